//
// Generated by NVIDIA NVVM Compiler
//
// Compiler Build ID: CL-36424714
// Cuda compilation tools, release 13.0, V13.0.88
// Based on NVVM 20.0.0
//

.version 9.0
.target sm_100
.address_size 64

	// .globl	initialize_oscillators_kernel
.func  (.param .align 16 .b8 func_retval0[16]) __internal_trig_reduction_slowpathd
(
	.param .b64 __internal_trig_reduction_slowpathd_param_0
)
;
.global .align 4 .b8 precalc_xorwow_matrix[102400];
.global .align 4 .b8 precalc_xorwow_offset_matrix[102400];
.global .align 4 .b8 mrg32k3aM1[2304];
.global .align 4 .b8 mrg32k3aM2[2304];
.global .align 4 .b8 mrg32k3aM1SubSeq[2016];
.global .align 4 .b8 mrg32k3aM2SubSeq[2016];
.global .align 4 .b8 mrg32k3aM1Seq[2304];
.global .align 4 .b8 mrg32k3aM2Seq[2304];
.const .align 8 .b8 __cr_lgamma_table[72];
// _ZZ21compute_energy_kernelE13shared_energy has been demoted
// _ZZ22compute_entropy_kernelE14shared_entropy has been demoted
// _ZZ30compute_order_parameter_kernelE11shared_real has been demoted
// _ZZ30compute_order_parameter_kernelE11shared_imag has been demoted
.global .align 4 .b8 __cudart_i2opi_f[24] = {65, 144, 67, 60, 153, 149, 98, 219, 192, 221, 52, 245, 209, 87, 39, 252, 41, 21, 68, 78, 110, 131, 249, 162};
.global .align 8 .b8 __cudart_i2opi_d[144] = {8, 93, 141, 31, 177, 95, 251, 107, 234, 146, 82, 138, 247, 57, 7, 61, 123, 241, 229, 235, 199, 186, 39, 117, 45, 234, 95, 158, 102, 63, 70, 79, 183, 9, 203, 39, 207, 126, 54, 109, 31, 109, 10, 90, 139, 17, 47, 239, 15, 152, 5, 222, 255, 151, 248, 31, 59, 40, 249, 189, 139, 95, 132, 156, 244, 57, 83, 131, 57, 214, 145, 57, 65, 126, 95, 180, 38, 112, 156, 233, 132, 68, 187, 46, 245, 53, 130, 232, 62, 167, 41, 177, 28, 235, 29, 254, 28, 146, 209, 9, 234, 46, 73, 6, 224, 210, 77, 66, 58, 110, 36, 183, 97, 197, 187, 222, 171, 99, 81, 254, 65, 144, 67, 60, 153, 149, 98, 219, 192, 221, 52, 245, 209, 87, 39, 252, 41, 21, 68, 78, 110, 131, 249, 162};
.global .align 16 .b8 __cudart_sin_cos_coeffs[128] = {70, 210, 176, 44, 241, 229, 90, 190, 146, 227, 172, 105, 227, 29, 199, 62, 161, 98, 219, 25, 160, 1, 42, 191, 24, 8, 17, 17, 17, 17, 129, 63, 84, 85, 85, 85, 85, 85, 197, 191, 0, 0, 0, 0, 0, 0, 0, 0, 0, 0, 0, 0, 0, 0, 0, 0, 100, 129, 253, 32, 131, 255, 168, 189, 40, 133, 239, 193, 167, 238, 33, 62, 217, 230, 6, 142, 79, 126, 146, 190, 233, 188, 221, 25, 160, 1, 250, 62, 71, 93, 193, 22, 108, 193, 86, 191, 81, 85, 85, 85, 85, 85, 165, 63, 0, 0, 0, 0, 0, 0, 224, 191, 0, 0, 0, 0, 0, 0, 240, 63};

.visible .entry initialize_oscillators_kernel(
	.param .u64 .ptr .align 1 initialize_oscillators_kernel_param_0,
	.param .u64 .ptr .align 1 initialize_oscillators_kernel_param_1,
	.param .u64 .ptr .align 1 initialize_oscillators_kernel_param_2,
	.param .u32 initialize_oscillators_kernel_param_3,
	.param .u64 initialize_oscillators_kernel_param_4
)
{
	.local .align 8 .b8 	__local_depot0[48];
	.reg .b64 	%SP;
	.reg .b64 	%SPL;
	.reg .pred 	%p<72>;
	.reg .b32 	%r<1306>;
	.reg .b64 	%rd<45>;
	.reg .b64 	%fd<96>;

	mov.u64 	%SPL, __local_depot0;
	ld.param.u64 	%rd10, [initialize_oscillators_kernel_param_0];
	ld.param.u64 	%rd11, [initialize_oscillators_kernel_param_1];
	ld.param.u64 	%rd12, [initialize_oscillators_kernel_param_2];
	ld.param.u32 	%r565, [initialize_oscillators_kernel_param_3];
	ld.param.u64 	%rd13, [initialize_oscillators_kernel_param_4];
	mov.u32 	%r566, %ctaid.x;
	mov.u32 	%r567, %ntid.x;
	mov.u32 	%r568, %tid.x;
	mad.lo.s32 	%r1, %r566, %r567, %r568;
	setp.ge.s32 	%p1, %r1, %r565;
	@%p1 bra 	$L__BB0_126;
	add.u64 	%rd1, %SPL, 0;
	cvt.s64.s32 	%rd2, %r1;
	cvt.u32.u64 	%r569, %rd13;
	xor.b32  	%r570, %r569, -1429050551;
	mul.lo.s32 	%r571, %r570, 1099087573;
	{ .reg .b32 tmp; mov.b64 {tmp, %r572}, %rd13; }
	xor.b32  	%r573, %r572, -136515619;
	mul.lo.s32 	%r574, %r573, -1703105765;
	add.s32 	%r575, %r571, %r574;
	add.s32 	%r2, %r575, 6615241;
	add.s32 	%r1032, %r571, 123456789;
	st.local.v2.u32 	[%rd1], {%r2, %r1032};
	xor.b32  	%r1031, %r571, 362436069;
	add.s32 	%r1030, %r574, 521288629;
	st.local.v2.u32 	[%rd1+8], {%r1031, %r1030};
	xor.b32  	%r1029, %r574, 88675123;
	add.s32 	%r1028, %r571, 5783321;
	st.local.v2.u32 	[%rd1+16], {%r1029, %r1028};
	setp.eq.s32 	%p2, %r1, 0;
	@%p2 bra 	$L__BB0_116;
	mov.b32 	%r1015, 0;
	mov.u64 	%rd44, %rd2;
$L__BB0_3:
	mov.u64 	%rd3, %rd44;
	and.b64  	%rd4, %rd3, 3;
	setp.eq.s64 	%p3, %rd4, 0;
	@%p3 bra 	$L__BB0_115;
	mul.wide.u32 	%rd15, %r1015, 3200;
	mov.u64 	%rd16, precalc_xorwow_matrix;
	add.s64 	%rd5, %rd16, %rd15;
	mov.b32 	%r1028, 0;
	mov.u32 	%r1029, %r1028;
	mov.u32 	%r1030, %r1028;
	mov.u32 	%r1031, %r1028;
	mov.u32 	%r1032, %r1028;
	mov.u32 	%r1021, %r1028;
$L__BB0_5:
	mul.wide.u32 	%rd17, %r1021, 4;
	add.s64 	%rd18, %rd1, %rd17;
	ld.local.u32 	%r20, [%rd18+4];
	shl.b32 	%r21, %r1021, 5;
	mov.b32 	%r1027, 0;
$L__BB0_6:
	.pragma "nounroll";
	shr.u32 	%r579, %r20, %r1027;
	and.b32  	%r580, %r579, 1;
	setp.eq.b32 	%p4, %r580, 1;
	not.pred 	%p5, %p4;
	add.s32 	%r581, %r21, %r1027;
	mul.lo.s32 	%r582, %r581, 5;
	mul.wide.u32 	%rd19, %r582, 4;
	add.s64 	%rd6, %rd5, %rd19;
	@%p5 bra 	$L__BB0_8;
	ld.global.u32 	%r583, [%rd6];
	xor.b32  	%r1032, %r1032, %r583;
	ld.global.u32 	%r584, [%rd6+4];
	xor.b32  	%r1031, %r1031, %r584;
	ld.global.u32 	%r585, [%rd6+8];
	xor.b32  	%r1030, %r1030, %r585;
	ld.global.u32 	%r586, [%rd6+12];
	xor.b32  	%r1029, %r1029, %r586;
	ld.global.u32 	%r587, [%rd6+16];
	xor.b32  	%r1028, %r1028, %r587;
$L__BB0_8:
	and.b32  	%r589, %r579, 2;
	setp.eq.s32 	%p6, %r589, 0;
	@%p6 bra 	$L__BB0_10;
	ld.global.u32 	%r590, [%rd6+20];
	xor.b32  	%r1032, %r1032, %r590;
	ld.global.u32 	%r591, [%rd6+24];
	xor.b32  	%r1031, %r1031, %r591;
	ld.global.u32 	%r592, [%rd6+28];
	xor.b32  	%r1030, %r1030, %r592;
	ld.global.u32 	%r593, [%rd6+32];
	xor.b32  	%r1029, %r1029, %r593;
	ld.global.u32 	%r594, [%rd6+36];
	xor.b32  	%r1028, %r1028, %r594;
$L__BB0_10:
	and.b32  	%r596, %r579, 4;
	setp.eq.s32 	%p7, %r596, 0;
	@%p7 bra 	$L__BB0_12;
	ld.global.u32 	%r597, [%rd6+40];
	xor.b32  	%r1032, %r1032, %r597;
	ld.global.u32 	%r598, [%rd6+44];
	xor.b32  	%r1031, %r1031, %r598;
	ld.global.u32 	%r599, [%rd6+48];
	xor.b32  	%r1030, %r1030, %r599;
	ld.global.u32 	%r600, [%rd6+52];
	xor.b32  	%r1029, %r1029, %r600;
	ld.global.u32 	%r601, [%rd6+56];
	xor.b32  	%r1028, %r1028, %r601;
$L__BB0_12:
	and.b32  	%r603, %r579, 8;
	setp.eq.s32 	%p8, %r603, 0;
	@%p8 bra 	$L__BB0_14;
	ld.global.u32 	%r604, [%rd6+60];
	xor.b32  	%r1032, %r1032, %r604;
	ld.global.u32 	%r605, [%rd6+64];
	xor.b32  	%r1031, %r1031, %r605;
	ld.global.u32 	%r606, [%rd6+68];
	xor.b32  	%r1030, %r1030, %r606;
	ld.global.u32 	%r607, [%rd6+72];
	xor.b32  	%r1029, %r1029, %r607;
	ld.global.u32 	%r608, [%rd6+76];
	xor.b32  	%r1028, %r1028, %r608;
$L__BB0_14:
	and.b32  	%r610, %r579, 16;
	setp.eq.s32 	%p9, %r610, 0;
	@%p9 bra 	$L__BB0_16;
	ld.global.u32 	%r611, [%rd6+80];
	xor.b32  	%r1032, %r1032, %r611;
	ld.global.u32 	%r612, [%rd6+84];
	xor.b32  	%r1031, %r1031, %r612;
	ld.global.u32 	%r613, [%rd6+88];
	xor.b32  	%r1030, %r1030, %r613;
	ld.global.u32 	%r614, [%rd6+92];
	xor.b32  	%r1029, %r1029, %r614;
	ld.global.u32 	%r615, [%rd6+96];
	xor.b32  	%r1028, %r1028, %r615;
$L__BB0_16:
	and.b32  	%r617, %r579, 32;
	setp.eq.s32 	%p10, %r617, 0;
	@%p10 bra 	$L__BB0_18;
	ld.global.u32 	%r618, [%rd6+100];
	xor.b32  	%r1032, %r1032, %r618;
	ld.global.u32 	%r619, [%rd6+104];
	xor.b32  	%r1031, %r1031, %r619;
	ld.global.u32 	%r620, [%rd6+108];
	xor.b32  	%r1030, %r1030, %r620;
	ld.global.u32 	%r621, [%rd6+112];
	xor.b32  	%r1029, %r1029, %r621;
	ld.global.u32 	%r622, [%rd6+116];
	xor.b32  	%r1028, %r1028, %r622;
$L__BB0_18:
	and.b32  	%r624, %r579, 64;
	setp.eq.s32 	%p11, %r624, 0;
	@%p11 bra 	$L__BB0_20;
	ld.global.u32 	%r625, [%rd6+120];
	xor.b32  	%r1032, %r1032, %r625;
	ld.global.u32 	%r626, [%rd6+124];
	xor.b32  	%r1031, %r1031, %r626;
	ld.global.u32 	%r627, [%rd6+128];
	xor.b32  	%r1030, %r1030, %r627;
	ld.global.u32 	%r628, [%rd6+132];
	xor.b32  	%r1029, %r1029, %r628;
	ld.global.u32 	%r629, [%rd6+136];
	xor.b32  	%r1028, %r1028, %r629;
$L__BB0_20:
	and.b32  	%r631, %r579, 128;
	setp.eq.s32 	%p12, %r631, 0;
	@%p12 bra 	$L__BB0_22;
	ld.global.u32 	%r632, [%rd6+140];
	xor.b32  	%r1032, %r1032, %r632;
	ld.global.u32 	%r633, [%rd6+144];
	xor.b32  	%r1031, %r1031, %r633;
	ld.global.u32 	%r634, [%rd6+148];
	xor.b32  	%r1030, %r1030, %r634;
	ld.global.u32 	%r635, [%rd6+152];
	xor.b32  	%r1029, %r1029, %r635;
	ld.global.u32 	%r636, [%rd6+156];
	xor.b32  	%r1028, %r1028, %r636;
$L__BB0_22:
	and.b32  	%r638, %r579, 256;
	setp.eq.s32 	%p13, %r638, 0;
	@%p13 bra 	$L__BB0_24;
	ld.global.u32 	%r639, [%rd6+160];
	xor.b32  	%r1032, %r1032, %r639;
	ld.global.u32 	%r640, [%rd6+164];
	xor.b32  	%r1031, %r1031, %r640;
	ld.global.u32 	%r641, [%rd6+168];
	xor.b32  	%r1030, %r1030, %r641;
	ld.global.u32 	%r642, [%rd6+172];
	xor.b32  	%r1029, %r1029, %r642;
	ld.global.u32 	%r643, [%rd6+176];
	xor.b32  	%r1028, %r1028, %r643;
$L__BB0_24:
	and.b32  	%r645, %r579, 512;
	setp.eq.s32 	%p14, %r645, 0;
	@%p14 bra 	$L__BB0_26;
	ld.global.u32 	%r646, [%rd6+180];
	xor.b32  	%r1032, %r1032, %r646;
	ld.global.u32 	%r647, [%rd6+184];
	xor.b32  	%r1031, %r1031, %r647;
	ld.global.u32 	%r648, [%rd6+188];
	xor.b32  	%r1030, %r1030, %r648;
	ld.global.u32 	%r649, [%rd6+192];
	xor.b32  	%r1029, %r1029, %r649;
	ld.global.u32 	%r650, [%rd6+196];
	xor.b32  	%r1028, %r1028, %r650;
$L__BB0_26:
	and.b32  	%r652, %r579, 1024;
	setp.eq.s32 	%p15, %r652, 0;
	@%p15 bra 	$L__BB0_28;
	ld.global.u32 	%r653, [%rd6+200];
	xor.b32  	%r1032, %r1032, %r653;
	ld.global.u32 	%r654, [%rd6+204];
	xor.b32  	%r1031, %r1031, %r654;
	ld.global.u32 	%r655, [%rd6+208];
	xor.b32  	%r1030, %r1030, %r655;
	ld.global.u32 	%r656, [%rd6+212];
	xor.b32  	%r1029, %r1029, %r656;
	ld.global.u32 	%r657, [%rd6+216];
	xor.b32  	%r1028, %r1028, %r657;
$L__BB0_28:
	and.b32  	%r659, %r579, 2048;
	setp.eq.s32 	%p16, %r659, 0;
	@%p16 bra 	$L__BB0_30;
	ld.global.u32 	%r660, [%rd6+220];
	xor.b32  	%r1032, %r1032, %r660;
	ld.global.u32 	%r661, [%rd6+224];
	xor.b32  	%r1031, %r1031, %r661;
	ld.global.u32 	%r662, [%rd6+228];
	xor.b32  	%r1030, %r1030, %r662;
	ld.global.u32 	%r663, [%rd6+232];
	xor.b32  	%r1029, %r1029, %r663;
	ld.global.u32 	%r664, [%rd6+236];
	xor.b32  	%r1028, %r1028, %r664;
$L__BB0_30:
	and.b32  	%r666, %r579, 4096;
	setp.eq.s32 	%p17, %r666, 0;
	@%p17 bra 	$L__BB0_32;
	ld.global.u32 	%r667, [%rd6+240];
	xor.b32  	%r1032, %r1032, %r667;
	ld.global.u32 	%r668, [%rd6+244];
	xor.b32  	%r1031, %r1031, %r668;
	ld.global.u32 	%r669, [%rd6+248];
	xor.b32  	%r1030, %r1030, %r669;
	ld.global.u32 	%r670, [%rd6+252];
	xor.b32  	%r1029, %r1029, %r670;
	ld.global.u32 	%r671, [%rd6+256];
	xor.b32  	%r1028, %r1028, %r671;
$L__BB0_32:
	and.b32  	%r673, %r579, 8192;
	setp.eq.s32 	%p18, %r673, 0;
	@%p18 bra 	$L__BB0_34;
	ld.global.u32 	%r674, [%rd6+260];
	xor.b32  	%r1032, %r1032, %r674;
	ld.global.u32 	%r675, [%rd6+264];
	xor.b32  	%r1031, %r1031, %r675;
	ld.global.u32 	%r676, [%rd6+268];
	xor.b32  	%r1030, %r1030, %r676;
	ld.global.u32 	%r677, [%rd6+272];
	xor.b32  	%r1029, %r1029, %r677;
	ld.global.u32 	%r678, [%rd6+276];
	xor.b32  	%r1028, %r1028, %r678;
$L__BB0_34:
	and.b32  	%r680, %r579, 16384;
	setp.eq.s32 	%p19, %r680, 0;
	@%p19 bra 	$L__BB0_36;
	ld.global.u32 	%r681, [%rd6+280];
	xor.b32  	%r1032, %r1032, %r681;
	ld.global.u32 	%r682, [%rd6+284];
	xor.b32  	%r1031, %r1031, %r682;
	ld.global.u32 	%r683, [%rd6+288];
	xor.b32  	%r1030, %r1030, %r683;
	ld.global.u32 	%r684, [%rd6+292];
	xor.b32  	%r1029, %r1029, %r684;
	ld.global.u32 	%r685, [%rd6+296];
	xor.b32  	%r1028, %r1028, %r685;
$L__BB0_36:
	and.b32  	%r687, %r579, 32768;
	setp.eq.s32 	%p20, %r687, 0;
	@%p20 bra 	$L__BB0_38;
	ld.global.u32 	%r688, [%rd6+300];
	xor.b32  	%r1032, %r1032, %r688;
	ld.global.u32 	%r689, [%rd6+304];
	xor.b32  	%r1031, %r1031, %r689;
	ld.global.u32 	%r690, [%rd6+308];
	xor.b32  	%r1030, %r1030, %r690;
	ld.global.u32 	%r691, [%rd6+312];
	xor.b32  	%r1029, %r1029, %r691;
	ld.global.u32 	%r692, [%rd6+316];
	xor.b32  	%r1028, %r1028, %r692;
$L__BB0_38:
	add.s32 	%r1027, %r1027, 16;
	setp.ne.s32 	%p21, %r1027, 32;
	@%p21 bra 	$L__BB0_6;
	mad.lo.s32 	%r693, %r1021, -31, %r21;
	add.s32 	%r1021, %r693, 1;
	setp.ne.s32 	%p22, %r1021, 5;
	@%p22 bra 	$L__BB0_5;
	st.local.u32 	[%rd1+4], %r1032;
	st.local.v2.u32 	[%rd1+8], {%r1031, %r1030};
	st.local.v2.u32 	[%rd1+16], {%r1029, %r1028};
	setp.eq.s64 	%p23, %rd4, 1;
	@%p23 bra 	$L__BB0_115;
	mov.b32 	%r1028, 0;
	mov.u32 	%r1029, %r1028;
	mov.u32 	%r1030, %r1028;
	mov.u32 	%r1031, %r1028;
	mov.u32 	%r1032, %r1028;
	mov.u32 	%r1113, %r1028;
$L__BB0_42:
	mul.wide.u32 	%rd20, %r1113, 4;
	add.s64 	%rd21, %rd1, %rd20;
	ld.local.u32 	%r196, [%rd21+4];
	shl.b32 	%r197, %r1113, 5;
	mov.b32 	%r1119, 0;
$L__BB0_43:
	.pragma "nounroll";
	shr.u32 	%r696, %r196, %r1119;
	and.b32  	%r697, %r696, 1;
	setp.eq.b32 	%p24, %r697, 1;
	not.pred 	%p25, %p24;
	add.s32 	%r698, %r197, %r1119;
	mul.lo.s32 	%r699, %r698, 5;
	mul.wide.u32 	%rd22, %r699, 4;
	add.s64 	%rd7, %rd5, %rd22;
	@%p25 bra 	$L__BB0_45;
	ld.global.u32 	%r700, [%rd7];
	xor.b32  	%r1032, %r1032, %r700;
	ld.global.u32 	%r701, [%rd7+4];
	xor.b32  	%r1031, %r1031, %r701;
	ld.global.u32 	%r702, [%rd7+8];
	xor.b32  	%r1030, %r1030, %r702;
	ld.global.u32 	%r703, [%rd7+12];
	xor.b32  	%r1029, %r1029, %r703;
	ld.global.u32 	%r704, [%rd7+16];
	xor.b32  	%r1028, %r1028, %r704;
$L__BB0_45:
	and.b32  	%r706, %r696, 2;
	setp.eq.s32 	%p26, %r706, 0;
	@%p26 bra 	$L__BB0_47;
	ld.global.u32 	%r707, [%rd7+20];
	xor.b32  	%r1032, %r1032, %r707;
	ld.global.u32 	%r708, [%rd7+24];
	xor.b32  	%r1031, %r1031, %r708;
	ld.global.u32 	%r709, [%rd7+28];
	xor.b32  	%r1030, %r1030, %r709;
	ld.global.u32 	%r710, [%rd7+32];
	xor.b32  	%r1029, %r1029, %r710;
	ld.global.u32 	%r711, [%rd7+36];
	xor.b32  	%r1028, %r1028, %r711;
$L__BB0_47:
	and.b32  	%r713, %r696, 4;
	setp.eq.s32 	%p27, %r713, 0;
	@%p27 bra 	$L__BB0_49;
	ld.global.u32 	%r714, [%rd7+40];
	xor.b32  	%r1032, %r1032, %r714;
	ld.global.u32 	%r715, [%rd7+44];
	xor.b32  	%r1031, %r1031, %r715;
	ld.global.u32 	%r716, [%rd7+48];
	xor.b32  	%r1030, %r1030, %r716;
	ld.global.u32 	%r717, [%rd7+52];
	xor.b32  	%r1029, %r1029, %r717;
	ld.global.u32 	%r718, [%rd7+56];
	xor.b32  	%r1028, %r1028, %r718;
$L__BB0_49:
	and.b32  	%r720, %r696, 8;
	setp.eq.s32 	%p28, %r720, 0;
	@%p28 bra 	$L__BB0_51;
	ld.global.u32 	%r721, [%rd7+60];
	xor.b32  	%r1032, %r1032, %r721;
	ld.global.u32 	%r722, [%rd7+64];
	xor.b32  	%r1031, %r1031, %r722;
	ld.global.u32 	%r723, [%rd7+68];
	xor.b32  	%r1030, %r1030, %r723;
	ld.global.u32 	%r724, [%rd7+72];
	xor.b32  	%r1029, %r1029, %r724;
	ld.global.u32 	%r725, [%rd7+76];
	xor.b32  	%r1028, %r1028, %r725;
$L__BB0_51:
	and.b32  	%r727, %r696, 16;
	setp.eq.s32 	%p29, %r727, 0;
	@%p29 bra 	$L__BB0_53;
	ld.global.u32 	%r728, [%rd7+80];
	xor.b32  	%r1032, %r1032, %r728;
	ld.global.u32 	%r729, [%rd7+84];
	xor.b32  	%r1031, %r1031, %r729;
	ld.global.u32 	%r730, [%rd7+88];
	xor.b32  	%r1030, %r1030, %r730;
	ld.global.u32 	%r731, [%rd7+92];
	xor.b32  	%r1029, %r1029, %r731;
	ld.global.u32 	%r732, [%rd7+96];
	xor.b32  	%r1028, %r1028, %r732;
$L__BB0_53:
	and.b32  	%r734, %r696, 32;
	setp.eq.s32 	%p30, %r734, 0;
	@%p30 bra 	$L__BB0_55;
	ld.global.u32 	%r735, [%rd7+100];
	xor.b32  	%r1032, %r1032, %r735;
	ld.global.u32 	%r736, [%rd7+104];
	xor.b32  	%r1031, %r1031, %r736;
	ld.global.u32 	%r737, [%rd7+108];
	xor.b32  	%r1030, %r1030, %r737;
	ld.global.u32 	%r738, [%rd7+112];
	xor.b32  	%r1029, %r1029, %r738;
	ld.global.u32 	%r739, [%rd7+116];
	xor.b32  	%r1028, %r1028, %r739;
$L__BB0_55:
	and.b32  	%r741, %r696, 64;
	setp.eq.s32 	%p31, %r741, 0;
	@%p31 bra 	$L__BB0_57;
	ld.global.u32 	%r742, [%rd7+120];
	xor.b32  	%r1032, %r1032, %r742;
	ld.global.u32 	%r743, [%rd7+124];
	xor.b32  	%r1031, %r1031, %r743;
	ld.global.u32 	%r744, [%rd7+128];
	xor.b32  	%r1030, %r1030, %r744;
	ld.global.u32 	%r745, [%rd7+132];
	xor.b32  	%r1029, %r1029, %r745;
	ld.global.u32 	%r746, [%rd7+136];
	xor.b32  	%r1028, %r1028, %r746;
$L__BB0_57:
	and.b32  	%r748, %r696, 128;
	setp.eq.s32 	%p32, %r748, 0;
	@%p32 bra 	$L__BB0_59;
	ld.global.u32 	%r749, [%rd7+140];
	xor.b32  	%r1032, %r1032, %r749;
	ld.global.u32 	%r750, [%rd7+144];
	xor.b32  	%r1031, %r1031, %r750;
	ld.global.u32 	%r751, [%rd7+148];
	xor.b32  	%r1030, %r1030, %r751;
	ld.global.u32 	%r752, [%rd7+152];
	xor.b32  	%r1029, %r1029, %r752;
	ld.global.u32 	%r753, [%rd7+156];
	xor.b32  	%r1028, %r1028, %r753;
$L__BB0_59:
	and.b32  	%r755, %r696, 256;
	setp.eq.s32 	%p33, %r755, 0;
	@%p33 bra 	$L__BB0_61;
	ld.global.u32 	%r756, [%rd7+160];
	xor.b32  	%r1032, %r1032, %r756;
	ld.global.u32 	%r757, [%rd7+164];
	xor.b32  	%r1031, %r1031, %r757;
	ld.global.u32 	%r758, [%rd7+168];
	xor.b32  	%r1030, %r1030, %r758;
	ld.global.u32 	%r759, [%rd7+172];
	xor.b32  	%r1029, %r1029, %r759;
	ld.global.u32 	%r760, [%rd7+176];
	xor.b32  	%r1028, %r1028, %r760;
$L__BB0_61:
	and.b32  	%r762, %r696, 512;
	setp.eq.s32 	%p34, %r762, 0;
	@%p34 bra 	$L__BB0_63;
	ld.global.u32 	%r763, [%rd7+180];
	xor.b32  	%r1032, %r1032, %r763;
	ld.global.u32 	%r764, [%rd7+184];
	xor.b32  	%r1031, %r1031, %r764;
	ld.global.u32 	%r765, [%rd7+188];
	xor.b32  	%r1030, %r1030, %r765;
	ld.global.u32 	%r766, [%rd7+192];
	xor.b32  	%r1029, %r1029, %r766;
	ld.global.u32 	%r767, [%rd7+196];
	xor.b32  	%r1028, %r1028, %r767;
$L__BB0_63:
	and.b32  	%r769, %r696, 1024;
	setp.eq.s32 	%p35, %r769, 0;
	@%p35 bra 	$L__BB0_65;
	ld.global.u32 	%r770, [%rd7+200];
	xor.b32  	%r1032, %r1032, %r770;
	ld.global.u32 	%r771, [%rd7+204];
	xor.b32  	%r1031, %r1031, %r771;
	ld.global.u32 	%r772, [%rd7+208];
	xor.b32  	%r1030, %r1030, %r772;
	ld.global.u32 	%r773, [%rd7+212];
	xor.b32  	%r1029, %r1029, %r773;
	ld.global.u32 	%r774, [%rd7+216];
	xor.b32  	%r1028, %r1028, %r774;
$L__BB0_65:
	and.b32  	%r776, %r696, 2048;
	setp.eq.s32 	%p36, %r776, 0;
	@%p36 bra 	$L__BB0_67;
	ld.global.u32 	%r777, [%rd7+220];
	xor.b32  	%r1032, %r1032, %r777;
	ld.global.u32 	%r778, [%rd7+224];
	xor.b32  	%r1031, %r1031, %r778;
	ld.global.u32 	%r779, [%rd7+228];
	xor.b32  	%r1030, %r1030, %r779;
	ld.global.u32 	%r780, [%rd7+232];
	xor.b32  	%r1029, %r1029, %r780;
	ld.global.u32 	%r781, [%rd7+236];
	xor.b32  	%r1028, %r1028, %r781;
$L__BB0_67:
	and.b32  	%r783, %r696, 4096;
	setp.eq.s32 	%p37, %r783, 0;
	@%p37 bra 	$L__BB0_69;
	ld.global.u32 	%r784, [%rd7+240];
	xor.b32  	%r1032, %r1032, %r784;
	ld.global.u32 	%r785, [%rd7+244];
	xor.b32  	%r1031, %r1031, %r785;
	ld.global.u32 	%r786, [%rd7+248];
	xor.b32  	%r1030, %r1030, %r786;
	ld.global.u32 	%r787, [%rd7+252];
	xor.b32  	%r1029, %r1029, %r787;
	ld.global.u32 	%r788, [%rd7+256];
	xor.b32  	%r1028, %r1028, %r788;
$L__BB0_69:
	and.b32  	%r790, %r696, 8192;
	setp.eq.s32 	%p38, %r790, 0;
	@%p38 bra 	$L__BB0_71;
	ld.global.u32 	%r791, [%rd7+260];
	xor.b32  	%r1032, %r1032, %r791;
	ld.global.u32 	%r792, [%rd7+264];
	xor.b32  	%r1031, %r1031, %r792;
	ld.global.u32 	%r793, [%rd7+268];
	xor.b32  	%r1030, %r1030, %r793;
	ld.global.u32 	%r794, [%rd7+272];
	xor.b32  	%r1029, %r1029, %r794;
	ld.global.u32 	%r795, [%rd7+276];
	xor.b32  	%r1028, %r1028, %r795;
$L__BB0_71:
	and.b32  	%r797, %r696, 16384;
	setp.eq.s32 	%p39, %r797, 0;
	@%p39 bra 	$L__BB0_73;
	ld.global.u32 	%r798, [%rd7+280];
	xor.b32  	%r1032, %r1032, %r798;
	ld.global.u32 	%r799, [%rd7+284];
	xor.b32  	%r1031, %r1031, %r799;
	ld.global.u32 	%r800, [%rd7+288];
	xor.b32  	%r1030, %r1030, %r800;
	ld.global.u32 	%r801, [%rd7+292];
	xor.b32  	%r1029, %r1029, %r801;
	ld.global.u32 	%r802, [%rd7+296];
	xor.b32  	%r1028, %r1028, %r802;
$L__BB0_73:
	and.b32  	%r804, %r696, 32768;
	setp.eq.s32 	%p40, %r804, 0;
	@%p40 bra 	$L__BB0_75;
	ld.global.u32 	%r805, [%rd7+300];
	xor.b32  	%r1032, %r1032, %r805;
	ld.global.u32 	%r806, [%rd7+304];
	xor.b32  	%r1031, %r1031, %r806;
	ld.global.u32 	%r807, [%rd7+308];
	xor.b32  	%r1030, %r1030, %r807;
	ld.global.u32 	%r808, [%rd7+312];
	xor.b32  	%r1029, %r1029, %r808;
	ld.global.u32 	%r809, [%rd7+316];
	xor.b32  	%r1028, %r1028, %r809;
$L__BB0_75:
	add.s32 	%r1119, %r1119, 16;
	setp.ne.s32 	%p41, %r1119, 32;
	@%p41 bra 	$L__BB0_43;
	mad.lo.s32 	%r810, %r1113, -31, %r197;
	add.s32 	%r1113, %r810, 1;
	setp.ne.s32 	%p42, %r1113, 5;
	@%p42 bra 	$L__BB0_42;
	st.local.u32 	[%rd1+4], %r1032;
	st.local.v2.u32 	[%rd1+8], {%r1031, %r1030};
	st.local.v2.u32 	[%rd1+16], {%r1029, %r1028};
	setp.ne.s64 	%p43, %rd4, 3;
	@%p43 bra 	$L__BB0_115;
	mov.b32 	%r1028, 0;
	mov.u32 	%r1029, %r1028;
	mov.u32 	%r1030, %r1028;
	mov.u32 	%r1031, %r1028;
	mov.u32 	%r1032, %r1028;
	mov.u32 	%r1205, %r1028;
$L__BB0_79:
	mul.wide.u32 	%rd23, %r1205, 4;
	add.s64 	%rd24, %rd1, %rd23;
	ld.local.u32 	%r372, [%rd24+4];
	shl.b32 	%r373, %r1205, 5;
	mov.b32 	%r1211, 0;
$L__BB0_80:
	.pragma "nounroll";
	shr.u32 	%r813, %r372, %r1211;
	and.b32  	%r814, %r813, 1;
	setp.eq.b32 	%p44, %r814, 1;
	not.pred 	%p45, %p44;
	add.s32 	%r815, %r373, %r1211;
	mul.lo.s32 	%r816, %r815, 5;
	mul.wide.u32 	%rd25, %r816, 4;
	add.s64 	%rd8, %rd5, %rd25;
	@%p45 bra 	$L__BB0_82;
	ld.global.u32 	%r817, [%rd8];
	xor.b32  	%r1032, %r1032, %r817;
	ld.global.u32 	%r818, [%rd8+4];
	xor.b32  	%r1031, %r1031, %r818;
	ld.global.u32 	%r819, [%rd8+8];
	xor.b32  	%r1030, %r1030, %r819;
	ld.global.u32 	%r820, [%rd8+12];
	xor.b32  	%r1029, %r1029, %r820;
	ld.global.u32 	%r821, [%rd8+16];
	xor.b32  	%r1028, %r1028, %r821;
$L__BB0_82:
	and.b32  	%r823, %r813, 2;
	setp.eq.s32 	%p46, %r823, 0;
	@%p46 bra 	$L__BB0_84;
	ld.global.u32 	%r824, [%rd8+20];
	xor.b32  	%r1032, %r1032, %r824;
	ld.global.u32 	%r825, [%rd8+24];
	xor.b32  	%r1031, %r1031, %r825;
	ld.global.u32 	%r826, [%rd8+28];
	xor.b32  	%r1030, %r1030, %r826;
	ld.global.u32 	%r827, [%rd8+32];
	xor.b32  	%r1029, %r1029, %r827;
	ld.global.u32 	%r828, [%rd8+36];
	xor.b32  	%r1028, %r1028, %r828;
$L__BB0_84:
	and.b32  	%r830, %r813, 4;
	setp.eq.s32 	%p47, %r830, 0;
	@%p47 bra 	$L__BB0_86;
	ld.global.u32 	%r831, [%rd8+40];
	xor.b32  	%r1032, %r1032, %r831;
	ld.global.u32 	%r832, [%rd8+44];
	xor.b32  	%r1031, %r1031, %r832;
	ld.global.u32 	%r833, [%rd8+48];
	xor.b32  	%r1030, %r1030, %r833;
	ld.global.u32 	%r834, [%rd8+52];
	xor.b32  	%r1029, %r1029, %r834;
	ld.global.u32 	%r835, [%rd8+56];
	xor.b32  	%r1028, %r1028, %r835;
$L__BB0_86:
	and.b32  	%r837, %r813, 8;
	setp.eq.s32 	%p48, %r837, 0;
	@%p48 bra 	$L__BB0_88;
	ld.global.u32 	%r838, [%rd8+60];
	xor.b32  	%r1032, %r1032, %r838;
	ld.global.u32 	%r839, [%rd8+64];
	xor.b32  	%r1031, %r1031, %r839;
	ld.global.u32 	%r840, [%rd8+68];
	xor.b32  	%r1030, %r1030, %r840;
	ld.global.u32 	%r841, [%rd8+72];
	xor.b32  	%r1029, %r1029, %r841;
	ld.global.u32 	%r842, [%rd8+76];
	xor.b32  	%r1028, %r1028, %r842;
$L__BB0_88:
	and.b32  	%r844, %r813, 16;
	setp.eq.s32 	%p49, %r844, 0;
	@%p49 bra 	$L__BB0_90;
	ld.global.u32 	%r845, [%rd8+80];
	xor.b32  	%r1032, %r1032, %r845;
	ld.global.u32 	%r846, [%rd8+84];
	xor.b32  	%r1031, %r1031, %r846;
	ld.global.u32 	%r847, [%rd8+88];
	xor.b32  	%r1030, %r1030, %r847;
	ld.global.u32 	%r848, [%rd8+92];
	xor.b32  	%r1029, %r1029, %r848;
	ld.global.u32 	%r849, [%rd8+96];
	xor.b32  	%r1028, %r1028, %r849;
$L__BB0_90:
	and.b32  	%r851, %r813, 32;
	setp.eq.s32 	%p50, %r851, 0;
	@%p50 bra 	$L__BB0_92;
	ld.global.u32 	%r852, [%rd8+100];
	xor.b32  	%r1032, %r1032, %r852;
	ld.global.u32 	%r853, [%rd8+104];
	xor.b32  	%r1031, %r1031, %r853;
	ld.global.u32 	%r854, [%rd8+108];
	xor.b32  	%r1030, %r1030, %r854;
	ld.global.u32 	%r855, [%rd8+112];
	xor.b32  	%r1029, %r1029, %r855;
	ld.global.u32 	%r856, [%rd8+116];
	xor.b32  	%r1028, %r1028, %r856;
$L__BB0_92:
	and.b32  	%r858, %r813, 64;
	setp.eq.s32 	%p51, %r858, 0;
	@%p51 bra 	$L__BB0_94;
	ld.global.u32 	%r859, [%rd8+120];
	xor.b32  	%r1032, %r1032, %r859;
	ld.global.u32 	%r860, [%rd8+124];
	xor.b32  	%r1031, %r1031, %r860;
	ld.global.u32 	%r861, [%rd8+128];
	xor.b32  	%r1030, %r1030, %r861;
	ld.global.u32 	%r862, [%rd8+132];
	xor.b32  	%r1029, %r1029, %r862;
	ld.global.u32 	%r863, [%rd8+136];
	xor.b32  	%r1028, %r1028, %r863;
$L__BB0_94:
	and.b32  	%r865, %r813, 128;
	setp.eq.s32 	%p52, %r865, 0;
	@%p52 bra 	$L__BB0_96;
	ld.global.u32 	%r866, [%rd8+140];
	xor.b32  	%r1032, %r1032, %r866;
	ld.global.u32 	%r867, [%rd8+144];
	xor.b32  	%r1031, %r1031, %r867;
	ld.global.u32 	%r868, [%rd8+148];
	xor.b32  	%r1030, %r1030, %r868;
	ld.global.u32 	%r869, [%rd8+152];
	xor.b32  	%r1029, %r1029, %r869;
	ld.global.u32 	%r870, [%rd8+156];
	xor.b32  	%r1028, %r1028, %r870;
$L__BB0_96:
	and.b32  	%r872, %r813, 256;
	setp.eq.s32 	%p53, %r872, 0;
	@%p53 bra 	$L__BB0_98;
	ld.global.u32 	%r873, [%rd8+160];
	xor.b32  	%r1032, %r1032, %r873;
	ld.global.u32 	%r874, [%rd8+164];
	xor.b32  	%r1031, %r1031, %r874;
	ld.global.u32 	%r875, [%rd8+168];
	xor.b32  	%r1030, %r1030, %r875;
	ld.global.u32 	%r876, [%rd8+172];
	xor.b32  	%r1029, %r1029, %r876;
	ld.global.u32 	%r877, [%rd8+176];
	xor.b32  	%r1028, %r1028, %r877;
$L__BB0_98:
	and.b32  	%r879, %r813, 512;
	setp.eq.s32 	%p54, %r879, 0;
	@%p54 bra 	$L__BB0_100;
	ld.global.u32 	%r880, [%rd8+180];
	xor.b32  	%r1032, %r1032, %r880;
	ld.global.u32 	%r881, [%rd8+184];
	xor.b32  	%r1031, %r1031, %r881;
	ld.global.u32 	%r882, [%rd8+188];
	xor.b32  	%r1030, %r1030, %r882;
	ld.global.u32 	%r883, [%rd8+192];
	xor.b32  	%r1029, %r1029, %r883;
	ld.global.u32 	%r884, [%rd8+196];
	xor.b32  	%r1028, %r1028, %r884;
$L__BB0_100:
	and.b32  	%r886, %r813, 1024;
	setp.eq.s32 	%p55, %r886, 0;
	@%p55 bra 	$L__BB0_102;
	ld.global.u32 	%r887, [%rd8+200];
	xor.b32  	%r1032, %r1032, %r887;
	ld.global.u32 	%r888, [%rd8+204];
	xor.b32  	%r1031, %r1031, %r888;
	ld.global.u32 	%r889, [%rd8+208];
	xor.b32  	%r1030, %r1030, %r889;
	ld.global.u32 	%r890, [%rd8+212];
	xor.b32  	%r1029, %r1029, %r890;
	ld.global.u32 	%r891, [%rd8+216];
	xor.b32  	%r1028, %r1028, %r891;
$L__BB0_102:
	and.b32  	%r893, %r813, 2048;
	setp.eq.s32 	%p56, %r893, 0;
	@%p56 bra 	$L__BB0_104;
	ld.global.u32 	%r894, [%rd8+220];
	xor.b32  	%r1032, %r1032, %r894;
	ld.global.u32 	%r895, [%rd8+224];
	xor.b32  	%r1031, %r1031, %r895;
	ld.global.u32 	%r896, [%rd8+228];
	xor.b32  	%r1030, %r1030, %r896;
	ld.global.u32 	%r897, [%rd8+232];
	xor.b32  	%r1029, %r1029, %r897;
	ld.global.u32 	%r898, [%rd8+236];
	xor.b32  	%r1028, %r1028, %r898;
$L__BB0_104:
	and.b32  	%r900, %r813, 4096;
	setp.eq.s32 	%p57, %r900, 0;
	@%p57 bra 	$L__BB0_106;
	ld.global.u32 	%r901, [%rd8+240];
	xor.b32  	%r1032, %r1032, %r901;
	ld.global.u32 	%r902, [%rd8+244];
	xor.b32  	%r1031, %r1031, %r902;
	ld.global.u32 	%r903, [%rd8+248];
	xor.b32  	%r1030, %r1030, %r903;
	ld.global.u32 	%r904, [%rd8+252];
	xor.b32  	%r1029, %r1029, %r904;
	ld.global.u32 	%r905, [%rd8+256];
	xor.b32  	%r1028, %r1028, %r905;
$L__BB0_106:
	and.b32  	%r907, %r813, 8192;
	setp.eq.s32 	%p58, %r907, 0;
	@%p58 bra 	$L__BB0_108;
	ld.global.u32 	%r908, [%rd8+260];
	xor.b32  	%r1032, %r1032, %r908;
	ld.global.u32 	%r909, [%rd8+264];
	xor.b32  	%r1031, %r1031, %r909;
	ld.global.u32 	%r910, [%rd8+268];
	xor.b32  	%r1030, %r1030, %r910;
	ld.global.u32 	%r911, [%rd8+272];
	xor.b32  	%r1029, %r1029, %r911;
	ld.global.u32 	%r912, [%rd8+276];
	xor.b32  	%r1028, %r1028, %r912;
$L__BB0_108:
	and.b32  	%r914, %r813, 16384;
	setp.eq.s32 	%p59, %r914, 0;
	@%p59 bra 	$L__BB0_110;
	ld.global.u32 	%r915, [%rd8+280];
	xor.b32  	%r1032, %r1032, %r915;
	ld.global.u32 	%r916, [%rd8+284];
	xor.b32  	%r1031, %r1031, %r916;
	ld.global.u32 	%r917, [%rd8+288];
	xor.b32  	%r1030, %r1030, %r917;
	ld.global.u32 	%r918, [%rd8+292];
	xor.b32  	%r1029, %r1029, %r918;
	ld.global.u32 	%r919, [%rd8+296];
	xor.b32  	%r1028, %r1028, %r919;
$L__BB0_110:
	and.b32  	%r921, %r813, 32768;
	setp.eq.s32 	%p60, %r921, 0;
	@%p60 bra 	$L__BB0_112;
	ld.global.u32 	%r922, [%rd8+300];
	xor.b32  	%r1032, %r1032, %r922;
	ld.global.u32 	%r923, [%rd8+304];
	xor.b32  	%r1031, %r1031, %r923;
	ld.global.u32 	%r924, [%rd8+308];
	xor.b32  	%r1030, %r1030, %r924;
	ld.global.u32 	%r925, [%rd8+312];
	xor.b32  	%r1029, %r1029, %r925;
	ld.global.u32 	%r926, [%rd8+316];
	xor.b32  	%r1028, %r1028, %r926;
$L__BB0_112:
	add.s32 	%r1211, %r1211, 16;
	setp.ne.s32 	%p61, %r1211, 32;
	@%p61 bra 	$L__BB0_80;
	mad.lo.s32 	%r927, %r1205, -31, %r373;
	add.s32 	%r1205, %r927, 1;
	setp.ne.s32 	%p62, %r1205, 5;
	@%p62 bra 	$L__BB0_79;
	st.local.u32 	[%rd1+4], %r1032;
	st.local.v2.u32 	[%rd1+8], {%r1031, %r1030};
	st.local.v2.u32 	[%rd1+16], {%r1029, %r1028};
$L__BB0_115:
	shr.u64 	%rd44, %rd3, 2;
	add.s32 	%r1015, %r1015, 1;
	setp.gt.u64 	%p63, %rd3, 3;
	@%p63 bra 	$L__BB0_3;
$L__BB0_116:
	shr.u32 	%r929, %r1032, 2;
	xor.b32  	%r930, %r929, %r1032;
	shl.b32 	%r931, %r1028, 4;
	shl.b32 	%r932, %r930, 1;
	xor.b32  	%r933, %r932, %r931;
	xor.b32  	%r934, %r933, %r930;
	xor.b32  	%r553, %r934, %r1028;
	add.s32 	%r935, %r2, %r553;
	add.s32 	%r936, %r935, 362437;
	shr.u32 	%r937, %r1031, 2;
	xor.b32  	%r938, %r937, %r1031;
	shl.b32 	%r939, %r553, 4;
	shl.b32 	%r940, %r938, 1;
	xor.b32  	%r941, %r940, %r939;
	xor.b32  	%r942, %r941, %r938;
	xor.b32  	%r943, %r942, %r553;
	add.s32 	%r944, %r2, %r943;
	add.s32 	%r945, %r944, 724874;
	shr.u32 	%r946, %r1030, 2;
	xor.b32  	%r947, %r946, %r1030;
	shl.b32 	%r948, %r943, 4;
	shl.b32 	%r949, %r947, 1;
	xor.b32  	%r950, %r949, %r948;
	xor.b32  	%r951, %r950, %r947;
	xor.b32  	%r952, %r951, %r943;
	add.s32 	%r953, %r2, %r952;
	add.s32 	%r954, %r953, 1087311;
	shr.u32 	%r955, %r1029, 2;
	xor.b32  	%r956, %r955, %r1029;
	shl.b32 	%r957, %r952, 4;
	shl.b32 	%r958, %r956, 1;
	xor.b32  	%r959, %r958, %r957;
	xor.b32  	%r960, %r959, %r956;
	xor.b32  	%r554, %r960, %r952;
	add.s32 	%r961, %r2, %r554;
	add.s32 	%r962, %r961, 1449748;
	cvt.u64.u32 	%rd26, %r936;
	mul.wide.u32 	%rd27, %r945, 2097152;
	xor.b64  	%rd28, %rd27, %rd26;
	cvt.rn.f64.u64 	%fd19, %rd28;
	fma.rn.f64 	%fd91, %fd19, 0d3CA0000000000000, 0d3C90000000000000;
	cvt.u64.u32 	%rd29, %r954;
	mul.wide.u32 	%rd30, %r962, 2097152;
	xor.b64  	%rd31, %rd30, %rd29;
	cvt.rn.f64.u64 	%fd20, %rd31;
	fma.rn.f64 	%fd2, %fd20, 0d3CB0000000000000, 0d3CA0000000000000;
	{
	.reg .b32 %temp; 
	mov.b64 	{%temp, %r1302}, %fd91;
	}
	{
	.reg .b32 %temp; 
	mov.b64 	{%r1303, %temp}, %fd91;
	}
	setp.gt.s32 	%p64, %r1302, 1048575;
	mov.b32 	%r1304, -1023;
	@%p64 bra 	$L__BB0_118;
	mul.f64 	%fd91, %fd91, 0d4350000000000000;
	{
	.reg .b32 %temp; 
	mov.b64 	{%temp, %r1302}, %fd91;
	}
	{
	.reg .b32 %temp; 
	mov.b64 	{%r1303, %temp}, %fd91;
	}
	mov.b32 	%r1304, -1077;
$L__BB0_118:
	add.s32 	%r964, %r1302, -1;
	setp.gt.u32 	%p65, %r964, 2146435070;
	@%p65 bra 	$L__BB0_122;
	shr.u32 	%r967, %r1302, 20;
	add.s32 	%r1305, %r1304, %r967;
	and.b32  	%r968, %r1302, 1048575;
	or.b32  	%r969, %r968, 1072693248;
	mov.b64 	%fd92, {%r1303, %r969};
	setp.lt.u32 	%p67, %r969, 1073127583;
	@%p67 bra 	$L__BB0_121;
	{
	.reg .b32 %temp; 
	mov.b64 	{%r970, %temp}, %fd92;
	}
	{
	.reg .b32 %temp; 
	mov.b64 	{%temp, %r971}, %fd92;
	}
	add.s32 	%r972, %r971, -1048576;
	mov.b64 	%fd92, {%r970, %r972};
	add.s32 	%r1305, %r1305, 1;
$L__BB0_121:
	add.f64 	%fd22, %fd92, 0dBFF0000000000000;
	add.f64 	%fd23, %fd92, 0d3FF0000000000000;
	rcp.approx.ftz.f64 	%fd24, %fd23;
	neg.f64 	%fd25, %fd23;
	fma.rn.f64 	%fd26, %fd25, %fd24, 0d3FF0000000000000;
	fma.rn.f64 	%fd27, %fd26, %fd26, %fd26;
	fma.rn.f64 	%fd28, %fd27, %fd24, %fd24;
	mul.f64 	%fd29, %fd22, %fd28;
	fma.rn.f64 	%fd30, %fd22, %fd28, %fd29;
	mul.f64 	%fd31, %fd30, %fd30;
	fma.rn.f64 	%fd32, %fd31, 0d3EB1380B3AE80F1E, 0d3ED0EE258B7A8B04;
	fma.rn.f64 	%fd33, %fd32, %fd31, 0d3EF3B2669F02676F;
	fma.rn.f64 	%fd34, %fd33, %fd31, 0d3F1745CBA9AB0956;
	fma.rn.f64 	%fd35, %fd34, %fd31, 0d3F3C71C72D1B5154;
	fma.rn.f64 	%fd36, %fd35, %fd31, 0d3F624924923BE72D;
	fma.rn.f64 	%fd37, %fd36, %fd31, 0d3F8999999999A3C4;
	fma.rn.f64 	%fd38, %fd37, %fd31, 0d3FB5555555555554;
	sub.f64 	%fd39, %fd22, %fd30;
	add.f64 	%fd40, %fd39, %fd39;
	neg.f64 	%fd41, %fd30;
	fma.rn.f64 	%fd42, %fd41, %fd22, %fd40;
	mul.f64 	%fd43, %fd28, %fd42;
	mul.f64 	%fd44, %fd31, %fd38;
	fma.rn.f64 	%fd45, %fd44, %fd30, %fd43;
	xor.b32  	%r973, %r1305, -2147483648;
	mov.b32 	%r974, 1127219200;
	mov.b64 	%fd46, {%r973, %r974};
	mov.b32 	%r975, -2147483648;
	mov.b64 	%fd47, {%r975, %r974};
	sub.f64 	%fd48, %fd46, %fd47;
	fma.rn.f64 	%fd49, %fd48, 0d3FE62E42FEFA39EF, %fd30;
	fma.rn.f64 	%fd50, %fd48, 0dBFE62E42FEFA39EF, %fd49;
	sub.f64 	%fd51, %fd50, %fd30;
	sub.f64 	%fd52, %fd45, %fd51;
	fma.rn.f64 	%fd53, %fd48, 0d3C7ABC9E3B39803F, %fd52;
	add.f64 	%fd93, %fd49, %fd53;
	bra.uni 	$L__BB0_123;
$L__BB0_122:
	fma.rn.f64 	%fd21, %fd91, 0d7FF0000000000000, 0d7FF0000000000000;
	{
	.reg .b32 %temp; 
	mov.b64 	{%temp, %r965}, %fd91;
	}
	and.b32  	%r966, %r965, 2147483647;
	setp.eq.s32 	%p66, %r966, 0;
	selp.f64 	%fd93, 0dFFF0000000000000, %fd21, %p66;
$L__BB0_123:
	mul.f64 	%fd11, %fd93, 0dC000000000000000;
	{
	.reg .b32 %temp; 
	mov.b64 	{%temp, %r976}, %fd2;
	}
	shl.b32 	%r977, %r976, 1;
	setp.gt.u32 	%p68, %r977, -2038431744;
	mov.f64 	%fd54, 0d0000000000000000;
	mul.rn.f64 	%fd55, %fd2, %fd54;
	selp.f64 	%fd12, %fd55, %fd2, %p68;
	{
	.reg .b32 %temp; 
	mov.b64 	{%r978, %temp}, %fd12;
	}
	{
	.reg .b32 %temp; 
	mov.b64 	{%temp, %r979}, %fd12;
	}
	add.s32 	%r980, %r979, 1048576;
	mov.b64 	%fd56, {%r978, %r980};
	cvt.rni.f64.f64 	%fd57, %fd56;
	cvt.rzi.s64.f64 	%rd32, %fd57;
	cvt.u32.u64 	%r981, %rd32;
	fma.rn.f64 	%fd58, %fd57, 0dBFE0000000000000, %fd12;
	mul.f64 	%fd59, %fd58, 0d3CA1A62633145C07;
	fma.rn.f64 	%fd60, %fd58, 0d400921FB54442D18, %fd59;
	mul.rn.f64 	%fd61, %fd60, %fd60;
	fma.rn.f64 	%fd62, %fd61, 0dBDA8FF8320FD8164, 0d3E21EEA7C1EF8528;
	fma.rn.f64 	%fd63, %fd62, %fd61, 0dBE927E4F8E06E6D9;
	fma.rn.f64 	%fd64, %fd63, %fd61, 0d3EFA01A019DDBCE9;
	fma.rn.f64 	%fd65, %fd64, %fd61, 0dBF56C16C16C15D47;
	fma.rn.f64 	%fd66, %fd65, %fd61, 0d3FA5555555555551;
	fma.rn.f64 	%fd67, %fd66, %fd61, 0dBFE0000000000000;
	fma.rn.f64 	%fd68, %fd67, %fd61, 0d3FF0000000000000;
	fma.rn.f64 	%fd69, %fd61, 0d3DE5DB65F9785EBA, 0dBE5AE5F12CB0D246;
	fma.rn.f64 	%fd70, %fd69, %fd61, 0d3EC71DE369ACE392;
	fma.rn.f64 	%fd71, %fd70, %fd61, 0dBF2A01A019DB62A1;
	fma.rn.f64 	%fd72, %fd71, %fd61, 0d3F81111111110818;
	fma.rn.f64 	%fd73, %fd72, %fd61, 0dBFC5555555555554;
	fma.rn.f64 	%fd74, %fd73, %fd61, 0d0000000000000000;
	fma.rn.f64 	%fd75, %fd74, %fd60, %fd60;
	and.b64  	%rd33, %rd32, 1;
	setp.eq.b64 	%p69, %rd33, 1;
	{
	.reg .b32 %temp; 
	mov.b64 	{%temp, %r982}, %fd75;
	}
	{
	.reg .b32 %temp; 
	mov.b64 	{%r983, %temp}, %fd75;
	}
	xor.b32  	%r984, %r982, -2147483648;
	mov.b64 	%fd76, {%r983, %r984};
	selp.f64 	%fd94, %fd68, %fd75, %p69;
	selp.f64 	%fd95, %fd76, %fd68, %p69;
	and.b32  	%r985, %r981, 2;
	setp.eq.s32 	%p70, %r985, 0;
	@%p70 bra 	$L__BB0_125;
	{
	.reg .b32 %temp; 
	mov.b64 	{%temp, %r986}, %fd94;
	}
	{
	.reg .b32 %temp; 
	mov.b64 	{%r987, %temp}, %fd94;
	}
	xor.b32  	%r988, %r986, -2147483648;
	mov.b64 	%fd94, {%r987, %r988};
	{
	.reg .b32 %temp; 
	mov.b64 	{%temp, %r989}, %fd95;
	}
	{
	.reg .b32 %temp; 
	mov.b64 	{%r990, %temp}, %fd95;
	}
	xor.b32  	%r991, %r989, -2147483648;
	mov.b64 	%fd95, {%r990, %r991};
$L__BB0_125:
	sqrt.rn.f64 	%fd77, %fd11;
	mov.f64 	%fd78, 0d0000000000000000;
	add.rn.f64 	%fd79, %fd95, %fd78;
	cvt.rzi.f64.f64 	%fd80, %fd12;
	setp.eq.f64 	%p71, %fd12, %fd80;
	mul.rn.f64 	%fd81, %fd12, %fd78;
	selp.f64 	%fd82, %fd81, %fd94, %p71;
	mul.f64 	%fd83, %fd77, %fd82;
	mul.f64 	%fd84, %fd77, %fd79;
	mul.f64 	%fd85, %fd83, 0d3FB999999999999A;
	cvta.to.global.u64 	%rd34, %rd10;
	shl.b64 	%rd35, %rd2, 3;
	add.s64 	%rd36, %rd34, %rd35;
	st.global.f64 	[%rd36], %fd85;
	mul.f64 	%fd86, %fd84, 0d3FB999999999999A;
	cvta.to.global.u64 	%rd37, %rd11;
	add.s64 	%rd38, %rd37, %rd35;
	st.global.f64 	[%rd38], %fd86;
	shr.u32 	%r992, %r1028, 2;
	xor.b32  	%r993, %r992, %r1028;
	shl.b32 	%r994, %r554, 4;
	shl.b32 	%r995, %r993, 1;
	xor.b32  	%r996, %r995, %r994;
	xor.b32  	%r997, %r996, %r993;
	xor.b32  	%r998, %r997, %r554;
	add.s32 	%r999, %r2, %r998;
	add.s32 	%r1000, %r999, 1812185;
	shr.u32 	%r1001, %r553, 2;
	xor.b32  	%r1002, %r1001, %r553;
	shl.b32 	%r1003, %r998, 4;
	shl.b32 	%r1004, %r1002, 1;
	xor.b32  	%r1005, %r1004, %r1003;
	xor.b32  	%r1006, %r1005, %r1002;
	xor.b32  	%r1007, %r1006, %r998;
	add.s32 	%r1008, %r2, %r1007;
	add.s32 	%r1009, %r1008, 2174622;
	cvt.u64.u32 	%rd39, %r1000;
	mul.wide.u32 	%rd40, %r1009, 2097152;
	xor.b64  	%rd41, %rd40, %rd39;
	cvt.rn.f64.u64 	%fd87, %rd41;
	fma.rn.f64 	%fd88, %fd87, 0d3CA0000000000000, 0d3C90000000000000;
	add.f64 	%fd89, %fd88, %fd88;
	mul.f64 	%fd90, %fd89, 0d400921FB54442D18;
	cvta.to.global.u64 	%rd42, %rd12;
	add.s64 	%rd43, %rd42, %rd35;
	st.global.f64 	[%rd43], %fd90;
$L__BB0_126:
	ret;

}
	// .globl	compute_coupling_forces_kernel
.visible .entry compute_coupling_forces_kernel(
	.param .u64 .ptr .align 1 compute_coupling_forces_kernel_param_0,
	.param .u64 .ptr .align 1 compute_coupling_forces_kernel_param_1,
	.param .u64 .ptr .align 1 compute_coupling_forces_kernel_param_2,
	.param .u64 .ptr .align 1 compute_coupling_forces_kernel_param_3,
	.param .u32 compute_coupling_forces_kernel_param_4,
	.param .u32 compute_coupling_forces_kernel_param_5,
	.param .f32 compute_coupling_forces_kernel_param_6,
	.param .f32 compute_coupling_forces_kernel_param_7,
	.param .f32 compute_coupling_forces_kernel_param_8,
	.param .u64 .ptr .align 1 compute_coupling_forces_kernel_param_9,
	.param .u64 .ptr .align 1 compute_coupling_forces_kernel_param_10
)
{
	.local .align 4 .b8 	__local_depot1[28];
	.reg .b64 	%SP;
	.reg .b64 	%SPL;
	.reg .pred 	%p<29>;
	.reg .b32 	%r<91>;
	.reg .b32 	%f<88>;
	.reg .b64 	%rd<65>;
	.reg .b64 	%fd<5>;

	mov.u64 	%SPL, __local_depot1;
	ld.param.u64 	%rd23, [compute_coupling_forces_kernel_param_0];
	ld.param.u64 	%rd18, [compute_coupling_forces_kernel_param_1];
	ld.param.u64 	%rd19, [compute_coupling_forces_kernel_param_2];
	ld.param.u64 	%rd20, [compute_coupling_forces_kernel_param_3];
	ld.param.u32 	%r33, [compute_coupling_forces_kernel_param_4];
	ld.param.u32 	%r34, [compute_coupling_forces_kernel_param_5];
	ld.param.f32 	%f24, [compute_coupling_forces_kernel_param_6];
	ld.param.f32 	%f25, [compute_coupling_forces_kernel_param_7];
	ld.param.f32 	%f26, [compute_coupling_forces_kernel_param_8];
	ld.param.u64 	%rd21, [compute_coupling_forces_kernel_param_9];
	cvta.to.global.u64 	%rd1, %rd23;
	add.u64 	%rd2, %SPL, 0;
	add.u64 	%rd3, %SPL, 0;
	mov.u32 	%r35, %ctaid.x;
	mov.u32 	%r36, %ntid.x;
	mov.u32 	%r37, %tid.x;
	mad.lo.s32 	%r1, %r35, %r36, %r37;
	setp.ge.s32 	%p1, %r1, %r34;
	@%p1 bra 	$L__BB1_28;
	setp.gt.f32 	%p2, %f26, 0f00000000;
	div.rn.f32 	%f28, %f25, %f26;
	selp.f32 	%f1, %f28, 0f3F800000, %p2;
	setp.leu.f32 	%p3, %f25, 0f40400000;
	setp.eq.s64 	%p4, %rd21, 0;
	or.pred  	%p5, %p3, %p4;
	mov.f32 	%f82, 0f3F800000;
	@%p5 bra 	$L__BB1_4;
	cvta.to.global.u64 	%rd26, %rd21;
	mul.wide.s32 	%rd27, %r1, 4;
	add.s64 	%rd28, %rd26, %rd27;
	ld.global.f32 	%f2, [%rd28];
	setp.gt.f32 	%p6, %f2, 0f3F28F5C3;
	mov.f32 	%f82, 0f3E19999A;
	@%p6 bra 	$L__BB1_4;
	setp.lt.f32 	%p7, %f2, 0f3EA8F5C3;
	selp.f32 	%f82, 0f3FB33333, 0f3F800000, %p7;
$L__BB1_4:
	setp.lt.f32 	%p8, %f1, 0f3E99999A;
	mul.f32 	%f31, %f24, %f1;
	mul.f32 	%f32, %f31, %f82;
	selp.f32 	%f5, %f32, 0f00000000, %p8;
	setp.lt.s32 	%p9, %r33, 1;
	mov.f32 	%f86, 0f00000000;
	@%p9 bra 	$L__BB1_27;
	mul.wide.s32 	%rd29, %r1, 4;
	add.s64 	%rd4, %rd1, %rd29;
	cvta.to.global.u64 	%rd5, %rd18;
	cvta.to.global.u64 	%rd6, %rd19;
	cvta.to.global.u64 	%rd7, %rd20;
	mov.f32 	%f86, 0f00000000;
	mov.b32 	%r82, 0;
	mov.u64 	%rd48, __cudart_i2opi_f;
$L__BB1_6:
	mul.wide.u32 	%rd30, %r82, 4;
	add.s64 	%rd31, %rd5, %rd30;
	ld.global.u32 	%r3, [%rd31];
	add.s64 	%rd32, %rd6, %rd30;
	ld.global.u32 	%r4, [%rd32];
	add.s64 	%rd33, %rd7, %rd30;
	ld.global.f32 	%f7, [%rd33];
	setp.ne.s32 	%p10, %r3, %r1;
	@%p10 bra 	$L__BB1_16;
	ld.global.f32 	%f58, [%rd4];
	mul.wide.u32 	%rd44, %r4, 4;
	add.s64 	%rd45, %rd1, %rd44;
	ld.global.f32 	%f59, [%rd45];
	sub.f32 	%f8, %f58, %f59;
	mul.f32 	%f60, %f8, 0f3F22F983;
	cvt.rni.s32.f32 	%r86, %f60;
	cvt.rn.f32.s32 	%f61, %r86;
	fma.rn.f32 	%f62, %f61, 0fBFC90FDA, %f8;
	fma.rn.f32 	%f63, %f61, 0fB3A22168, %f62;
	fma.rn.f32 	%f84, %f61, 0fA7C234C5, %f63;
	abs.f32 	%f10, %f8;
	setp.ltu.f32 	%p20, %f10, 0f47CE4780;
	@%p20 bra 	$L__BB1_15;
	setp.neu.f32 	%p21, %f10, 0f7F800000;
	@%p21 bra 	$L__BB1_10;
	mov.f32 	%f66, 0f00000000;
	mul.rn.f32 	%f84, %f8, %f66;
	mov.b32 	%r86, 0;
	bra.uni 	$L__BB1_15;
$L__BB1_10:
	mov.b32 	%r6, %f8;
	shl.b32 	%r62, %r6, 8;
	or.b32  	%r7, %r62, -2147483648;
	mov.b64 	%rd61, 0;
	mov.b32 	%r83, 0;
$L__BB1_11:
	.pragma "nounroll";
	mul.wide.u32 	%rd47, %r83, 4;
	add.s64 	%rd49, %rd48, %rd47;
	ld.global.nc.u32 	%r63, [%rd49];
	mad.wide.u32 	%rd50, %r63, %r7, %rd61;
	shr.u64 	%rd61, %rd50, 32;
	add.s64 	%rd51, %rd3, %rd47;
	st.local.u32 	[%rd51], %rd50;
	add.s32 	%r83, %r83, 1;
	setp.ne.s32 	%p22, %r83, 6;
	@%p22 bra 	$L__BB1_11;
	shr.u32 	%r64, %r6, 23;
	st.local.u32 	[%rd3+24], %rd61;
	and.b32  	%r10, %r64, 31;
	and.b32  	%r65, %r64, 224;
	add.s32 	%r66, %r65, -128;
	shr.u32 	%r67, %r66, 5;
	mul.wide.u32 	%rd52, %r67, 4;
	sub.s64 	%rd10, %rd3, %rd52;
	ld.local.u32 	%r84, [%rd10+24];
	ld.local.u32 	%r85, [%rd10+20];
	setp.eq.s32 	%p23, %r10, 0;
	@%p23 bra 	$L__BB1_14;
	shf.l.wrap.b32 	%r84, %r85, %r84, %r10;
	ld.local.u32 	%r68, [%rd10+16];
	shf.l.wrap.b32 	%r85, %r68, %r85, %r10;
$L__BB1_14:
	shr.u32 	%r69, %r84, 30;
	shf.l.wrap.b32 	%r70, %r85, %r84, 2;
	shl.b32 	%r71, %r85, 2;
	shr.u32 	%r72, %r70, 31;
	add.s32 	%r73, %r72, %r69;
	neg.s32 	%r74, %r73;
	setp.lt.s32 	%p24, %r6, 0;
	selp.b32 	%r86, %r74, %r73, %p24;
	xor.b32  	%r75, %r70, %r6;
	shr.s32 	%r76, %r70, 31;
	xor.b32  	%r77, %r76, %r70;
	xor.b32  	%r78, %r76, %r71;
	cvt.u64.u32 	%rd53, %r77;
	shl.b64 	%rd54, %rd53, 32;
	cvt.u64.u32 	%rd55, %r78;
	or.b64  	%rd56, %rd54, %rd55;
	cvt.rn.f64.s64 	%fd3, %rd56;
	mul.f64 	%fd4, %fd3, 0d3BF921FB54442D19;
	cvt.rn.f32.f64 	%f64, %fd4;
	neg.f32 	%f65, %f64;
	setp.lt.s32 	%p25, %r75, 0;
	selp.f32 	%f84, %f65, %f64, %p25;
$L__BB1_15:
	mul.rn.f32 	%f67, %f84, %f84;
	and.b32  	%r80, %r86, 1;
	setp.eq.b32 	%p26, %r80, 1;
	selp.f32 	%f68, 0f3F800000, %f84, %p26;
	fma.rn.f32 	%f69, %f67, %f68, 0f00000000;
	fma.rn.f32 	%f70, %f67, 0f37CBAC00, 0fBAB607ED;
	selp.f32 	%f71, %f70, 0fB94D4153, %p26;
	selp.f32 	%f72, 0f3D2AAABB, 0f3C0885E4, %p26;
	fma.rn.f32 	%f73, %f71, %f67, %f72;
	selp.f32 	%f74, 0fBEFFFFFF, 0fBE2AAAA8, %p26;
	fma.rn.f32 	%f75, %f73, %f67, %f74;
	fma.rn.f32 	%f76, %f75, %f69, %f68;
	and.b32  	%r81, %r86, 2;
	setp.eq.s32 	%p27, %r81, 0;
	mov.f32 	%f77, 0f00000000;
	sub.f32 	%f78, %f77, %f76;
	selp.f32 	%f79, %f76, %f78, %p27;
	mul.f32 	%f80, %f5, %f7;
	mul.f32 	%f81, %f80, %f79;
	sub.f32 	%f86, %f86, %f81;
	bra.uni 	$L__BB1_26;
$L__BB1_16:
	setp.ne.s32 	%p11, %r4, %r1;
	@%p11 bra 	$L__BB1_26;
	ld.global.f32 	%f34, [%rd4];
	mul.wide.u32 	%rd34, %r3, 4;
	add.s64 	%rd35, %rd1, %rd34;
	ld.global.f32 	%f35, [%rd35];
	sub.f32 	%f15, %f34, %f35;
	mul.f32 	%f36, %f15, 0f3F22F983;
	cvt.rni.s32.f32 	%r90, %f36;
	cvt.rn.f32.s32 	%f37, %r90;
	fma.rn.f32 	%f38, %f37, 0fBFC90FDA, %f15;
	fma.rn.f32 	%f39, %f37, 0fB3A22168, %f38;
	fma.rn.f32 	%f85, %f37, 0fA7C234C5, %f39;
	abs.f32 	%f17, %f15;
	setp.ltu.f32 	%p12, %f17, 0f47CE4780;
	@%p12 bra 	$L__BB1_25;
	setp.neu.f32 	%p13, %f17, 0f7F800000;
	@%p13 bra 	$L__BB1_20;
	mov.f32 	%f42, 0f00000000;
	mul.rn.f32 	%f85, %f15, %f42;
	mov.b32 	%r90, 0;
	bra.uni 	$L__BB1_25;
$L__BB1_20:
	mov.b32 	%r20, %f15;
	mov.b64 	%rd64, 0;
	mov.b32 	%r87, 0;
	mov.u64 	%rd62, __cudart_i2opi_f;
	mov.u64 	%rd63, %rd2;
$L__BB1_21:
	.pragma "nounroll";
	ld.global.nc.u32 	%r40, [%rd62];
	shl.b32 	%r41, %r20, 8;
	or.b32  	%r42, %r41, -2147483648;
	mad.wide.u32 	%rd38, %r40, %r42, %rd64;
	shr.u64 	%rd64, %rd38, 32;
	st.local.u32 	[%rd63], %rd38;
	add.s32 	%r87, %r87, 1;
	add.s64 	%rd63, %rd63, 4;
	add.s64 	%rd62, %rd62, 4;
	setp.ne.s32 	%p14, %r87, 6;
	@%p14 bra 	$L__BB1_21;
	shr.u32 	%r43, %r20, 23;
	st.local.u32 	[%rd2+24], %rd64;
	and.b32  	%r23, %r43, 31;
	and.b32  	%r44, %r43, 224;
	add.s32 	%r45, %r44, -128;
	shr.u32 	%r46, %r45, 5;
	mul.wide.u32 	%rd39, %r46, 4;
	sub.s64 	%rd17, %rd2, %rd39;
	ld.local.u32 	%r88, [%rd17+24];
	ld.local.u32 	%r89, [%rd17+20];
	setp.eq.s32 	%p15, %r23, 0;
	@%p15 bra 	$L__BB1_24;
	shf.l.wrap.b32 	%r88, %r89, %r88, %r23;
	ld.local.u32 	%r47, [%rd17+16];
	shf.l.wrap.b32 	%r89, %r47, %r89, %r23;
$L__BB1_24:
	shr.u32 	%r48, %r88, 30;
	shf.l.wrap.b32 	%r49, %r89, %r88, 2;
	shl.b32 	%r50, %r89, 2;
	shr.u32 	%r51, %r49, 31;
	add.s32 	%r52, %r51, %r48;
	neg.s32 	%r53, %r52;
	setp.lt.s32 	%p16, %r20, 0;
	selp.b32 	%r90, %r53, %r52, %p16;
	xor.b32  	%r54, %r49, %r20;
	shr.s32 	%r55, %r49, 31;
	xor.b32  	%r56, %r55, %r49;
	xor.b32  	%r57, %r55, %r50;
	cvt.u64.u32 	%rd40, %r56;
	shl.b64 	%rd41, %rd40, 32;
	cvt.u64.u32 	%rd42, %r57;
	or.b64  	%rd43, %rd41, %rd42;
	cvt.rn.f64.s64 	%fd1, %rd43;
	mul.f64 	%fd2, %fd1, 0d3BF921FB54442D19;
	cvt.rn.f32.f64 	%f40, %fd2;
	neg.f32 	%f41, %f40;
	setp.lt.s32 	%p17, %r54, 0;
	selp.f32 	%f85, %f41, %f40, %p17;
$L__BB1_25:
	mul.rn.f32 	%f43, %f85, %f85;
	and.b32  	%r59, %r90, 1;
	setp.eq.b32 	%p18, %r59, 1;
	selp.f32 	%f44, 0f3F800000, %f85, %p18;
	fma.rn.f32 	%f45, %f43, %f44, 0f00000000;
	fma.rn.f32 	%f46, %f43, 0f37CBAC00, 0fBAB607ED;
	selp.f32 	%f47, %f46, 0fB94D4153, %p18;
	selp.f32 	%f48, 0f3D2AAABB, 0f3C0885E4, %p18;
	fma.rn.f32 	%f49, %f47, %f43, %f48;
	selp.f32 	%f50, 0fBEFFFFFF, 0fBE2AAAA8, %p18;
	fma.rn.f32 	%f51, %f49, %f43, %f50;
	fma.rn.f32 	%f52, %f51, %f45, %f44;
	and.b32  	%r60, %r90, 2;
	setp.eq.s32 	%p19, %r60, 0;
	mov.f32 	%f53, 0f00000000;
	sub.f32 	%f54, %f53, %f52;
	selp.f32 	%f55, %f52, %f54, %p19;
	mul.f32 	%f56, %f5, %f7;
	mul.f32 	%f57, %f56, %f55;
	sub.f32 	%f86, %f86, %f57;
$L__BB1_26:
	add.s32 	%r82, %r82, 1;
	setp.ne.s32 	%p28, %r82, %r33;
	@%p28 bra 	$L__BB1_6;
$L__BB1_27:
	ld.param.u64 	%rd60, [compute_coupling_forces_kernel_param_10];
	cvta.to.global.u64 	%rd57, %rd60;
	mul.wide.s32 	%rd58, %r1, 4;
	add.s64 	%rd59, %rd57, %rd58;
	st.global.f32 	[%rd59], %f86;
$L__BB1_28:
	ret;

}
	// .globl	evolve_oscillators_kernel
.visible .entry evolve_oscillators_kernel(
	.param .u64 .ptr .align 1 evolve_oscillators_kernel_param_0,
	.param .u64 .ptr .align 1 evolve_oscillators_kernel_param_1,
	.param .u64 .ptr .align 1 evolve_oscillators_kernel_param_2,
	.param .u32 evolve_oscillators_kernel_param_3,
	.param .f32 evolve_oscillators_kernel_param_4,
	.param .f32 evolve_oscillators_kernel_param_5,
	.param .u64 .ptr .align 1 evolve_oscillators_kernel_param_6,
	.param .u64 .ptr .align 1 evolve_oscillators_kernel_param_7
)
{
	.reg .pred 	%p<7>;
	.reg .b32 	%r<6>;
	.reg .b32 	%f<19>;
	.reg .b64 	%rd<15>;
	.reg .b64 	%fd<11>;

	ld.param.u64 	%rd3, [evolve_oscillators_kernel_param_0];
	ld.param.u64 	%rd4, [evolve_oscillators_kernel_param_1];
	ld.param.u64 	%rd5, [evolve_oscillators_kernel_param_2];
	ld.param.u32 	%r2, [evolve_oscillators_kernel_param_3];
	ld.param.f32 	%f12, [evolve_oscillators_kernel_param_4];
	ld.param.u64 	%rd6, [evolve_oscillators_kernel_param_6];
	mov.u32 	%r3, %ctaid.x;
	mov.u32 	%r4, %ntid.x;
	mov.u32 	%r5, %tid.x;
	mad.lo.s32 	%r1, %r3, %r4, %r5;
	setp.ge.s32 	%p1, %r1, %r2;
	@%p1 bra 	$L__BB2_7;
	cvta.to.global.u64 	%rd7, %rd3;
	cvta.to.global.u64 	%rd8, %rd4;
	cvta.to.global.u64 	%rd9, %rd5;
	mul.wide.s32 	%rd10, %r1, 4;
	add.s64 	%rd1, %rd7, %rd10;
	ld.global.f32 	%f1, [%rd1];
	add.s64 	%rd2, %rd8, %rd10;
	ld.global.f32 	%f2, [%rd2];
	add.s64 	%rd11, %rd9, %rd10;
	ld.global.f32 	%f3, [%rd11];
	setp.eq.s64 	%p2, %rd6, 0;
	mov.f32 	%f16, 0f3F800000;
	@%p2 bra 	$L__BB2_3;
	cvta.to.global.u64 	%rd12, %rd6;
	add.s64 	%rd14, %rd12, %rd10;
	ld.global.f32 	%f16, [%rd14];
$L__BB2_3:
	mul.f32 	%f14, %f2, 0fBDCCCCCD;
	fma.rn.f32 	%f15, %f3, %f16, %f14;
	fma.rn.f32 	%f6, %f12, %f15, %f2;
	fma.rn.f32 	%f18, %f12, %f6, %f1;
	cvt.f64.f32 	%fd9, %f18;
	setp.leu.f64 	%p3, %fd9, 0d400921FB54442D18;
	@%p3 bra 	$L__BB2_4;
	bra.uni 	$L__BB2_8;
$L__BB2_4:
	cvt.f64.f32 	%fd10, %f18;
	setp.geu.f64 	%p5, %fd10, 0dC00921FB54442D18;
	@%p5 bra 	$L__BB2_6;
$L__BB2_5:
	add.f64 	%fd8, %fd10, 0d401921FB54442D18;
	cvt.rn.f32.f64 	%f18, %fd8;
	cvt.f64.f32 	%fd10, %f18;
	setp.lt.f64 	%p6, %fd10, 0dC00921FB54442D18;
	@%p6 bra 	$L__BB2_5;
$L__BB2_6:
	st.global.f32 	[%rd1], %f18;
	st.global.f32 	[%rd2], %f6;
$L__BB2_7:
	ret;
$L__BB2_8:
	add.f64 	%fd7, %fd9, 0dC01921FB54442D18;
	cvt.rn.f32.f64 	%f18, %fd7;
	cvt.f64.f32 	%fd9, %f18;
	setp.gt.f64 	%p4, %fd9, 0d400921FB54442D18;
	@%p4 bra 	$L__BB2_8;
	bra.uni 	$L__BB2_4;

}
	// .globl	evolve_oscillators_with_conflicts_kernel
.visible .entry evolve_oscillators_with_conflicts_kernel(
	.param .u64 .ptr .align 1 evolve_oscillators_with_conflicts_kernel_param_0,
	.param .u64 .ptr .align 1 evolve_oscillators_with_conflicts_kernel_param_1,
	.param .u64 .ptr .align 1 evolve_oscillators_with_conflicts_kernel_param_2,
	.param .u64 .ptr .align 1 evolve_oscillators_with_conflicts_kernel_param_3,
	.param .u64 .ptr .align 1 evolve_oscillators_with_conflicts_kernel_param_4,
	.param .u64 .ptr .align 1 evolve_oscillators_with_conflicts_kernel_param_5,
	.param .u64 .ptr .align 1 evolve_oscillators_with_conflicts_kernel_param_6,
	.param .u64 .ptr .align 1 evolve_oscillators_with_conflicts_kernel_param_7,
	.param .u32 evolve_oscillators_with_conflicts_kernel_param_8,
	.param .u32 evolve_oscillators_with_conflicts_kernel_param_9,
	.param .f32 evolve_oscillators_with_conflicts_kernel_param_10,
	.param .f32 evolve_oscillators_with_conflicts_kernel_param_11,
	.param .u64 .ptr .align 1 evolve_oscillators_with_conflicts_kernel_param_12,
	.param .f32 evolve_oscillators_with_conflicts_kernel_param_13,
	.param .f32 evolve_oscillators_with_conflicts_kernel_param_14,
	.param .f32 evolve_oscillators_with_conflicts_kernel_param_15,
	.param .f32 evolve_oscillators_with_conflicts_kernel_param_16,
	.param .u64 .ptr .align 1 evolve_oscillators_with_conflicts_kernel_param_17,
	.param .u64 .ptr .align 1 evolve_oscillators_with_conflicts_kernel_param_18
)
{
	.local .align 4 .b8 	__local_depot3[28];
	.reg .b64 	%SP;
	.reg .b64 	%SPL;
	.reg .pred 	%p<50>;
	.reg .b32 	%r<119>;
	.reg .b32 	%f<171>;
	.reg .b64 	%rd<96>;
	.reg .b64 	%fd<15>;

	mov.u64 	%SPL, __local_depot3;
	ld.param.u64 	%rd30, [evolve_oscillators_with_conflicts_kernel_param_0];
	ld.param.u64 	%rd25, [evolve_oscillators_with_conflicts_kernel_param_3];
	ld.param.u64 	%rd31, [evolve_oscillators_with_conflicts_kernel_param_6];
	ld.param.u64 	%rd32, [evolve_oscillators_with_conflicts_kernel_param_7];
	ld.param.u32 	%r41, [evolve_oscillators_with_conflicts_kernel_param_8];
	ld.param.u32 	%r42, [evolve_oscillators_with_conflicts_kernel_param_9];
	ld.param.f32 	%f53, [evolve_oscillators_with_conflicts_kernel_param_11];
	ld.param.f32 	%f54, [evolve_oscillators_with_conflicts_kernel_param_13];
	ld.param.f32 	%f55, [evolve_oscillators_with_conflicts_kernel_param_14];
	cvta.to.global.u64 	%rd1, %rd32;
	cvta.to.global.u64 	%rd2, %rd31;
	cvta.to.global.u64 	%rd3, %rd25;
	cvta.to.global.u64 	%rd4, %rd30;
	add.u64 	%rd5, %SPL, 0;
	mov.u32 	%r43, %ctaid.x;
	mov.u32 	%r44, %ntid.x;
	mov.u32 	%r45, %tid.x;
	mad.lo.s32 	%r1, %r43, %r44, %r45;
	setp.ge.s32 	%p1, %r1, %r42;
	@%p1 bra 	$L__BB3_51;
	ld.param.u64 	%rd86, [evolve_oscillators_with_conflicts_kernel_param_12];
	ld.param.u64 	%rd81, [evolve_oscillators_with_conflicts_kernel_param_2];
	ld.param.u64 	%rd80, [evolve_oscillators_with_conflicts_kernel_param_1];
	cvta.to.global.u64 	%rd34, %rd80;
	cvta.to.global.u64 	%rd35, %rd81;
	mul.wide.s32 	%rd36, %r1, 4;
	add.s64 	%rd6, %rd4, %rd36;
	ld.global.f32 	%f1, [%rd6];
	add.s64 	%rd7, %rd34, %rd36;
	ld.global.f32 	%f2, [%rd7];
	add.s64 	%rd37, %rd35, %rd36;
	ld.global.f32 	%f3, [%rd37];
	setp.eq.s64 	%p2, %rd86, 0;
	mov.f32 	%f153, 0f3F800000;
	@%p2 bra 	$L__BB3_3;
	ld.param.u64 	%rd87, [evolve_oscillators_with_conflicts_kernel_param_12];
	cvta.to.global.u64 	%rd38, %rd87;
	add.s64 	%rd40, %rd38, %rd36;
	ld.global.f32 	%f153, [%rd40];
$L__BB3_3:
	setp.leu.f32 	%p3, %f54, 0f00000000;
	mov.f32 	%f154, 0f00000000;
	@%p3 bra 	$L__BB3_5;
	div.rn.f32 	%f60, %f53, %f54;
	mul.f32 	%f154, %f60, 0f3DCCCCCD;
$L__BB3_5:
	setp.gtu.f32 	%p4, %f53, %f55;
	mov.f32 	%f155, 0f00000000;
	@%p4 bra 	$L__BB3_8;
	ld.param.f32 	%f150, [evolve_oscillators_with_conflicts_kernel_param_15];
	setp.leu.f32 	%p5, %f55, %f150;
	mov.f32 	%f155, 0f3F800000;
	@%p5 bra 	$L__BB3_8;
	ld.param.f32 	%f151, [evolve_oscillators_with_conflicts_kernel_param_15];
	sub.f32 	%f63, %f53, %f151;
	sub.f32 	%f64, %f55, %f151;
	div.rn.f32 	%f65, %f63, %f64;
	mov.f32 	%f66, 0f3F800000;
	sub.f32 	%f67, %f66, %f65;
	min.f32 	%f68, %f67, 0f3F800000;
	max.f32 	%f155, %f68, 0f00000000;
$L__BB3_8:
	ld.param.u64 	%rd83, [evolve_oscillators_with_conflicts_kernel_param_4];
	cvta.to.global.u64 	%rd41, %rd83;
	add.s64 	%rd43, %rd41, %rd36;
	ld.global.u32 	%r46, [%rd43];
	setp.lt.s32 	%p6, %r46, 1;
	setp.leu.f32 	%p7, %f155, 0f00000000;
	mov.f32 	%f162, 0f00000000;
	or.pred  	%p8, %p7, %p6;
	@%p8 bra 	$L__BB3_29;
	ld.param.u64 	%rd84, [evolve_oscillators_with_conflicts_kernel_param_5];
	setp.eq.s64 	%p9, %rd84, 0;
	cvta.to.global.u64 	%rd44, %rd84;
	add.s64 	%rd8, %rd44, %rd36;
	mov.f32 	%f156, 0f41200000;
	@%p9 bra 	$L__BB3_11;
	ld.global.f32 	%f71, [%rd8];
	mul.f32 	%f156, %f71, 0f41200000;
$L__BB3_11:
	fma.rn.f32 	%f73, %f53, 0fBBBB989D, 0f3F000000;
	cvt.sat.f32.f32 	%f74, %f73;
	mov.f32 	%f75, 0f4B400001;
	mov.f32 	%f76, 0f437C0000;
	fma.rm.f32 	%f77, %f74, %f76, %f75;
	add.f32 	%f78, %f77, 0fCB40007F;
	neg.f32 	%f79, %f78;
	fma.rn.f32 	%f80, %f53, 0fBFB8AA3B, %f79;
	fma.rn.f32 	%f81, %f53, 0fB2A57060, %f80;
	mov.b32 	%r47, %f77;
	shl.b32 	%r48, %r47, 23;
	mov.b32 	%f82, %r48;
	ex2.approx.ftz.f32 	%f83, %f81;
	fma.rn.f32 	%f84, %f83, %f82, 0f3F800000;
	mul.f32 	%f12, %f156, %f84;
	add.s64 	%rd47, %rd3, %rd36;
	ld.global.u32 	%r2, [%rd47];
	setp.lt.s32 	%p10, %r41, 1;
	mov.f32 	%f157, 0f00000000;
	@%p10 bra 	$L__BB3_25;
	mov.f32 	%f157, 0f00000000;
	mov.b32 	%r106, 0;
	mov.u64 	%rd56, __cudart_i2opi_f;
$L__BB3_13:
	mul.wide.u32 	%rd48, %r106, 4;
	add.s64 	%rd49, %rd2, %rd48;
	ld.global.u32 	%r50, [%rd49];
	add.s64 	%rd50, %rd1, %rd48;
	ld.global.u32 	%r51, [%rd50];
	setp.eq.s32 	%p11, %r50, %r1;
	setp.eq.s32 	%p12, %r51, %r1;
	selp.b32 	%r52, %r50, -1, %p12;
	selp.b32 	%r4, %r51, %r52, %p11;
	setp.lt.s32 	%p13, %r4, 0;
	@%p13 bra 	$L__BB3_24;
	ld.param.u64 	%rd82, [evolve_oscillators_with_conflicts_kernel_param_3];
	cvta.to.global.u64 	%rd51, %rd82;
	mul.wide.u32 	%rd52, %r4, 4;
	add.s64 	%rd53, %rd51, %rd52;
	ld.global.u32 	%r53, [%rd53];
	setp.ne.s32 	%p14, %r53, %r2;
	@%p14 bra 	$L__BB3_24;
	add.s64 	%rd55, %rd4, %rd52;
	ld.global.f32 	%f86, [%rd55];
	sub.f32 	%f14, %f86, %f1;
	mul.f32 	%f87, %f14, 0f3F22F983;
	cvt.rni.s32.f32 	%r110, %f87;
	cvt.rn.f32.s32 	%f88, %r110;
	fma.rn.f32 	%f89, %f88, 0fBFC90FDA, %f14;
	fma.rn.f32 	%f90, %f88, 0fB3A22168, %f89;
	fma.rn.f32 	%f158, %f88, 0fA7C234C5, %f90;
	abs.f32 	%f16, %f14;
	setp.ltu.f32 	%p15, %f16, 0f47CE4780;
	@%p15 bra 	$L__BB3_23;
	setp.neu.f32 	%p16, %f16, 0f7F800000;
	@%p16 bra 	$L__BB3_18;
	mov.f32 	%f93, 0f00000000;
	mul.rn.f32 	%f158, %f14, %f93;
	mov.b32 	%r110, 0;
	bra.uni 	$L__BB3_23;
$L__BB3_18:
	mov.b32 	%r6, %f14;
	mov.b64 	%rd92, 0;
	mov.b32 	%r107, 0;
	mov.u64 	%rd90, %rd56;
	mov.u64 	%rd91, %rd5;
$L__BB3_19:
	.pragma "nounroll";
	ld.global.nc.u32 	%r55, [%rd90];
	shl.b32 	%r56, %r6, 8;
	or.b32  	%r57, %r56, -2147483648;
	mad.wide.u32 	%rd58, %r55, %r57, %rd92;
	shr.u64 	%rd92, %rd58, 32;
	st.local.u32 	[%rd91], %rd58;
	add.s32 	%r107, %r107, 1;
	add.s64 	%rd91, %rd91, 4;
	add.s64 	%rd90, %rd90, 4;
	setp.ne.s32 	%p17, %r107, 6;
	@%p17 bra 	$L__BB3_19;
	shr.u32 	%r58, %r6, 23;
	st.local.u32 	[%rd5+24], %rd92;
	and.b32  	%r9, %r58, 31;
	and.b32  	%r59, %r58, 224;
	add.s32 	%r60, %r59, -128;
	shr.u32 	%r61, %r60, 5;
	mul.wide.u32 	%rd59, %r61, 4;
	sub.s64 	%rd15, %rd5, %rd59;
	ld.local.u32 	%r108, [%rd15+24];
	ld.local.u32 	%r109, [%rd15+20];
	setp.eq.s32 	%p18, %r9, 0;
	@%p18 bra 	$L__BB3_22;
	shf.l.wrap.b32 	%r108, %r109, %r108, %r9;
	ld.local.u32 	%r62, [%rd15+16];
	shf.l.wrap.b32 	%r109, %r62, %r109, %r9;
$L__BB3_22:
	shr.u32 	%r63, %r108, 30;
	shf.l.wrap.b32 	%r64, %r109, %r108, 2;
	shl.b32 	%r65, %r109, 2;
	shr.u32 	%r66, %r64, 31;
	add.s32 	%r67, %r66, %r63;
	neg.s32 	%r68, %r67;
	setp.lt.s32 	%p19, %r6, 0;
	selp.b32 	%r110, %r68, %r67, %p19;
	xor.b32  	%r69, %r64, %r6;
	shr.s32 	%r70, %r64, 31;
	xor.b32  	%r71, %r70, %r64;
	xor.b32  	%r72, %r70, %r65;
	cvt.u64.u32 	%rd60, %r71;
	shl.b64 	%rd61, %rd60, 32;
	cvt.u64.u32 	%rd62, %r72;
	or.b64  	%rd63, %rd61, %rd62;
	cvt.rn.f64.s64 	%fd7, %rd63;
	mul.f64 	%fd8, %fd7, 0d3BF921FB54442D19;
	cvt.rn.f32.f64 	%f91, %fd8;
	neg.f32 	%f92, %f91;
	setp.lt.s32 	%p20, %r69, 0;
	selp.f32 	%f158, %f92, %f91, %p20;
$L__BB3_23:
	mul.rn.f32 	%f94, %f158, %f158;
	and.b32  	%r74, %r110, 1;
	setp.eq.b32 	%p21, %r74, 1;
	selp.f32 	%f95, 0f3F800000, %f158, %p21;
	fma.rn.f32 	%f96, %f94, %f95, 0f00000000;
	fma.rn.f32 	%f97, %f94, 0f37CBAC00, 0fBAB607ED;
	selp.f32 	%f98, %f97, 0fB94D4153, %p21;
	selp.f32 	%f99, 0f3D2AAABB, 0f3C0885E4, %p21;
	fma.rn.f32 	%f100, %f98, %f94, %f99;
	selp.f32 	%f101, 0fBEFFFFFF, 0fBE2AAAA8, %p21;
	fma.rn.f32 	%f102, %f100, %f94, %f101;
	fma.rn.f32 	%f103, %f102, %f96, %f95;
	and.b32  	%r75, %r110, 2;
	setp.eq.s32 	%p22, %r75, 0;
	mov.f32 	%f104, 0f00000000;
	sub.f32 	%f105, %f104, %f103;
	selp.f32 	%f106, %f103, %f105, %p22;
	fma.rn.f32 	%f157, %f12, %f106, %f157;
$L__BB3_24:
	add.s32 	%r106, %r106, 1;
	setp.ne.s32 	%p23, %r106, %r41;
	@%p23 bra 	$L__BB3_13;
$L__BB3_25:
	ld.param.u64 	%rd85, [evolve_oscillators_with_conflicts_kernel_param_5];
	setp.eq.s64 	%p24, %rd85, 0;
	mov.f32 	%f161, 0f3F800000;
	@%p24 bra 	$L__BB3_28;
	ld.global.f32 	%f23, [%rd8];
	setp.gt.f32 	%p25, %f23, 0f3F28F5C3;
	mov.f32 	%f161, 0f3FB33333;
	@%p25 bra 	$L__BB3_28;
	setp.lt.f32 	%p26, %f23, 0f3EA8F5C3;
	selp.f32 	%f161, 0f3F266666, 0f3F800000, %p26;
$L__BB3_28:
	ld.param.f32 	%f152, [evolve_oscillators_with_conflicts_kernel_param_16];
	mul.f32 	%f109, %f155, %f161;
	mul.f32 	%f110, %f152, %f109;
	mul.f32 	%f162, %f157, %f110;
$L__BB3_29:
	ld.param.u64 	%rd88, [evolve_oscillators_with_conflicts_kernel_param_17];
	min.f32 	%f28, %f162, 0f42C80000;
	setp.eq.s64 	%p27, %rd88, 0;
	mov.f32 	%f163, 0f3F800000;
	@%p27 bra 	$L__BB3_31;
	ld.param.u64 	%rd89, [evolve_oscillators_with_conflicts_kernel_param_17];
	cvta.to.global.u64 	%rd64, %rd89;
	mul.wide.s32 	%rd65, %r1, 4;
	add.s64 	%rd66, %rd64, %rd65;
	ld.global.f32 	%f163, [%rd66];
$L__BB3_31:
	mul.f32 	%f31, %f3, %f163;
	max.f32 	%f113, %f28, 0fC2C80000;
	mul.f32 	%f32, %f113, %f163;
	setp.leu.f32 	%p28, %f53, 0f00000000;
	mov.f32 	%f168, 0f00000000;
	@%p28 bra 	$L__BB3_47;
	setp.lt.s32 	%p29, %r41, 1;
	mov.b32 	%r113, 0;
	mov.f32 	%f165, 0f00000000;
	@%p29 bra 	$L__BB3_37;
	mov.f32 	%f165, 0f00000000;
	mov.b32 	%r111, 0;
	mov.u32 	%r113, %r111;
$L__BB3_34:
	mul.wide.u32 	%rd67, %r111, 4;
	add.s64 	%rd68, %rd2, %rd67;
	ld.global.u32 	%r21, [%rd68];
	add.s64 	%rd69, %rd1, %rd67;
	ld.global.u32 	%r78, [%rd69];
	setp.ne.s32 	%p30, %r21, %r1;
	setp.ne.s32 	%p31, %r78, %r1;
	and.pred  	%p32, %p30, %p31;
	@%p32 bra 	$L__BB3_36;
	setp.eq.s32 	%p33, %r21, %r1;
	selp.b32 	%r79, %r78, %r21, %p33;
	mul.wide.s32 	%rd70, %r79, 4;
	add.s64 	%rd71, %rd4, %rd70;
	ld.global.f32 	%f116, [%rd71];
	add.f32 	%f165, %f165, %f116;
	add.s32 	%r113, %r113, 1;
$L__BB3_36:
	add.s32 	%r111, %r111, 1;
	setp.lt.s32 	%p34, %r111, %r41;
	setp.lt.s32 	%p35, %r113, 20;
	and.pred  	%p36, %p34, %p35;
	@%p36 bra 	$L__BB3_34;
$L__BB3_37:
	setp.lt.s32 	%p37, %r113, 1;
	mov.f32 	%f168, 0f00000000;
	@%p37 bra 	$L__BB3_47;
	cvt.rn.f32.u32 	%f118, %r113;
	div.rn.f32 	%f119, %f165, %f118;
	sub.f32 	%f37, %f1, %f119;
	div.rn.f32 	%f38, %f53, %f54;
	mul.f32 	%f120, %f37, 0f3F22F983;
	cvt.rni.s32.f32 	%r118, %f120;
	cvt.rn.f32.s32 	%f121, %r118;
	fma.rn.f32 	%f122, %f121, 0fBFC90FDA, %f37;
	fma.rn.f32 	%f123, %f121, 0fB3A22168, %f122;
	fma.rn.f32 	%f167, %f121, 0fA7C234C5, %f123;
	abs.f32 	%f40, %f37;
	setp.ltu.f32 	%p38, %f40, 0f47CE4780;
	@%p38 bra 	$L__BB3_46;
	setp.neu.f32 	%p39, %f40, 0f7F800000;
	@%p39 bra 	$L__BB3_41;
	mov.f32 	%f126, 0f00000000;
	mul.rn.f32 	%f167, %f37, %f126;
	mov.b32 	%r118, 0;
	bra.uni 	$L__BB3_46;
$L__BB3_41:
	mov.b32 	%r28, %f37;
	shl.b32 	%r81, %r28, 8;
	or.b32  	%r29, %r81, -2147483648;
	mov.b64 	%rd95, 0;
	mov.b32 	%r115, 0;
	mov.u64 	%rd93, __cudart_i2opi_f;
	mov.u64 	%rd94, %rd5;
$L__BB3_42:
	.pragma "nounroll";
	ld.global.nc.u32 	%r82, [%rd93];
	mad.wide.u32 	%rd74, %r82, %r29, %rd95;
	shr.u64 	%rd95, %rd74, 32;
	st.local.u32 	[%rd94], %rd74;
	add.s32 	%r115, %r115, 1;
	add.s64 	%rd94, %rd94, 4;
	add.s64 	%rd93, %rd93, 4;
	setp.ne.s32 	%p40, %r115, 6;
	@%p40 bra 	$L__BB3_42;
	shr.u32 	%r83, %r28, 23;
	st.local.u32 	[%rd5+24], %rd95;
	and.b32  	%r32, %r83, 31;
	and.b32  	%r84, %r83, 224;
	add.s32 	%r85, %r84, -128;
	shr.u32 	%r86, %r85, 5;
	mul.wide.u32 	%rd75, %r86, 4;
	sub.s64 	%rd22, %rd5, %rd75;
	ld.local.u32 	%r116, [%rd22+24];
	ld.local.u32 	%r117, [%rd22+20];
	setp.eq.s32 	%p41, %r32, 0;
	@%p41 bra 	$L__BB3_45;
	shf.l.wrap.b32 	%r116, %r117, %r116, %r32;
	ld.local.u32 	%r87, [%rd22+16];
	shf.l.wrap.b32 	%r117, %r87, %r117, %r32;
$L__BB3_45:
	shr.u32 	%r88, %r116, 30;
	shf.l.wrap.b32 	%r89, %r117, %r116, 2;
	shl.b32 	%r90, %r117, 2;
	shr.u32 	%r91, %r89, 31;
	add.s32 	%r92, %r91, %r88;
	neg.s32 	%r93, %r92;
	setp.lt.s32 	%p42, %r28, 0;
	selp.b32 	%r118, %r93, %r92, %p42;
	xor.b32  	%r94, %r89, %r28;
	shr.s32 	%r95, %r89, 31;
	xor.b32  	%r96, %r95, %r89;
	xor.b32  	%r97, %r95, %r90;
	cvt.u64.u32 	%rd76, %r96;
	shl.b64 	%rd77, %rd76, 32;
	cvt.u64.u32 	%rd78, %r97;
	or.b64  	%rd79, %rd77, %rd78;
	cvt.rn.f64.s64 	%fd9, %rd79;
	mul.f64 	%fd10, %fd9, 0d3BF921FB54442D19;
	cvt.rn.f32.f64 	%f124, %fd10;
	neg.f32 	%f125, %f124;
	setp.lt.s32 	%p43, %r94, 0;
	selp.f32 	%f167, %f125, %f124, %p43;
$L__BB3_46:
	mul.rn.f32 	%f127, %f167, %f167;
	and.b32  	%r99, %r118, 1;
	setp.eq.b32 	%p44, %r99, 1;
	selp.f32 	%f128, 0f3F800000, %f167, %p44;
	fma.rn.f32 	%f129, %f127, %f128, 0f00000000;
	fma.rn.f32 	%f130, %f127, 0f37CBAC00, 0fBAB607ED;
	selp.f32 	%f131, %f130, 0fB94D4153, %p44;
	selp.f32 	%f132, 0f3D2AAABB, 0f3C0885E4, %p44;
	fma.rn.f32 	%f133, %f131, %f127, %f132;
	selp.f32 	%f134, 0fBEFFFFFF, 0fBE2AAAA8, %p44;
	fma.rn.f32 	%f135, %f133, %f127, %f134;
	fma.rn.f32 	%f136, %f135, %f129, %f128;
	and.b32  	%r100, %r118, 2;
	setp.eq.s32 	%p45, %r100, 0;
	mov.f32 	%f137, 0f00000000;
	sub.f32 	%f138, %f137, %f136;
	selp.f32 	%f139, %f136, %f138, %p45;
	mul.f32 	%f140, %f38, 0fC0A00000;
	mul.f32 	%f168, %f140, %f139;
$L__BB3_47:
	ld.param.f32 	%f149, [evolve_oscillators_with_conflicts_kernel_param_10];
	add.f32 	%f141, %f31, %f32;
	add.f32 	%f142, %f153, %f141;
	mad.lo.s32 	%r101, %r1, 214013, 2531011;
	mul.hi.u32 	%r102, %r101, 274877907;
	shr.u32 	%r103, %r102, 6;
	mul.lo.s32 	%r104, %r103, 1000;
	sub.s32 	%r105, %r101, %r104;
	cvt.rn.f32.u32 	%f143, %r105;
	div.rn.f32 	%f144, %f143, 0f43FA0000;
	add.f32 	%f145, %f144, 0fBF800000;
	fma.rn.f32 	%f146, %f145, %f154, %f142;
	add.f32 	%f147, %f146, %f168;
	fma.rn.f32 	%f148, %f2, 0fBDCCCCCD, %f147;
	fma.rn.f32 	%f46, %f149, %f148, %f2;
	fma.rn.f32 	%f170, %f149, %f46, %f1;
	cvt.f64.f32 	%fd13, %f170;
	setp.leu.f64 	%p46, %fd13, 0d400921FB54442D18;
	@%p46 bra 	$L__BB3_48;
	bra.uni 	$L__BB3_52;
$L__BB3_48:
	cvt.f64.f32 	%fd14, %f170;
	setp.geu.f64 	%p48, %fd14, 0dC00921FB54442D18;
	@%p48 bra 	$L__BB3_50;
$L__BB3_49:
	add.f64 	%fd12, %fd14, 0d401921FB54442D18;
	cvt.rn.f32.f64 	%f170, %fd12;
	cvt.f64.f32 	%fd14, %f170;
	setp.lt.f64 	%p49, %fd14, 0dC00921FB54442D18;
	@%p49 bra 	$L__BB3_49;
$L__BB3_50:
	st.global.f32 	[%rd6], %f170;
	st.global.f32 	[%rd7], %f46;
$L__BB3_51:
	ret;
$L__BB3_52:
	add.f64 	%fd11, %fd13, 0dC01921FB54442D18;
	cvt.rn.f32.f64 	%f170, %fd11;
	cvt.f64.f32 	%fd13, %f170;
	setp.gt.f64 	%p47, %fd13, 0d400921FB54442D18;
	@%p47 bra 	$L__BB3_52;
	bra.uni 	$L__BB3_48;

}
	// .globl	compute_energy_kernel
.visible .entry compute_energy_kernel(
	.param .u64 .ptr .align 1 compute_energy_kernel_param_0,
	.param .u64 .ptr .align 1 compute_energy_kernel_param_1,
	.param .u64 .ptr .align 1 compute_energy_kernel_param_2,
	.param .u64 .ptr .align 1 compute_energy_kernel_param_3,
	.param .u32 compute_energy_kernel_param_4,
	.param .u32 compute_energy_kernel_param_5,
	.param .u64 .ptr .align 1 compute_energy_kernel_param_6
)
{
	.local .align 4 .b8 	__local_depot4[28];
	.reg .b64 	%SP;
	.reg .b64 	%SPL;
	.reg .pred 	%p<14>;
	.reg .b32 	%r<57>;
	.reg .b32 	%f<38>;
	.reg .b64 	%rd<39>;
	.reg .b64 	%fd<3>;
	// demoted variable
	.shared .align 4 .b8 _ZZ21compute_energy_kernelE13shared_energy[1024];
	mov.u64 	%SPL, __local_depot4;
	ld.param.u64 	%rd9, [compute_energy_kernel_param_0];
	ld.param.u64 	%rd10, [compute_energy_kernel_param_1];
	ld.param.u64 	%rd11, [compute_energy_kernel_param_2];
	ld.param.u64 	%rd12, [compute_energy_kernel_param_3];
	ld.param.u32 	%r21, [compute_energy_kernel_param_4];
	ld.param.u64 	%rd13, [compute_energy_kernel_param_6];
	add.u64 	%rd1, %SPL, 0;
	mov.u32 	%r1, %tid.x;
	mov.u32 	%r22, %ctaid.x;
	mov.u32 	%r56, %ntid.x;
	mad.lo.s32 	%r3, %r22, %r56, %r1;
	shl.b32 	%r23, %r1, 2;
	mov.u32 	%r24, _ZZ21compute_energy_kernelE13shared_energy;
	add.s32 	%r4, %r24, %r23;
	mov.b32 	%r25, 0;
	st.shared.u32 	[%r4], %r25;
	setp.ge.s32 	%p1, %r3, %r21;
	@%p1 bra 	$L__BB4_10;
	cvta.to.global.u64 	%rd15, %rd10;
	cvta.to.global.u64 	%rd16, %rd11;
	cvta.to.global.u64 	%rd17, %rd12;
	cvta.to.global.u64 	%rd18, %rd9;
	mul.wide.s32 	%rd19, %r3, 4;
	add.s64 	%rd20, %rd15, %rd19;
	ld.global.u32 	%r26, [%rd20];
	add.s64 	%rd21, %rd16, %rd19;
	ld.global.u32 	%r27, [%rd21];
	add.s64 	%rd22, %rd17, %rd19;
	ld.global.f32 	%f1, [%rd22];
	mul.wide.u32 	%rd23, %r26, 4;
	add.s64 	%rd24, %rd18, %rd23;
	ld.global.f32 	%f8, [%rd24];
	mul.wide.u32 	%rd25, %r27, 4;
	add.s64 	%rd26, %rd18, %rd25;
	ld.global.f32 	%f9, [%rd26];
	sub.f32 	%f2, %f8, %f9;
	mul.f32 	%f10, %f2, 0f3F22F983;
	cvt.rni.s32.f32 	%r55, %f10;
	cvt.rn.f32.s32 	%f11, %r55;
	fma.rn.f32 	%f12, %f11, 0fBFC90FDA, %f2;
	fma.rn.f32 	%f13, %f11, 0fB3A22168, %f12;
	fma.rn.f32 	%f37, %f11, 0fA7C234C5, %f13;
	abs.f32 	%f4, %f2;
	setp.ltu.f32 	%p2, %f4, 0f47CE4780;
	@%p2 bra 	$L__BB4_9;
	setp.neu.f32 	%p3, %f4, 0f7F800000;
	@%p3 bra 	$L__BB4_4;
	mov.f32 	%f16, 0f00000000;
	mul.rn.f32 	%f37, %f2, %f16;
	mov.b32 	%r55, 0;
	bra.uni 	$L__BB4_9;
$L__BB4_4:
	mov.b32 	%r6, %f2;
	shl.b32 	%r29, %r6, 8;
	or.b32  	%r7, %r29, -2147483648;
	mov.b64 	%rd38, 0;
	mov.b32 	%r52, 0;
	mov.u64 	%rd36, __cudart_i2opi_f;
	mov.u64 	%rd37, %rd1;
$L__BB4_5:
	.pragma "nounroll";
	ld.global.nc.u32 	%r30, [%rd36];
	mad.wide.u32 	%rd29, %r30, %r7, %rd38;
	shr.u64 	%rd38, %rd29, 32;
	st.local.u32 	[%rd37], %rd29;
	add.s32 	%r52, %r52, 1;
	add.s64 	%rd37, %rd37, 4;
	add.s64 	%rd36, %rd36, 4;
	setp.ne.s32 	%p4, %r52, 6;
	@%p4 bra 	$L__BB4_5;
	shr.u32 	%r31, %r6, 23;
	st.local.u32 	[%rd1+24], %rd38;
	and.b32  	%r10, %r31, 31;
	and.b32  	%r32, %r31, 224;
	add.s32 	%r33, %r32, -128;
	shr.u32 	%r34, %r33, 5;
	mul.wide.u32 	%rd30, %r34, 4;
	sub.s64 	%rd8, %rd1, %rd30;
	ld.local.u32 	%r53, [%rd8+24];
	ld.local.u32 	%r54, [%rd8+20];
	setp.eq.s32 	%p5, %r10, 0;
	@%p5 bra 	$L__BB4_8;
	shf.l.wrap.b32 	%r53, %r54, %r53, %r10;
	ld.local.u32 	%r35, [%rd8+16];
	shf.l.wrap.b32 	%r54, %r35, %r54, %r10;
$L__BB4_8:
	shr.u32 	%r36, %r53, 30;
	shf.l.wrap.b32 	%r37, %r54, %r53, 2;
	shl.b32 	%r38, %r54, 2;
	shr.u32 	%r39, %r37, 31;
	add.s32 	%r40, %r39, %r36;
	neg.s32 	%r41, %r40;
	setp.lt.s32 	%p6, %r6, 0;
	selp.b32 	%r55, %r41, %r40, %p6;
	xor.b32  	%r42, %r37, %r6;
	shr.s32 	%r43, %r37, 31;
	xor.b32  	%r44, %r43, %r37;
	xor.b32  	%r45, %r43, %r38;
	cvt.u64.u32 	%rd31, %r44;
	shl.b64 	%rd32, %rd31, 32;
	cvt.u64.u32 	%rd33, %r45;
	or.b64  	%rd34, %rd32, %rd33;
	cvt.rn.f64.s64 	%fd1, %rd34;
	mul.f64 	%fd2, %fd1, 0d3BF921FB54442D19;
	cvt.rn.f32.f64 	%f14, %fd2;
	neg.f32 	%f15, %f14;
	setp.lt.s32 	%p7, %r42, 0;
	selp.f32 	%f37, %f15, %f14, %p7;
$L__BB4_9:
	add.s32 	%r47, %r55, 1;
	mul.rn.f32 	%f17, %f37, %f37;
	and.b32  	%r48, %r55, 1;
	setp.eq.b32 	%p8, %r48, 1;
	selp.f32 	%f18, %f37, 0f3F800000, %p8;
	fma.rn.f32 	%f19, %f17, %f18, 0f00000000;
	fma.rn.f32 	%f20, %f17, 0f37CBAC00, 0fBAB607ED;
	selp.f32 	%f21, 0fB94D4153, %f20, %p8;
	selp.f32 	%f22, 0f3C0885E4, 0f3D2AAABB, %p8;
	fma.rn.f32 	%f23, %f21, %f17, %f22;
	selp.f32 	%f24, 0fBE2AAAA8, 0fBEFFFFFF, %p8;
	fma.rn.f32 	%f25, %f23, %f17, %f24;
	fma.rn.f32 	%f26, %f25, %f19, %f18;
	and.b32  	%r49, %r47, 2;
	setp.eq.s32 	%p9, %r49, 0;
	mov.f32 	%f27, 0f00000000;
	sub.f32 	%f28, %f27, %f26;
	selp.f32 	%f29, %f26, %f28, %p9;
	neg.f32 	%f30, %f1;
	mul.f32 	%f31, %f29, %f30;
	st.shared.f32 	[%r4], %f31;
$L__BB4_10:
	bar.sync 	0;
	setp.lt.u32 	%p10, %r56, 2;
	@%p10 bra 	$L__BB4_14;
$L__BB4_11:
	shr.u32 	%r20, %r56, 1;
	setp.ge.u32 	%p11, %r1, %r20;
	@%p11 bra 	$L__BB4_13;
	shl.b32 	%r50, %r20, 2;
	add.s32 	%r51, %r4, %r50;
	ld.shared.f32 	%f32, [%r51];
	ld.shared.f32 	%f33, [%r4];
	add.f32 	%f34, %f32, %f33;
	st.shared.f32 	[%r4], %f34;
$L__BB4_13:
	bar.sync 	0;
	setp.gt.u32 	%p12, %r56, 3;
	mov.u32 	%r56, %r20;
	@%p12 bra 	$L__BB4_11;
$L__BB4_14:
	setp.ne.s32 	%p13, %r1, 0;
	@%p13 bra 	$L__BB4_16;
	ld.shared.f32 	%f35, [_ZZ21compute_energy_kernelE13shared_energy];
	cvta.to.global.u64 	%rd35, %rd13;
	atom.global.add.f32 	%f36, [%rd35], %f35;
$L__BB4_16:
	ret;

}
	// .globl	compute_entropy_kernel
.visible .entry compute_entropy_kernel(
	.param .u64 .ptr .align 1 compute_entropy_kernel_param_0,
	.param .u64 .ptr .align 1 compute_entropy_kernel_param_1,
	.param .u64 .ptr .align 1 compute_entropy_kernel_param_2,
	.param .u32 compute_entropy_kernel_param_3,
	.param .f64 compute_entropy_kernel_param_4
)
{
	.reg .pred 	%p<10>;
	.reg .b32 	%r<42>;
	.reg .b64 	%rd<11>;
	.reg .b64 	%fd<60>;
	// demoted variable
	.shared .align 8 .b8 _ZZ22compute_entropy_kernelE14shared_entropy[2048];
	ld.param.u64 	%rd1, [compute_entropy_kernel_param_0];
	ld.param.u64 	%rd2, [compute_entropy_kernel_param_1];
	ld.param.u64 	%rd3, [compute_entropy_kernel_param_2];
	ld.param.u32 	%r17, [compute_entropy_kernel_param_3];
	ld.param.f64 	%fd10, [compute_entropy_kernel_param_4];
	mov.u32 	%r1, %tid.x;
	mov.u32 	%r18, %ctaid.x;
	mov.u32 	%r41, %ntid.x;
	mad.lo.s32 	%r3, %r18, %r41, %r1;
	shl.b32 	%r19, %r1, 3;
	mov.u32 	%r20, _ZZ22compute_entropy_kernelE14shared_entropy;
	add.s32 	%r4, %r20, %r19;
	mov.b64 	%rd4, 0;
	st.shared.u64 	[%r4], %rd4;
	setp.ge.s32 	%p1, %r3, %r17;
	@%p1 bra 	$L__BB5_9;
	cvta.to.global.u64 	%rd5, %rd1;
	cvta.to.global.u64 	%rd6, %rd2;
	mul.wide.s32 	%rd7, %r3, 8;
	add.s64 	%rd8, %rd5, %rd7;
	ld.global.f64 	%fd11, [%rd8];
	add.s64 	%rd9, %rd6, %rd7;
	ld.global.f64 	%fd12, [%rd9];
	mul.f64 	%fd13, %fd12, %fd12;
	fma.rn.f64 	%fd14, %fd11, %fd11, %fd13;
	add.f64 	%fd15, %fd10, %fd14;
	sqrt.rn.f64 	%fd16, %fd15;
	add.f64 	%fd57, %fd16, 0d3FF0000000000000;
	{
	.reg .b32 %temp; 
	mov.b64 	{%temp, %r37}, %fd57;
	}
	{
	.reg .b32 %temp; 
	mov.b64 	{%r38, %temp}, %fd57;
	}
	setp.gt.s32 	%p2, %r37, 1048575;
	mov.b32 	%r39, -1023;
	@%p2 bra 	$L__BB5_3;
	mul.f64 	%fd57, %fd57, 0d4350000000000000;
	{
	.reg .b32 %temp; 
	mov.b64 	{%temp, %r37}, %fd57;
	}
	{
	.reg .b32 %temp; 
	mov.b64 	{%r38, %temp}, %fd57;
	}
	mov.b32 	%r39, -1077;
$L__BB5_3:
	add.s32 	%r23, %r37, -1;
	setp.gt.u32 	%p3, %r23, 2146435070;
	@%p3 bra 	$L__BB5_7;
	shr.u32 	%r26, %r37, 20;
	add.s32 	%r40, %r39, %r26;
	and.b32  	%r27, %r37, 1048575;
	or.b32  	%r28, %r27, 1072693248;
	mov.b64 	%fd58, {%r38, %r28};
	setp.lt.u32 	%p5, %r28, 1073127583;
	@%p5 bra 	$L__BB5_6;
	{
	.reg .b32 %temp; 
	mov.b64 	{%r29, %temp}, %fd58;
	}
	{
	.reg .b32 %temp; 
	mov.b64 	{%temp, %r30}, %fd58;
	}
	add.s32 	%r31, %r30, -1048576;
	mov.b64 	%fd58, {%r29, %r31};
	add.s32 	%r40, %r40, 1;
$L__BB5_6:
	add.f64 	%fd18, %fd58, 0dBFF0000000000000;
	add.f64 	%fd19, %fd58, 0d3FF0000000000000;
	rcp.approx.ftz.f64 	%fd20, %fd19;
	neg.f64 	%fd21, %fd19;
	fma.rn.f64 	%fd22, %fd21, %fd20, 0d3FF0000000000000;
	fma.rn.f64 	%fd23, %fd22, %fd22, %fd22;
	fma.rn.f64 	%fd24, %fd23, %fd20, %fd20;
	mul.f64 	%fd25, %fd18, %fd24;
	fma.rn.f64 	%fd26, %fd18, %fd24, %fd25;
	mul.f64 	%fd27, %fd26, %fd26;
	fma.rn.f64 	%fd28, %fd27, 0d3EB1380B3AE80F1E, 0d3ED0EE258B7A8B04;
	fma.rn.f64 	%fd29, %fd28, %fd27, 0d3EF3B2669F02676F;
	fma.rn.f64 	%fd30, %fd29, %fd27, 0d3F1745CBA9AB0956;
	fma.rn.f64 	%fd31, %fd30, %fd27, 0d3F3C71C72D1B5154;
	fma.rn.f64 	%fd32, %fd31, %fd27, 0d3F624924923BE72D;
	fma.rn.f64 	%fd33, %fd32, %fd27, 0d3F8999999999A3C4;
	fma.rn.f64 	%fd34, %fd33, %fd27, 0d3FB5555555555554;
	sub.f64 	%fd35, %fd18, %fd26;
	add.f64 	%fd36, %fd35, %fd35;
	neg.f64 	%fd37, %fd26;
	fma.rn.f64 	%fd38, %fd37, %fd18, %fd36;
	mul.f64 	%fd39, %fd24, %fd38;
	mul.f64 	%fd40, %fd27, %fd34;
	fma.rn.f64 	%fd41, %fd40, %fd26, %fd39;
	xor.b32  	%r32, %r40, -2147483648;
	mov.b32 	%r33, 1127219200;
	mov.b64 	%fd42, {%r32, %r33};
	mov.b32 	%r34, -2147483648;
	mov.b64 	%fd43, {%r34, %r33};
	sub.f64 	%fd44, %fd42, %fd43;
	fma.rn.f64 	%fd45, %fd44, 0d3FE62E42FEFA39EF, %fd26;
	fma.rn.f64 	%fd46, %fd44, 0dBFE62E42FEFA39EF, %fd45;
	sub.f64 	%fd47, %fd46, %fd26;
	sub.f64 	%fd48, %fd41, %fd47;
	fma.rn.f64 	%fd49, %fd44, 0d3C7ABC9E3B39803F, %fd48;
	add.f64 	%fd59, %fd45, %fd49;
	bra.uni 	$L__BB5_8;
$L__BB5_7:
	fma.rn.f64 	%fd17, %fd57, 0d7FF0000000000000, 0d7FF0000000000000;
	{
	.reg .b32 %temp; 
	mov.b64 	{%temp, %r24}, %fd57;
	}
	and.b32  	%r25, %r24, 2147483647;
	setp.eq.s32 	%p4, %r25, 0;
	selp.f64 	%fd59, 0dFFF0000000000000, %fd17, %p4;
$L__BB5_8:
	mul.f64 	%fd50, %fd10, %fd59;
	abs.f64 	%fd51, %fd50;
	st.shared.f64 	[%r4], %fd51;
$L__BB5_9:
	bar.sync 	0;
	setp.lt.u32 	%p6, %r41, 2;
	@%p6 bra 	$L__BB5_13;
$L__BB5_10:
	shr.u32 	%r16, %r41, 1;
	setp.ge.u32 	%p7, %r1, %r16;
	@%p7 bra 	$L__BB5_12;
	shl.b32 	%r35, %r16, 3;
	add.s32 	%r36, %r4, %r35;
	ld.shared.f64 	%fd52, [%r36];
	ld.shared.f64 	%fd53, [%r4];
	add.f64 	%fd54, %fd52, %fd53;
	st.shared.f64 	[%r4], %fd54;
$L__BB5_12:
	bar.sync 	0;
	setp.gt.u32 	%p8, %r41, 3;
	mov.u32 	%r41, %r16;
	@%p8 bra 	$L__BB5_10;
$L__BB5_13:
	setp.ne.s32 	%p9, %r1, 0;
	@%p9 bra 	$L__BB5_15;
	ld.shared.f64 	%fd55, [_ZZ22compute_entropy_kernelE14shared_entropy];
	cvta.to.global.u64 	%rd10, %rd3;
	atom.global.add.f64 	%fd56, [%rd10], %fd55;
$L__BB5_15:
	ret;

}
	// .globl	compute_order_parameter_kernel
.visible .entry compute_order_parameter_kernel(
	.param .u64 .ptr .align 1 compute_order_parameter_kernel_param_0,
	.param .u64 .ptr .align 1 compute_order_parameter_kernel_param_1,
	.param .u64 .ptr .align 1 compute_order_parameter_kernel_param_2,
	.param .u32 compute_order_parameter_kernel_param_3
)
{
	.reg .pred 	%p<14>;
	.reg .b32 	%r<38>;
	.reg .b64 	%rd<18>;
	.reg .b64 	%fd<77>;
	// demoted variable
	.shared .align 8 .b8 _ZZ30compute_order_parameter_kernelE11shared_real[2048];
	// demoted variable
	.shared .align 8 .b8 _ZZ30compute_order_parameter_kernelE11shared_imag[2048];
	ld.param.u64 	%rd1, [compute_order_parameter_kernel_param_0];
	ld.param.u64 	%rd2, [compute_order_parameter_kernel_param_1];
	ld.param.u64 	%rd3, [compute_order_parameter_kernel_param_2];
	ld.param.u32 	%r16, [compute_order_parameter_kernel_param_3];
	mov.u32 	%r1, %tid.x;
	mov.u32 	%r17, %ctaid.x;
	mov.u32 	%r37, %ntid.x;
	mad.lo.s32 	%r3, %r17, %r37, %r1;
	shl.b32 	%r18, %r1, 3;
	mov.u32 	%r19, _ZZ30compute_order_parameter_kernelE11shared_real;
	add.s32 	%r4, %r19, %r18;
	mov.b64 	%rd4, 0;
	st.shared.u64 	[%r4], %rd4;
	mov.u32 	%r20, _ZZ30compute_order_parameter_kernelE11shared_imag;
	add.s32 	%r5, %r20, %r18;
	st.shared.u64 	[%r5], %rd4;
	setp.ge.s32 	%p1, %r3, %r16;
	@%p1 bra 	$L__BB6_11;
	cvta.to.global.u64 	%rd5, %rd1;
	mul.wide.s32 	%rd6, %r3, 8;
	add.s64 	%rd7, %rd5, %rd6;
	ld.global.f64 	%fd1, [%rd7];
	abs.f64 	%fd2, %fd1;
	setp.neu.f64 	%p2, %fd2, 0d7FF0000000000000;
	@%p2 bra 	$L__BB6_3;
	mov.f64 	%fd17, 0d0000000000000000;
	mul.rn.f64 	%fd75, %fd1, %fd17;
	mov.b32 	%r35, 1;
	bra.uni 	$L__BB6_6;
$L__BB6_3:
	mul.f64 	%fd12, %fd1, 0d3FE45F306DC9C883;
	cvt.rni.s32.f64 	%r34, %fd12;
	cvt.rn.f64.s32 	%fd13, %r34;
	fma.rn.f64 	%fd14, %fd13, 0dBFF921FB54442D18, %fd1;
	fma.rn.f64 	%fd15, %fd13, 0dBC91A62633145C00, %fd14;
	fma.rn.f64 	%fd75, %fd13, 0dB97B839A252049C0, %fd15;
	setp.ltu.f64 	%p3, %fd2, 0d41E0000000000000;
	@%p3 bra 	$L__BB6_5;
	{ // callseq 0, 0
	.param .b64 param0;
	st.param.f64 	[param0], %fd1;
	.param .align 16 .b8 retval0[16];
	call.uni (retval0), 
	__internal_trig_reduction_slowpathd, 
	(
	param0
	);
	ld.param.f64 	%fd75, [retval0];
	ld.param.b32 	%r34, [retval0+8];
	} // callseq 0
$L__BB6_5:
	add.s32 	%r35, %r34, 1;
$L__BB6_6:
	setp.neu.f64 	%p4, %fd2, 0d7FF0000000000000;
	shl.b32 	%r23, %r35, 6;
	cvt.u64.u32 	%rd8, %r23;
	and.b64  	%rd9, %rd8, 64;
	mov.u64 	%rd10, __cudart_sin_cos_coeffs;
	add.s64 	%rd11, %rd10, %rd9;
	mul.rn.f64 	%fd18, %fd75, %fd75;
	and.b32  	%r24, %r35, 1;
	setp.eq.b32 	%p5, %r24, 1;
	selp.f64 	%fd19, 0dBDA8FF8320FD8164, 0d3DE5DB65F9785EBA, %p5;
	ld.global.nc.v2.f64 	{%fd20, %fd21}, [%rd11];
	fma.rn.f64 	%fd22, %fd19, %fd18, %fd20;
	fma.rn.f64 	%fd23, %fd22, %fd18, %fd21;
	ld.global.nc.v2.f64 	{%fd24, %fd25}, [%rd11+16];
	fma.rn.f64 	%fd26, %fd23, %fd18, %fd24;
	fma.rn.f64 	%fd27, %fd26, %fd18, %fd25;
	ld.global.nc.v2.f64 	{%fd28, %fd29}, [%rd11+32];
	fma.rn.f64 	%fd30, %fd27, %fd18, %fd28;
	fma.rn.f64 	%fd31, %fd30, %fd18, %fd29;
	fma.rn.f64 	%fd32, %fd31, %fd75, %fd75;
	fma.rn.f64 	%fd33, %fd31, %fd18, 0d3FF0000000000000;
	selp.f64 	%fd34, %fd33, %fd32, %p5;
	and.b32  	%r25, %r35, 2;
	setp.eq.s32 	%p6, %r25, 0;
	mov.f64 	%fd35, 0d0000000000000000;
	sub.f64 	%fd36, %fd35, %fd34;
	selp.f64 	%fd37, %fd34, %fd36, %p6;
	st.shared.f64 	[%r4], %fd37;
	@%p4 bra 	$L__BB6_8;
	mov.f64 	%fd43, 0d0000000000000000;
	mul.rn.f64 	%fd76, %fd1, %fd43;
	mov.b32 	%r36, 0;
	bra.uni 	$L__BB6_10;
$L__BB6_8:
	mul.f64 	%fd38, %fd1, 0d3FE45F306DC9C883;
	cvt.rni.s32.f64 	%r36, %fd38;
	cvt.rn.f64.s32 	%fd39, %r36;
	fma.rn.f64 	%fd40, %fd39, 0dBFF921FB54442D18, %fd1;
	fma.rn.f64 	%fd41, %fd39, 0dBC91A62633145C00, %fd40;
	fma.rn.f64 	%fd76, %fd39, 0dB97B839A252049C0, %fd41;
	setp.ltu.f64 	%p7, %fd2, 0d41E0000000000000;
	@%p7 bra 	$L__BB6_10;
	{ // callseq 1, 0
	.param .b64 param0;
	st.param.f64 	[param0], %fd1;
	.param .align 16 .b8 retval0[16];
	call.uni (retval0), 
	__internal_trig_reduction_slowpathd, 
	(
	param0
	);
	ld.param.f64 	%fd76, [retval0];
	ld.param.b32 	%r36, [retval0+8];
	} // callseq 1
$L__BB6_10:
	shl.b32 	%r28, %r36, 6;
	cvt.u64.u32 	%rd12, %r28;
	and.b64  	%rd13, %rd12, 64;
	add.s64 	%rd15, %rd10, %rd13;
	mul.rn.f64 	%fd44, %fd76, %fd76;
	and.b32  	%r29, %r36, 1;
	setp.eq.b32 	%p8, %r29, 1;
	selp.f64 	%fd45, 0dBDA8FF8320FD8164, 0d3DE5DB65F9785EBA, %p8;
	ld.global.nc.v2.f64 	{%fd46, %fd47}, [%rd15];
	fma.rn.f64 	%fd48, %fd45, %fd44, %fd46;
	fma.rn.f64 	%fd49, %fd48, %fd44, %fd47;
	ld.global.nc.v2.f64 	{%fd50, %fd51}, [%rd15+16];
	fma.rn.f64 	%fd52, %fd49, %fd44, %fd50;
	fma.rn.f64 	%fd53, %fd52, %fd44, %fd51;
	ld.global.nc.v2.f64 	{%fd54, %fd55}, [%rd15+32];
	fma.rn.f64 	%fd56, %fd53, %fd44, %fd54;
	fma.rn.f64 	%fd57, %fd56, %fd44, %fd55;
	fma.rn.f64 	%fd58, %fd57, %fd76, %fd76;
	fma.rn.f64 	%fd59, %fd57, %fd44, 0d3FF0000000000000;
	selp.f64 	%fd60, %fd59, %fd58, %p8;
	and.b32  	%r30, %r36, 2;
	setp.eq.s32 	%p9, %r30, 0;
	mov.f64 	%fd61, 0d0000000000000000;
	sub.f64 	%fd62, %fd61, %fd60;
	selp.f64 	%fd63, %fd60, %fd62, %p9;
	st.shared.f64 	[%r5], %fd63;
$L__BB6_11:
	bar.sync 	0;
	setp.lt.u32 	%p10, %r37, 2;
	@%p10 bra 	$L__BB6_15;
$L__BB6_12:
	shr.u32 	%r15, %r37, 1;
	setp.ge.u32 	%p11, %r1, %r15;
	@%p11 bra 	$L__BB6_14;
	shl.b32 	%r31, %r15, 3;
	add.s32 	%r32, %r4, %r31;
	ld.shared.f64 	%fd64, [%r32];
	ld.shared.f64 	%fd65, [%r4];
	add.f64 	%fd66, %fd64, %fd65;
	st.shared.f64 	[%r4], %fd66;
	add.s32 	%r33, %r5, %r31;
	ld.shared.f64 	%fd67, [%r33];
	ld.shared.f64 	%fd68, [%r5];
	add.f64 	%fd69, %fd67, %fd68;
	st.shared.f64 	[%r5], %fd69;
$L__BB6_14:
	bar.sync 	0;
	setp.gt.u32 	%p12, %r37, 3;
	mov.u32 	%r37, %r15;
	@%p12 bra 	$L__BB6_12;
$L__BB6_15:
	setp.ne.s32 	%p13, %r1, 0;
	@%p13 bra 	$L__BB6_17;
	ld.shared.f64 	%fd70, [_ZZ30compute_order_parameter_kernelE11shared_real];
	cvta.to.global.u64 	%rd16, %rd2;
	atom.global.add.f64 	%fd71, [%rd16], %fd70;
	ld.shared.f64 	%fd72, [_ZZ30compute_order_parameter_kernelE11shared_imag];
	cvta.to.global.u64 	%rd17, %rd3;
	atom.global.add.f64 	%fd73, [%rd17], %fd72;
$L__BB6_17:
	ret;

}
	// .globl	compute_conflicts_kernel
.visible .entry compute_conflicts_kernel(
	.param .u64 .ptr .align 1 compute_conflicts_kernel_param_0,
	.param .u64 .ptr .align 1 compute_conflicts_kernel_param_1,
	.param .u64 .ptr .align 1 compute_conflicts_kernel_param_2,
	.param .u32 compute_conflicts_kernel_param_3,
	.param .u32 compute_conflicts_kernel_param_4,
	.param .u64 .ptr .align 1 compute_conflicts_kernel_param_5
)
{
	.reg .pred 	%p<71>;
	.reg .b32 	%r<195>;
	.reg .b64 	%rd<88>;

	ld.param.u64 	%rd15, [compute_conflicts_kernel_param_0];
	ld.param.u64 	%rd16, [compute_conflicts_kernel_param_1];
	ld.param.u64 	%rd17, [compute_conflicts_kernel_param_2];
	ld.param.u32 	%r96, [compute_conflicts_kernel_param_3];
	ld.param.u32 	%r97, [compute_conflicts_kernel_param_4];
	ld.param.u64 	%rd14, [compute_conflicts_kernel_param_5];
	cvta.to.global.u64 	%rd1, %rd15;
	cvta.to.global.u64 	%rd2, %rd17;
	cvta.to.global.u64 	%rd3, %rd16;
	mov.u32 	%r98, %ctaid.x;
	mov.u32 	%r99, %ntid.x;
	mov.u32 	%r100, %tid.x;
	mad.lo.s32 	%r1, %r98, %r99, %r100;
	setp.ge.s32 	%p1, %r1, %r97;
	@%p1 bra 	$L__BB7_44;
	setp.lt.s32 	%p2, %r96, 1;
	mov.b32 	%r194, 0;
	@%p2 bra 	$L__BB7_43;
	and.b32  	%r2, %r96, 7;
	setp.lt.u32 	%p3, %r96, 8;
	mov.b32 	%r186, 0;
	mov.u32 	%r194, %r186;
	@%p3 bra 	$L__BB7_21;
	and.b32  	%r186, %r96, 2147483640;
	neg.s32 	%r168, %r186;
	add.s64 	%rd87, %rd3, 16;
	add.s64 	%rd86, %rd2, 16;
	mov.b32 	%r194, 0;
$L__BB7_4:
	.pragma "nounroll";
	ld.global.u32 	%r7, [%rd87+-16];
	ld.global.u32 	%r106, [%rd86+-16];
	setp.ne.s32 	%p4, %r7, %r1;
	setp.ne.s32 	%p5, %r106, %r1;
	mov.b32 	%r170, 0;
	and.pred  	%p6, %p4, %p5;
	@%p6 bra 	$L__BB7_6;
	mul.wide.u32 	%rd18, %r7, 4;
	add.s64 	%rd19, %rd1, %rd18;
	ld.global.u32 	%r107, [%rd19];
	mul.wide.u32 	%rd20, %r106, 4;
	add.s64 	%rd21, %rd1, %rd20;
	ld.global.u32 	%r108, [%rd21];
	setp.eq.s32 	%p7, %r107, %r108;
	selp.u32 	%r170, 1, 0, %p7;
$L__BB7_6:
	add.s32 	%r11, %r170, %r194;
	ld.global.u32 	%r12, [%rd87+-12];
	ld.global.u32 	%r110, [%rd86+-12];
	setp.ne.s32 	%p8, %r12, %r1;
	setp.ne.s32 	%p9, %r110, %r1;
	mov.b32 	%r171, 0;
	and.pred  	%p10, %p8, %p9;
	@%p10 bra 	$L__BB7_8;
	mul.wide.u32 	%rd22, %r12, 4;
	add.s64 	%rd23, %rd1, %rd22;
	ld.global.u32 	%r111, [%rd23];
	mul.wide.u32 	%rd24, %r110, 4;
	add.s64 	%rd25, %rd1, %rd24;
	ld.global.u32 	%r112, [%rd25];
	setp.eq.s32 	%p11, %r111, %r112;
	selp.u32 	%r171, 1, 0, %p11;
$L__BB7_8:
	add.s32 	%r16, %r171, %r11;
	ld.global.u32 	%r17, [%rd87+-8];
	ld.global.u32 	%r114, [%rd86+-8];
	setp.ne.s32 	%p12, %r17, %r1;
	setp.ne.s32 	%p13, %r114, %r1;
	mov.b32 	%r172, 0;
	and.pred  	%p14, %p12, %p13;
	@%p14 bra 	$L__BB7_10;
	mul.wide.u32 	%rd26, %r17, 4;
	add.s64 	%rd27, %rd1, %rd26;
	ld.global.u32 	%r115, [%rd27];
	mul.wide.u32 	%rd28, %r114, 4;
	add.s64 	%rd29, %rd1, %rd28;
	ld.global.u32 	%r116, [%rd29];
	setp.eq.s32 	%p15, %r115, %r116;
	selp.u32 	%r172, 1, 0, %p15;
$L__BB7_10:
	add.s32 	%r21, %r172, %r16;
	ld.global.u32 	%r22, [%rd87+-4];
	ld.global.u32 	%r118, [%rd86+-4];
	setp.ne.s32 	%p16, %r22, %r1;
	setp.ne.s32 	%p17, %r118, %r1;
	mov.b32 	%r173, 0;
	and.pred  	%p18, %p16, %p17;
	@%p18 bra 	$L__BB7_12;
	mul.wide.u32 	%rd30, %r22, 4;
	add.s64 	%rd31, %rd1, %rd30;
	ld.global.u32 	%r119, [%rd31];
	mul.wide.u32 	%rd32, %r118, 4;
	add.s64 	%rd33, %rd1, %rd32;
	ld.global.u32 	%r120, [%rd33];
	setp.eq.s32 	%p19, %r119, %r120;
	selp.u32 	%r173, 1, 0, %p19;
$L__BB7_12:
	add.s32 	%r26, %r173, %r21;
	ld.global.u32 	%r27, [%rd87];
	ld.global.u32 	%r122, [%rd86];
	setp.ne.s32 	%p20, %r27, %r1;
	setp.ne.s32 	%p21, %r122, %r1;
	mov.b32 	%r174, 0;
	and.pred  	%p22, %p20, %p21;
	@%p22 bra 	$L__BB7_14;
	mul.wide.u32 	%rd34, %r27, 4;
	add.s64 	%rd35, %rd1, %rd34;
	ld.global.u32 	%r123, [%rd35];
	mul.wide.u32 	%rd36, %r122, 4;
	add.s64 	%rd37, %rd1, %rd36;
	ld.global.u32 	%r124, [%rd37];
	setp.eq.s32 	%p23, %r123, %r124;
	selp.u32 	%r174, 1, 0, %p23;
$L__BB7_14:
	add.s32 	%r31, %r174, %r26;
	ld.global.u32 	%r32, [%rd87+4];
	ld.global.u32 	%r126, [%rd86+4];
	setp.ne.s32 	%p24, %r32, %r1;
	setp.ne.s32 	%p25, %r126, %r1;
	mov.b32 	%r175, 0;
	and.pred  	%p26, %p24, %p25;
	@%p26 bra 	$L__BB7_16;
	mul.wide.u32 	%rd38, %r32, 4;
	add.s64 	%rd39, %rd1, %rd38;
	ld.global.u32 	%r127, [%rd39];
	mul.wide.u32 	%rd40, %r126, 4;
	add.s64 	%rd41, %rd1, %rd40;
	ld.global.u32 	%r128, [%rd41];
	setp.eq.s32 	%p27, %r127, %r128;
	selp.u32 	%r175, 1, 0, %p27;
$L__BB7_16:
	add.s32 	%r36, %r175, %r31;
	ld.global.u32 	%r37, [%rd87+8];
	ld.global.u32 	%r130, [%rd86+8];
	setp.ne.s32 	%p28, %r37, %r1;
	setp.ne.s32 	%p29, %r130, %r1;
	mov.b32 	%r176, 0;
	and.pred  	%p30, %p28, %p29;
	@%p30 bra 	$L__BB7_18;
	mul.wide.u32 	%rd42, %r37, 4;
	add.s64 	%rd43, %rd1, %rd42;
	ld.global.u32 	%r131, [%rd43];
	mul.wide.u32 	%rd44, %r130, 4;
	add.s64 	%rd45, %rd1, %rd44;
	ld.global.u32 	%r132, [%rd45];
	setp.eq.s32 	%p31, %r131, %r132;
	selp.u32 	%r176, 1, 0, %p31;
$L__BB7_18:
	add.s32 	%r41, %r176, %r36;
	ld.global.u32 	%r42, [%rd87+12];
	ld.global.u32 	%r134, [%rd86+12];
	setp.ne.s32 	%p32, %r42, %r1;
	setp.ne.s32 	%p33, %r134, %r1;
	mov.b32 	%r177, 0;
	and.pred  	%p34, %p32, %p33;
	@%p34 bra 	$L__BB7_20;
	mul.wide.u32 	%rd46, %r42, 4;
	add.s64 	%rd47, %rd1, %rd46;
	ld.global.u32 	%r135, [%rd47];
	mul.wide.u32 	%rd48, %r134, 4;
	add.s64 	%rd49, %rd1, %rd48;
	ld.global.u32 	%r136, [%rd49];
	setp.eq.s32 	%p35, %r135, %r136;
	selp.u32 	%r177, 1, 0, %p35;
$L__BB7_20:
	add.s32 	%r194, %r177, %r41;
	add.s32 	%r168, %r168, 8;
	add.s64 	%rd87, %rd87, 32;
	add.s64 	%rd86, %rd86, 32;
	setp.ne.s32 	%p36, %r168, 0;
	@%p36 bra 	$L__BB7_4;
$L__BB7_21:
	setp.eq.s32 	%p37, %r2, 0;
	@%p37 bra 	$L__BB7_43;
	and.b32  	%r51, %r96, 3;
	setp.lt.u32 	%p38, %r2, 4;
	@%p38 bra 	$L__BB7_32;
	mul.wide.u32 	%rd50, %r186, 4;
	add.s64 	%rd10, %rd3, %rd50;
	ld.global.u32 	%r52, [%rd10];
	add.s64 	%rd11, %rd2, %rd50;
	ld.global.u32 	%r139, [%rd11];
	setp.ne.s32 	%p39, %r52, %r1;
	setp.ne.s32 	%p40, %r139, %r1;
	mov.b32 	%r181, 0;
	and.pred  	%p41, %p39, %p40;
	@%p41 bra 	$L__BB7_25;
	mul.wide.u32 	%rd51, %r52, 4;
	add.s64 	%rd52, %rd1, %rd51;
	ld.global.u32 	%r140, [%rd52];
	mul.wide.u32 	%rd53, %r139, 4;
	add.s64 	%rd54, %rd1, %rd53;
	ld.global.u32 	%r141, [%rd54];
	setp.eq.s32 	%p42, %r140, %r141;
	selp.u32 	%r181, 1, 0, %p42;
$L__BB7_25:
	add.s32 	%r56, %r181, %r194;
	ld.global.u32 	%r57, [%rd10+4];
	ld.global.u32 	%r143, [%rd11+4];
	setp.ne.s32 	%p43, %r57, %r1;
	setp.ne.s32 	%p44, %r143, %r1;
	mov.b32 	%r182, 0;
	and.pred  	%p45, %p43, %p44;
	@%p45 bra 	$L__BB7_27;
	mul.wide.u32 	%rd55, %r57, 4;
	add.s64 	%rd56, %rd1, %rd55;
	ld.global.u32 	%r144, [%rd56];
	mul.wide.u32 	%rd57, %r143, 4;
	add.s64 	%rd58, %rd1, %rd57;
	ld.global.u32 	%r145, [%rd58];
	setp.eq.s32 	%p46, %r144, %r145;
	selp.u32 	%r182, 1, 0, %p46;
$L__BB7_27:
	add.s32 	%r61, %r182, %r56;
	ld.global.u32 	%r62, [%rd10+8];
	ld.global.u32 	%r147, [%rd11+8];
	setp.ne.s32 	%p47, %r62, %r1;
	setp.ne.s32 	%p48, %r147, %r1;
	mov.b32 	%r183, 0;
	and.pred  	%p49, %p47, %p48;
	@%p49 bra 	$L__BB7_29;
	mul.wide.u32 	%rd59, %r62, 4;
	add.s64 	%rd60, %rd1, %rd59;
	ld.global.u32 	%r148, [%rd60];
	mul.wide.u32 	%rd61, %r147, 4;
	add.s64 	%rd62, %rd1, %rd61;
	ld.global.u32 	%r149, [%rd62];
	setp.eq.s32 	%p50, %r148, %r149;
	selp.u32 	%r183, 1, 0, %p50;
$L__BB7_29:
	add.s32 	%r66, %r183, %r61;
	ld.global.u32 	%r67, [%rd10+12];
	ld.global.u32 	%r151, [%rd11+12];
	setp.ne.s32 	%p51, %r67, %r1;
	setp.ne.s32 	%p52, %r151, %r1;
	mov.b32 	%r184, 0;
	and.pred  	%p53, %p51, %p52;
	@%p53 bra 	$L__BB7_31;
	mul.wide.u32 	%rd63, %r67, 4;
	add.s64 	%rd64, %rd1, %rd63;
	ld.global.u32 	%r152, [%rd64];
	mul.wide.u32 	%rd65, %r151, 4;
	add.s64 	%rd66, %rd1, %rd65;
	ld.global.u32 	%r153, [%rd66];
	setp.eq.s32 	%p54, %r152, %r153;
	selp.u32 	%r184, 1, 0, %p54;
$L__BB7_31:
	add.s32 	%r194, %r184, %r66;
	add.s32 	%r186, %r186, 4;
$L__BB7_32:
	setp.eq.s32 	%p55, %r51, 0;
	@%p55 bra 	$L__BB7_43;
	setp.eq.s32 	%p56, %r51, 1;
	@%p56 bra 	$L__BB7_39;
	mul.wide.u32 	%rd67, %r186, 4;
	add.s64 	%rd12, %rd3, %rd67;
	ld.global.u32 	%r76, [%rd12];
	add.s64 	%rd13, %rd2, %rd67;
	ld.global.u32 	%r156, [%rd13];
	setp.ne.s32 	%p57, %r76, %r1;
	setp.ne.s32 	%p58, %r156, %r1;
	mov.b32 	%r188, 0;
	and.pred  	%p59, %p57, %p58;
	@%p59 bra 	$L__BB7_36;
	mul.wide.u32 	%rd68, %r76, 4;
	add.s64 	%rd69, %rd1, %rd68;
	ld.global.u32 	%r157, [%rd69];
	mul.wide.u32 	%rd70, %r156, 4;
	add.s64 	%rd71, %rd1, %rd70;
	ld.global.u32 	%r158, [%rd71];
	setp.eq.s32 	%p60, %r157, %r158;
	selp.u32 	%r188, 1, 0, %p60;
$L__BB7_36:
	add.s32 	%r80, %r188, %r194;
	ld.global.u32 	%r81, [%rd12+4];
	ld.global.u32 	%r160, [%rd13+4];
	setp.ne.s32 	%p61, %r81, %r1;
	setp.ne.s32 	%p62, %r160, %r1;
	mov.b32 	%r189, 0;
	and.pred  	%p63, %p61, %p62;
	@%p63 bra 	$L__BB7_38;
	mul.wide.u32 	%rd72, %r81, 4;
	add.s64 	%rd73, %rd1, %rd72;
	ld.global.u32 	%r161, [%rd73];
	mul.wide.u32 	%rd74, %r160, 4;
	add.s64 	%rd75, %rd1, %rd74;
	ld.global.u32 	%r162, [%rd75];
	setp.eq.s32 	%p64, %r161, %r162;
	selp.u32 	%r189, 1, 0, %p64;
$L__BB7_38:
	add.s32 	%r194, %r189, %r80;
	add.s32 	%r186, %r186, 2;
$L__BB7_39:
	and.b32  	%r163, %r96, 1;
	setp.eq.b32 	%p65, %r163, 1;
	not.pred 	%p66, %p65;
	@%p66 bra 	$L__BB7_43;
	mul.wide.u32 	%rd76, %r186, 4;
	add.s64 	%rd77, %rd3, %rd76;
	ld.global.u32 	%r90, [%rd77];
	add.s64 	%rd78, %rd2, %rd76;
	ld.global.u32 	%r165, [%rd78];
	setp.ne.s32 	%p67, %r90, %r1;
	setp.ne.s32 	%p68, %r165, %r1;
	mov.b32 	%r193, 0;
	and.pred  	%p69, %p67, %p68;
	@%p69 bra 	$L__BB7_42;
	mul.wide.u32 	%rd79, %r90, 4;
	add.s64 	%rd80, %rd1, %rd79;
	ld.global.u32 	%r166, [%rd80];
	mul.wide.u32 	%rd81, %r165, 4;
	add.s64 	%rd82, %rd1, %rd81;
	ld.global.u32 	%r167, [%rd82];
	setp.eq.s32 	%p70, %r166, %r167;
	selp.u32 	%r193, 1, 0, %p70;
$L__BB7_42:
	add.s32 	%r194, %r193, %r194;
$L__BB7_43:
	cvta.to.global.u64 	%rd83, %rd14;
	mul.wide.s32 	%rd84, %r1, 4;
	add.s64 	%rd85, %rd83, %rd84;
	st.global.u32 	[%rd85], %r194;
$L__BB7_44:
	ret;

}
.func  (.param .align 16 .b8 func_retval0[16]) __internal_trig_reduction_slowpathd(
	.param .b64 __internal_trig_reduction_slowpathd_param_0
)
{
	.local .align 8 .b8 	__local_depot8[40];
	.reg .b64 	%SP;
	.reg .b64 	%SPL;
	.reg .pred 	%p<10>;
	.reg .b32 	%r<47>;
	.reg .b64 	%rd<74>;
	.reg .b64 	%fd<5>;

	mov.u64 	%SPL, __local_depot8;
	ld.param.f64 	%fd4, [__internal_trig_reduction_slowpathd_param_0];
	add.u64 	%rd1, %SPL, 0;
	{
	.reg .b32 %temp; 
	mov.b64 	{%temp, %r1}, %fd4;
	}
	shr.u32 	%r2, %r1, 20;
	and.b32  	%r3, %r2, 2047;
	setp.eq.s32 	%p1, %r3, 2047;
	mov.b32 	%r46, 0;
	@%p1 bra 	$L__BB8_9;
	add.s32 	%r20, %r3, -1024;
	mov.b64 	%rd20, %fd4;
	shl.b64 	%rd2, %rd20, 11;
	shr.u32 	%r4, %r20, 6;
	sub.s32 	%r45, 15, %r4;
	sub.s32 	%r21, 19, %r4;
	setp.lt.u32 	%p2, %r20, 128;
	selp.b32 	%r6, 18, %r21, %p2;
	setp.ge.s32 	%p3, %r45, %r6;
	mov.b64 	%rd70, 0;
	@%p3 bra 	$L__BB8_4;
	add.s32 	%r23, %r6, %r4;
	neg.s32 	%r43, %r23;
	or.b64  	%rd3, %rd2, -9223372036854775808;
	mov.b64 	%rd70, 0;
	mov.b32 	%r42, 0;
	mov.u64 	%rd25, __cudart_i2opi_d;
	mov.u32 	%r44, %r45;
$L__BB8_3:
	.pragma "nounroll";
	mul.wide.s32 	%rd22, %r42, 8;
	add.s64 	%rd23, %rd1, %rd22;
	mul.wide.s32 	%rd24, %r44, 8;
	add.s64 	%rd26, %rd25, %rd24;
	ld.global.nc.u64 	%rd27, [%rd26];
	{
	.reg .u32 %r0, %r1, %r2, %r3, %alo, %ahi, %blo, %bhi, %clo, %chi;
	mov.b64 	{%alo,%ahi}, %rd27;
	mov.b64 	{%blo,%bhi}, %rd3;
	mov.b64 	{%clo,%chi}, %rd70;
	mad.lo.cc.u32 	%r0, %alo, %blo, %clo;
	madc.hi.cc.u32 	%r1, %alo, %blo, %chi;
	madc.hi.u32 	%r2, %alo, %bhi, 0;
	mad.lo.cc.u32 	%r1, %alo, %bhi, %r1;
	madc.hi.cc.u32 	%r2, %ahi, %blo, %r2;
	madc.hi.u32 	%r3, %ahi, %bhi, 0;
	mad.lo.cc.u32 	%r1, %ahi, %blo, %r1;
	madc.lo.cc.u32 	%r2, %ahi, %bhi, %r2;
	addc.u32 	%r3, %r3, 0;
	mov.b64 	%rd28, {%r0,%r1};
	mov.b64 	%rd70, {%r2,%r3};
	}
	st.local.u64 	[%rd23], %rd28;
	add.s32 	%r44, %r44, 1;
	add.s32 	%r43, %r43, 1;
	add.s32 	%r42, %r42, 1;
	setp.ne.s32 	%p4, %r43, -15;
	mov.u32 	%r45, %r6;
	@%p4 bra 	$L__BB8_3;
$L__BB8_4:
	cvt.s64.s32 	%rd29, %r45;
	cvt.u64.u32 	%rd30, %r4;
	add.s64 	%rd31, %rd30, %rd29;
	shl.b64 	%rd32, %rd31, 3;
	add.s64 	%rd33, %rd1, %rd32;
	st.local.u64 	[%rd33+-120], %rd70;
	and.b32  	%r15, %r2, 63;
	ld.local.u64 	%rd72, [%rd1+16];
	ld.local.u64 	%rd71, [%rd1+24];
	setp.eq.s32 	%p5, %r15, 0;
	@%p5 bra 	$L__BB8_6;
	shl.b64 	%rd34, %rd71, %r15;
	shr.u64 	%rd35, %rd72, 1;
	xor.b32  	%r24, %r15, 63;
	shr.u64 	%rd36, %rd35, %r24;
	or.b64  	%rd71, %rd34, %rd36;
	ld.local.u64 	%rd37, [%rd1+8];
	shl.b64 	%rd38, %rd72, %r15;
	shr.u64 	%rd39, %rd37, 1;
	shr.u64 	%rd40, %rd39, %r24;
	or.b64  	%rd72, %rd38, %rd40;
$L__BB8_6:
	and.b32  	%r25, %r1, -2147483648;
	shr.u64 	%rd41, %rd71, 62;
	cvt.u32.u64 	%r26, %rd41;
	mov.b64 	{%r27, %r28}, %rd71;
	mov.b64 	{%r29, %r30}, %rd72;
	shf.l.wrap.b32 	%r31, %r30, %r27, 2;
	shf.l.wrap.b32 	%r32, %r27, %r28, 2;
	mov.b64 	%rd42, {%r31, %r32};
	shl.b64 	%rd43, %rd72, 2;
	shr.u64 	%rd44, %rd42, 63;
	cvt.u32.u64 	%r33, %rd44;
	add.s32 	%r34, %r33, %r26;
	setp.eq.s32 	%p6, %r25, 0;
	neg.s32 	%r35, %r34;
	selp.b32 	%r46, %r34, %r35, %p6;
	setp.gt.s64 	%p7, %rd42, -1;
	mov.b64 	%rd45, 0;
	{
	.reg .u32 %r0, %r1, %r2, %r3, %a0, %a1, %a2, %a3, %b0, %b1, %b2, %b3;
	mov.b64 	{%a0,%a1}, %rd45;
	mov.b64 	{%a2,%a3}, %rd45;
	mov.b64 	{%b0,%b1}, %rd43;
	mov.b64 	{%b2,%b3}, %rd42;
	sub.cc.u32 	%r0, %a0, %b0;
	subc.cc.u32 	%r1, %a1, %b1;
	subc.cc.u32 	%r2, %a2, %b2;
	subc.u32 	%r3, %a3, %b3;
	mov.b64 	%rd46, {%r0,%r1};
	mov.b64 	%rd47, {%r2,%r3};
	}
	xor.b32  	%r36, %r25, -2147483648;
	selp.b64 	%rd73, %rd42, %rd47, %p7;
	selp.b64 	%rd14, %rd43, %rd46, %p7;
	selp.b32 	%r17, %r25, %r36, %p7;
	clz.b64 	%r37, %rd73;
	cvt.u64.u32 	%rd15, %r37;
	setp.eq.s32 	%p8, %r37, 0;
	@%p8 bra 	$L__BB8_8;
	cvt.u32.u64 	%r38, %rd15;
	and.b32  	%r39, %r38, 63;
	shl.b64 	%rd48, %rd73, %r39;
	shr.u64 	%rd49, %rd14, 1;
	not.b32 	%r40, %r38;
	and.b32  	%r41, %r40, 63;
	shr.u64 	%rd50, %rd49, %r41;
	or.b64  	%rd73, %rd48, %rd50;
$L__BB8_8:
	mov.b64 	%rd51, -3958705157555305931;
	{
	.reg .u32 %r0, %r1, %r2, %r3, %alo, %ahi, %blo, %bhi;
	mov.b64 	{%alo,%ahi}, %rd73;
	mov.b64 	{%blo,%bhi}, %rd51;
	mul.lo.u32 	%r0, %alo, %blo;
	mul.hi.u32 	%r1, %alo, %blo;
	mad.lo.cc.u32 	%r1, %alo, %bhi, %r1;
	madc.hi.u32 	%r2, %alo, %bhi, 0;
	mad.lo.cc.u32 	%r1, %ahi, %blo, %r1;
	madc.hi.cc.u32 	%r2, %ahi, %blo, %r2;
	madc.hi.u32 	%r3, %ahi, %bhi, 0;
	mad.lo.cc.u32 	%r2, %ahi, %bhi, %r2;
	addc.u32 	%r3, %r3, 0;
	mov.b64 	%rd52, {%r0,%r1};
	mov.b64 	%rd53, {%r2,%r3};
	}
	setp.gt.s64 	%p9, %rd53, 0;
	{
	.reg .u32 %r0, %r1, %r2, %r3, %a0, %a1, %a2, %a3, %b0, %b1, %b2, %b3;
	mov.b64 	{%a0,%a1}, %rd52;
	mov.b64 	{%a2,%a3}, %rd53;
	mov.b64 	{%b0,%b1}, %rd52;
	mov.b64 	{%b2,%b3}, %rd53;
	add.cc.u32 	%r0, %a0, %b0;
	addc.cc.u32 	%r1, %a1, %b1;
	addc.cc.u32 	%r2, %a2, %b2;
	addc.u32 	%r3, %a3, %b3;
	mov.b64 	%rd54, {%r0,%r1};
	mov.b64 	%rd55, {%r2,%r3};
	}
	selp.b64 	%rd56, %rd55, %rd53, %p9;
	selp.s64 	%rd57, -1, 0, %p9;
	sub.s64 	%rd58, %rd57, %rd15;
	cvt.u64.u32 	%rd59, %r17;
	shl.b64 	%rd60, %rd59, 32;
	add.s64 	%rd61, %rd56, 1;
	shr.u64 	%rd62, %rd61, 10;
	add.s64 	%rd63, %rd62, 1;
	shr.u64 	%rd64, %rd63, 1;
	shl.b64 	%rd65, %rd58, 52;
	add.s64 	%rd66, %rd65, %rd64;
	add.s64 	%rd67, %rd66, 4602678819172646912;
	or.b64  	%rd68, %rd67, %rd60;
	mov.b64 	%fd4, %rd68;
$L__BB8_9:
	st.param.f64 	[func_retval0], %fd4;
	st.param.b32 	[func_retval0+8], %r46;
	ret;

}


// ===== COMPILED SASS (sm_100) =====

	.target	sm_100

	.elftype	@"ET_EXEC"


//--------------------- .note.nv.tkinfo           --------------------------
	.section	.note.nv.tkinfo,"",@"SHT_NOTE"
	.sectionflags	@"SHF_NOTE_NV_TKINFO"
	.tkinfo
        /*0018*/ 	.word	0x00000002
        /*0030*/ 	.string	""
        /*0030*/ 	.string	"ptxas"
        /*0030*/ 	.string	"Cuda compilation tools, release 13.0, V13.0.88"
        /*0030*/ 	.string	"Build cuda_13.0.r13.0/compiler.36424714_0"
        /*0030*/ 	.string	"-arch sm_100 -m 64 "



//--------------------- .note.nv.cuinfo           --------------------------
	.section	.note.nv.cuinfo,"",@"SHT_NOTE"
	.sectionflags	@"SHF_NOTE_NV_CUINFO"
        /*0018*/ 	.short	0x0002
        /*001a*/ 	.short	0x0064
        /*001c*/ 	.short	0x0082
	.zero		2


//--------------------- .nv.info                  --------------------------
	.section	.nv.info,"",@"SHT_CUDA_INFO"
	.align	4


	//----- nvinfo : EIATTR_REGCOUNT
	.align		4
        /*0000*/ 	.byte	0x04, 0x2f
        /*0002*/ 	.short	(.L_13 - .L_12)
	.align		4
.L_12:
        /*0004*/ 	.word	index@(initialize_oscillators_kernel)
        /*0008*/ 	.word	0x00000020


	//----- nvinfo : EIATTR_FRAME_SIZE
	.align		4
.L_13:
        /*000c*/ 	.byte	0x04, 0x11
        /*000e*/ 	.short	(.L_15 - .L_14)
	.align		4
.L_14:
        /*0010*/ 	.word	index@($__internal_3_$__cuda_sm20_dsqrt_rn_f64_mediumpath_v1)
        /*0014*/ 	.word	0x00000030


	//----- nvinfo : EIATTR_FRAME_SIZE
	.align		4
.L_15:
        /*0018*/ 	.byte	0x04, 0x11
        /*001a*/ 	.short	(.L_17 - .L_16)
	.align		4
.L_16:
        /*001c*/ 	.word	index@(initialize_oscillators_kernel)
        /*0020*/ 	.word	0x00000030


	//----- nvinfo : EIATTR_REGCOUNT
	.align		4
.L_17:
        /*0024*/ 	.byte	0x04, 0x2f
        /*0026*/ 	.short	(.L_19 - .L_18)
	.align		4
.L_18:
        /*0028*/ 	.word	index@(compute_coupling_forces_kernel)
        /*002c*/ 	.word	0x0000001e


	//----- nvinfo : EIATTR_FRAME_SIZE
	.align		4
.L_19:
        /*0030*/ 	.byte	0x04, 0x11
        /*0032*/ 	.short	(.L_21 - .L_20)
	.align		4
.L_20:
        /*0034*/ 	.word	index@($__internal_2_$__cuda_sm3x_div_rn_noftz_f32_slowpath)
        /*0038*/ 	.word	0x00000000


	//----- nvinfo : EIATTR_FRAME_SIZE
	.align		4
.L_21:
        /*003c*/ 	.byte	0x04, 0x11
        /*003e*/ 	.short	(.L_23 - .L_22)
	.align		4
.L_22:
        /*0040*/ 	.word	index@(compute_coupling_forces_kernel)
        /*0044*/ 	.word	0x00000000


	//----- nvinfo : EIATTR_REGCOUNT
	.align		4
.L_23:
        /*0048*/ 	.byte	0x04, 0x2f
        /*004a*/ 	.short	(.L_25 - .L_24)
	.align		4
.L_24:
        /*004c*/ 	.word	index@(evolve_oscillators_kernel)
        /*0050*/ 	.word	0x00000012


	//----- nvinfo : EIATTR_FRAME_SIZE
	.align		4
.L_25:
        /*0054*/ 	.byte	0x04, 0x11
        /*0056*/ 	.short	(.L_27 - .L_26)
	.align		4
.L_26:
        /*0058*/ 	.word	index@(evolve_oscillators_kernel)
        /*005c*/ 	.word	0x00000000


	//----- nvinfo : EIATTR_REGCOUNT
	.align		4
.L_27:
        /*0060*/ 	.byte	0x04, 0x2f
        /*0062*/ 	.short	(.L_29 - .L_28)
	.align		4
.L_28:
        /*0064*/ 	.word	index@(evolve_oscillators_with_conflicts_kernel)
        /*0068*/ 	.word	0x0000001e


	//----- nvinfo : EIATTR_FRAME_SIZE
	.align		4
.L_29:
        /*006c*/ 	.byte	0x04, 0x11
        /*006e*/ 	.short	(.L_31 - .L_30)
	.align		4
.L_30:
        /*0070*/ 	.word	index@($__internal_1_$__cuda_sm3x_div_rn_noftz_f32_slowpath)
        /*0074*/ 	.word	0x00000020


	//----- nvinfo : EIATTR_FRAME_SIZE
	.align		4
.L_31:
        /*0078*/ 	.byte	0x04, 0x11
        /*007a*/ 	.short	(.L_33 - .L_32)
	.align		4
.L_32:
        /*007c*/ 	.word	index@(evolve_oscillators_with_conflicts_kernel)
        /*0080*/ 	.word	0x00000020


	//----- nvinfo : EIATTR_REGCOUNT
	.align		4
.L_33:
        /*0084*/ 	.byte	0x04, 0x2f
        /*0086*/ 	.short	(.L_35 - .L_34)
	.align		4
.L_34:
        /*0088*/ 	.word	index@(compute_energy_kernel)
        /*008c*/ 	.word	0x00000015


	//----- nvinfo : EIATTR_FRAME_SIZE
	.align		4
.L_35:
        /*0090*/ 	.byte	0x04, 0x11
        /*0092*/ 	.short	(.L_37 - .L_36)
	.align		4
.L_36:
        /*0094*/ 	.word	index@(compute_energy_kernel)
        /*0098*/ 	.word	0x00000000


	//----- nvinfo : EIATTR_REGCOUNT
	.align		4
.L_37:
        /*009c*/ 	.byte	0x04, 0x2f
        /*009e*/ 	.short	(.L_39 - .L_38)
	.align		4
.L_38:
        /*00a0*/ 	.word	index@(compute_entropy_kernel)
        /*00a4*/ 	.word	0x00000016


	//----- nvinfo : EIATTR_FRAME_SIZE
	.align		4
.L_39:
        /*00a8*/ 	.byte	0x04, 0x11
        /*00aa*/ 	.short	(.L_41 - .L_40)
	.align		4
.L_40:
        /*00ac*/ 	.word	index@($__internal_0_$__cuda_sm20_dsqrt_rn_f64_mediumpath_v1)
        /*00b0*/ 	.word	0x00000000


	//----- nvinfo : EIATTR_FRAME_SIZE
	.align		4
.L_41:
        /*00b4*/ 	.byte	0x04, 0x11
        /*00b6*/ 	.short	(.L_43 - .L_42)
	.align		4
.L_42:
        /*00b8*/ 	.word	index@(compute_entropy_kernel)
        /*00bc*/ 	.word	0x00000000


	//----- nvinfo : EIATTR_REGCOUNT
	.align		4
.L_43:
        /*00c0*/ 	.byte	0x04, 0x2f
        /*00c2*/ 	.short	(.L_45 - .L_44)
	.align		4
.L_44:
        /*00c4*/ 	.word	index@(compute_order_parameter_kernel)
        /*00c8*/ 	.word	0x0000001e


	//----- nvinfo : EIATTR_FRAME_SIZE
	.align		4
.L_45:
        /*00cc*/ 	.byte	0x04, 0x11
        /*00ce*/ 	.short	(.L_47 - .L_46)
	.align		4
.L_46:
        /*00d0*/ 	.word	index@($compute_order_parameter_kernel$__internal_trig_reduction_slowpathd)
        /*00d4*/ 	.word	0x00000028


	//----- nvinfo : EIATTR_FRAME_SIZE
	.align		4
.L_47:
        /*00d8*/ 	.byte	0x04, 0x11
        /*00da*/ 	.short	(.L_49 - .L_48)
	.align		4
.L_48:
        /*00dc*/ 	.word	index@(compute_order_parameter_kernel)
        /*00e0*/ 	.word	0x00000028


	//----- nvinfo : EIATTR_REGCOUNT
	.align		4
.L_49:
        /*00e4*/ 	.byte	0x04, 0x2f
        /*00e6*/ 	.short	(.L_51 - .L_50)
	.align		4
.L_50:
        /*00e8*/ 	.word	index@(compute_conflicts_kernel)
        /*00ec*/ 	.word	0x00000020


	//----- nvinfo : EIATTR_FRAME_SIZE
	.align		4
.L_51:
        /*00f0*/ 	.byte	0x04, 0x11
        /*00f2*/ 	.short	(.L_53 - .L_52)
	.align		4
.L_52:
        /*00f4*/ 	.word	index@(compute_conflicts_kernel)
        /*00f8*/ 	.word	0x00000000


	//----- nvinfo : EIATTR_MIN_STACK_SIZE
	.align		4
.L_53:
        /*00fc*/ 	.byte	0x04, 0x12
        /*00fe*/ 	.short	(.L_55 - .L_54)
	.align		4
.L_54:
        /*0100*/ 	.word	index@(compute_conflicts_kernel)
        /*0104*/ 	.word	0x00000000


	//----- nvinfo : EIATTR_MIN_STACK_SIZE
	.align		4
.L_55:
        /*0108*/ 	.byte	0x04, 0x12
        /*010a*/ 	.short	(.L_57 - .L_56)
	.align		4
.L_56:
        /*010c*/ 	.word	index@(compute_order_parameter_kernel)
        /*0110*/ 	.word	0x00000028


	//----- nvinfo : EIATTR_MIN_STACK_SIZE
	.align		4
.L_57:
        /*0114*/ 	.byte	0x04, 0x12
        /*0116*/ 	.short	(.L_59 - .L_58)
	.align		4
.L_58:
        /*0118*/ 	.word	index@(compute_entropy_kernel)
        /*011c*/ 	.word	0x00000000


	//----- nvinfo : EIATTR_MIN_STACK_SIZE
	.align		4
.L_59:
        /*0120*/ 	.byte	0x04, 0x12
        /*0122*/ 	.short	(.L_61 - .L_60)
	.align		4
.L_60:
        /*0124*/ 	.word	index@(compute_energy_kernel)
        /*0128*/ 	.word	0x00000000


	//----- nvinfo : EIATTR_MIN_STACK_SIZE
	.align		4
.L_61:
        /*012c*/ 	.byte	0x04, 0x12
        /*012e*/ 	.short	(.L_63 - .L_62)
	.align		4
.L_62:
        /*0130*/ 	.word	index@(evolve_oscillators_with_conflicts_kernel)
        /*0134*/ 	.word	0x00000020


	//----- nvinfo : EIATTR_MIN_STACK_SIZE
	.align		4
.L_63:
        /*0138*/ 	.byte	0x04, 0x12
        /*013a*/ 	.short	(.L_65 - .L_64)
	.align		4
.L_64:
        /*013c*/ 	.word	index@(evolve_oscillators_kernel)
        /*0140*/ 	.word	0x00000000


	//----- nvinfo : EIATTR_MIN_STACK_SIZE
	.align		4
.L_65:
        /*0144*/ 	.byte	0x04, 0x12
        /*0146*/ 	.short	(.L_67 - .L_66)
	.align		4
.L_66:
        /*0148*/ 	.word	index@(compute_coupling_forces_kernel)
        /*014c*/ 	.word	0x00000000


	//----- nvinfo : EIATTR_MIN_STACK_SIZE
	.align		4
.L_67:
        /*0150*/ 	.byte	0x04, 0x12
        /*0152*/ 	.short	(.L_69 - .L_68)
	.align		4
.L_68:
        /*0154*/ 	.word	index@(initialize_oscillators_kernel)
        /*0158*/ 	.word	0x00000030
.L_69:


//--------------------- .nv.compat                --------------------------
	.section	.nv.compat,"",@"SHT_CUDA_COMPAT_INFO"
	.align	4
        /*0000*/ 	.byte	0x02, 0x09, 0x00, 0x00, 0x02, 0x02, 0x01, 0x00, 0x02, 0x05, 0x05, 0x00, 0x03, 0x07, 0x01, 0x01
        /*0010*/ 	.byte	0x02, 0x03, 0x00, 0x00, 0x02, 0x06, 0x01, 0x00, 0x04, 0x0b, 0x08, 0x00, 0x01, 0x00, 0x00, 0x00
        /*0020*/ 	.byte	0x00, 0x00, 0x00, 0x00


//--------------------- .nv.info.compute_conflicts_kernel --------------------------
	.section	.nv.info.compute_conflicts_kernel,"",@"SHT_CUDA_INFO"
	.sectionflags	@""
	.align	4


	//----- nvinfo : EIATTR_CUDA_API_VERSION
	.align		4
        /*0000*/ 	.byte	0x04, 0x37
        /*0002*/ 	.short	(.L_71 - .L_70)
.L_70:
        /*0004*/ 	.word	0x00000082


	//----- nvinfo : EIATTR_KPARAM_INFO
	.align		4
.L_71:
        /*0008*/ 	.byte	0x04, 0x17
        /*000a*/ 	.short	(.L_73 - .L_72)
.L_72:
        /*000c*/ 	.word	0x00000000
        /*0010*/ 	.short	0x0005
        /*0012*/ 	.short	0x0020
        /*0014*/ 	.byte	0x00, 0xf5, 0x21, 0x00


	//----- nvinfo : EIATTR_KPARAM_INFO
	.align		4
.L_73:
        /*0018*/ 	.byte	0x04, 0x17
        /*001a*/ 	.short	(.L_75 - .L_74)
.L_74:
        /*001c*/ 	.word	0x00000000
        /*0020*/ 	.short	0x0004
        /*0022*/ 	.short	0x001c
        /*0024*/ 	.byte	0x00, 0xf0, 0x11, 0x00


	//----- nvinfo : EIATTR_KPARAM_INFO
	.align		4
.L_75:
        /*0028*/ 	.byte	0x04, 0x17
        /*002a*/ 	.short	(.L_77 - .L_76)
.L_76:
        /*002c*/ 	.word	0x00000000
        /*0030*/ 	.short	0x0003
        /*0032*/ 	.short	0x0018
        /*0034*/ 	.byte	0x00, 0xf0, 0x11, 0x00


	//----- nvinfo : EIATTR_KPARAM_INFO
	.align		4
.L_77:
        /*0038*/ 	.byte	0x04, 0x17
        /*003a*/ 	.short	(.L_79 - .L_78)
.L_78:
        /*003c*/ 	.word	0x00000000
        /*0040*/ 	.short	0x0002
        /*0042*/ 	.short	0x0010
        /*0044*/ 	.byte	0x00, 0xf5, 0x21, 0x00


	//----- nvinfo : EIATTR_KPARAM_INFO
	.align		4
.L_79:
        /*0048*/ 	.byte	0x04, 0x17
        /*004a*/ 	.short	(.L_81 - .L_80)
.L_80:
        /*004c*/ 	.word	0x00000000
        /*0050*/ 	.short	0x0001
        /*0052*/ 	.short	0x0008
        /*0054*/ 	.byte	0x00, 0xf5, 0x21, 0x00


	//----- nvinfo : EIATTR_KPARAM_INFO
	.align		4
.L_81:
        /*0058*/ 	.byte	0x04, 0x17
        /*005a*/ 	.short	(.L_83 - .L_82)
.L_82:
        /*005c*/ 	.word	0x00000000
        /*0060*/ 	.short	0x0000
        /*0062*/ 	.short	0x0000
        /*0064*/ 	.byte	0x00, 0xf5, 0x21, 0x00


	//----- nvinfo : EIATTR_SPARSE_MMA_MASK
	.align		4
.L_83:
        /*0068*/ 	.byte	0x03, 0x50
        /*006a*/ 	.short	0x0000


	//----- nvinfo : EIATTR_MAXREG_COUNT
	.align		4
        /*006c*/ 	.byte	0x03, 0x1b
        /*006e*/ 	.short	0x00ff


	//----- nvinfo : EIATTR_MERCURY_ISA_VERSION
	.align		4
        /*0070*/ 	.byte	0x03, 0x5f
        /*0072*/ 	.short	0x0101


	//----- nvinfo : EIATTR_VRC_CTA_INIT_COUNT
	.align		4
        /*0074*/ 	.byte	0x02, 0x4a
	.zero		1
	.zero		1


	//----- nvinfo : EIATTR_EXIT_INSTR_OFFSETS
	.align		4
        /*0078*/ 	.byte	0x04, 0x1c
        /*007a*/ 	.short	(.L_85 - .L_84)


	//   ....[0]....
.L_84:
        /*007c*/ 	.word	0x00000070


	//   ....[1]....
        /*0080*/ 	.word	0x00001040


	//----- nvinfo : EIATTR_CRS_STACK_SIZE
	.align		4
.L_85:
        /*0084*/ 	.byte	0x04, 0x1e
        /*0086*/ 	.short	(.L_87 - .L_86)
.L_86:
        /*0088*/ 	.word	0x00000000


	//----- nvinfo : EIATTR_CBANK_PARAM_SIZE
	.align		4
.L_87:
        /*008c*/ 	.byte	0x03, 0x19
        /*008e*/ 	.short	0x0028


	//----- nvinfo : EIATTR_PARAM_CBANK
	.align		4
        /*0090*/ 	.byte	0x04, 0x0a
        /*0092*/ 	.short	(.L_89 - .L_88)
	.align		4
.L_88:
        /*0094*/ 	.word	index@(.nv.constant0.compute_conflicts_kernel)
        /*0098*/ 	.short	0x0380
        /*009a*/ 	.short	0x0028


	//----- nvinfo : EIATTR_SW_WAR
	.align		4
.L_89:
        /*009c*/ 	.byte	0x04, 0x36
        /*009e*/ 	.short	(.L_91 - .L_90)
.L_90:
        /*00a0*/ 	.word	0x00000008
.L_91:


//--------------------- .nv.info.compute_order_parameter_kernel --------------------------
	.section	.nv.info.compute_order_parameter_kernel,"",@"SHT_CUDA_INFO"
	.sectionflags	@""
	.align	4


	//----- nvinfo : EIATTR_CUDA_API_VERSION
	.align		4
        /*0000*/ 	.byte	0x04, 0x37
        /*0002*/ 	.short	(.L_93 - .L_92)
.L_92:
        /*0004*/ 	.word	0x00000082


	//----- nvinfo : EIATTR_KPARAM_INFO
	.align		4
.L_93:
        /*0008*/ 	.byte	0x04, 0x17
        /*000a*/ 	.short	(.L_95 - .L_94)
.L_94:
        /*000c*/ 	.word	0x00000000
        /*0010*/ 	.short	0x0003
        /*0012*/ 	.short	0x0018
        /*0014*/ 	.byte	0x00, 0xf0, 0x11, 0x00


	//----- nvinfo : EIATTR_KPARAM_INFO
	.align		4
.L_95:
        /*0018*/ 	.byte	0x04, 0x17
        /*001a*/ 	.short	(.L_97 - .L_96)
.L_96:
        /*001c*/ 	.word	0x00000000
        /*0020*/ 	.short	0x0002
        /*0022*/ 	.short	0x0010
        /*0024*/ 	.byte	0x00, 0xf5, 0x21, 0x00


	//----- nvinfo : EIATTR_KPARAM_INFO
	.align		4
.L_97:
        /*0028*/ 	.byte	0x04, 0x17
        /*002a*/ 	.short	(.L_99 - .L_98)
.L_98:
        /*002c*/ 	.word	0x00000000
        /*0030*/ 	.short	0x0001
        /*0032*/ 	.short	0x0008
        /*0034*/ 	.byte	0x00, 0xf5, 0x21, 0x00


	//----- nvinfo : EIATTR_KPARAM_INFO
	.align		4
.L_99:
        /*0038*/ 	.byte	0x04, 0x17
        /*003a*/ 	.short	(.L_101 - .L_100)
.L_100:
        /*003c*/ 	.word	0x00000000
        /*0040*/ 	.short	0x0000
        /*0042*/ 	.short	0x0000
        /*0044*/ 	.byte	0x00, 0xf5, 0x21, 0x00


	//----- nvinfo : EIATTR_SPARSE_MMA_MASK
	.align		4
.L_101:
        /*0048*/ 	.byte	0x03, 0x50
        /*004a*/ 	.short	0x0000


	//----- nvinfo : EIATTR_MAXREG_COUNT
	.align		4
        /*004c*/ 	.byte	0x03, 0x1b
        /*004e*/ 	.short	0x00ff


	//----- nvinfo : EIATTR_NUM_BARRIERS
	.align		4
        /*0050*/ 	.byte	0x02, 0x4c
        /*0052*/ 	.byte	0x01
	.zero		1


	//----- nvinfo : EIATTR_MERCURY_ISA_VERSION
	.align		4
        /*0054*/ 	.byte	0x03, 0x5f
        /*0056*/ 	.short	0x0101


	//----- nvinfo : EIATTR_VRC_CTA_INIT_COUNT
	.align		4
        /*0058*/ 	.byte	0x02, 0x4a
	.zero		1
	.zero		1


	//----- nvinfo : EIATTR_EXIT_INSTR_OFFSETS
	.align		4
        /*005c*/ 	.byte	0x04, 0x1c
        /*005e*/ 	.short	(.L_103 - .L_102)


	//   ....[0]....
.L_102:
        /*0060*/ 	.word	0x00000a80


	//   ....[1]....
        /*0064*/ 	.word	0x00000b20


	//----- nvinfo : EIATTR_CRS_STACK_SIZE
	.align		4
.L_103:
        /*0068*/ 	.byte	0x04, 0x1e
        /*006a*/ 	.short	(.L_105 - .L_104)
.L_104:
        /*006c*/ 	.word	0x00000000


	//----- nvinfo : EIATTR_CBANK_PARAM_SIZE
	.align		4
.L_105:
        /*0070*/ 	.byte	0x03, 0x19
        /*0072*/ 	.short	0x001c


	//----- nvinfo : EIATTR_PARAM_CBANK
	.align		4
        /*0074*/ 	.byte	0x04, 0x0a
        /*0076*/ 	.short	(.L_107 - .L_106)
	.align		4
.L_106:
        /*0078*/ 	.word	index@(.nv.constant0.compute_order_parameter_kernel)
        /*007c*/ 	.short	0x0380
        /*007e*/ 	.short	0x001c


	//----- nvinfo : EIATTR_SW_WAR
	.align		4
.L_107:
        /*0080*/ 	.byte	0x04, 0x36
        /*0082*/ 	.short	(.L_109 - .L_108)
.L_108:
        /*0084*/ 	.word	0x00000008
.L_109:


//--------------------- .nv.info.compute_entropy_kernel --------------------------
	.section	.nv.info.compute_entropy_kernel,"",@"SHT_CUDA_INFO"
	.sectionflags	@""
	.align	4


	//----- nvinfo : EIATTR_CUDA_API_VERSION
	.align		4
        /*0000*/ 	.byte	0x04, 0x37
        /*0002*/ 	.short	(.L_111 - .L_110)
.L_110:
        /*0004*/ 	.word	0x00000082


	//----- nvinfo : EIATTR_KPARAM_INFO
	.align		4
.L_111:
        /*0008*/ 	.byte	0x04, 0x17
        /*000a*/ 	.short	(.L_113 - .L_112)
.L_112:
        /*000c*/ 	.word	0x00000000
        /*0010*/ 	.short	0x0004
        /*0012*/ 	.short	0x0020
        /*0014*/ 	.byte	0x00, 0xf0, 0x21, 0x00


	//----- nvinfo : EIATTR_KPARAM_INFO
	.align		4
.L_113:
        /*0018*/ 	.byte	0x04, 0x17
        /*001a*/ 	.short	(.L_115 - .L_114)
.L_114:
        /*001c*/ 	.word	0x00000000
        /*0020*/ 	.short	0x0003
        /*0022*/ 	.short	0x0018
        /*0024*/ 	.byte	0x00, 0xf0, 0x11, 0x00


	//----- nvinfo : EIATTR_KPARAM_INFO
	.align		4
.L_115:
        /*0028*/ 	.byte	0x04, 0x17
        /*002a*/ 	.short	(.L_117 - .L_116)
.L_116:
        /*002c*/ 	.word	0x00000000
        /*0030*/ 	.short	0x0002
        /*0032*/ 	.short	0x0010
        /*0034*/ 	.byte	0x00, 0xf5, 0x21, 0x00


	//----- nvinfo : EIATTR_KPARAM_INFO
	.align		4
.L_117:
        /*0038*/ 	.byte	0x04, 0x17
        /*003a*/ 	.short	(.L_119 - .L_118)
.L_118:
        /*003c*/ 	.word	0x00000000
        /*0040*/ 	.short	0x0001
        /*0042*/ 	.short	0x0008
        /*0044*/ 	.byte	0x00, 0xf5, 0x21, 0x00


	//----- nvinfo : EIATTR_KPARAM_INFO
	.align		4
.L_119:
        /*0048*/ 	.byte	0x04, 0x17
        /*004a*/ 	.short	(.L_121 - .L_120)
.L_120:
        /*004c*/ 	.word	0x00000000
        /*0050*/ 	.short	0x0000
        /*0052*/ 	.short	0x0000
        /*0054*/ 	.byte	0x00, 0xf5, 0x21, 0x00


	//----- nvinfo : EIATTR_SPARSE_MMA_MASK
	.align		4
.L_121:
        /*0058*/ 	.byte	0x03, 0x50
        /*005a*/ 	.short	0x0000


	//----- nvinfo : EIATTR_MAXREG_COUNT
	.align		4
        /*005c*/ 	.byte	0x03, 0x1b
        /*005e*/ 	.short	0x00ff


	//----- nvinfo : EIATTR_NUM_BARRIERS
	.align		4
        /*0060*/ 	.byte	0x02, 0x4c
        /*0062*/ 	.byte	0x01
	.zero		1


	//----- nvinfo : EIATTR_MERCURY_ISA_VERSION
	.align		4
        /*0064*/ 	.byte	0x03, 0x5f
        /*0066*/ 	.short	0x0101


	//----- nvinfo : EIATTR_VRC_CTA_INIT_COUNT
	.align		4
        /*0068*/ 	.byte	0x02, 0x4a
	.zero		1
	.zero		1


	//----- nvinfo : EIATTR_EXIT_INSTR_OFFSETS
	.align		4
        /*006c*/ 	.byte	0x04, 0x1c
        /*006e*/ 	.short	(.L_123 - .L_122)


	//   ....[0]....
.L_122:
        /*0070*/ 	.word	0x00000980


	//   ....[1]....
        /*0074*/ 	.word	0x000009f0


	//----- nvinfo : EIATTR_CRS_STACK_SIZE
	.align		4
.L_123:
        /*0078*/ 	.byte	0x04, 0x1e
        /*007a*/ 	.short	(.L_125 - .L_124)
.L_124:
        /*007c*/ 	.word	0x00000000


	//----- nvinfo : EIATTR_CBANK_PARAM_SIZE
	.align		4
.L_125:
        /*0080*/ 	.byte	0x03, 0x19
        /*0082*/ 	.short	0x0028


	//----- nvinfo : EIATTR_PARAM_CBANK
	.align		4
        /*0084*/ 	.byte	0x04, 0x0a
        /*0086*/ 	.short	(.L_127 - .L_126)
	.align		4
.L_126:
        /*0088*/ 	.word	index@(.nv.constant0.compute_entropy_kernel)
        /*008c*/ 	.short	0x0380
        /*008e*/ 	.short	0x0028


	//----- nvinfo : EIATTR_SW_WAR
	.align		4
.L_127:
        /*0090*/ 	.byte	0x04, 0x36
        /*0092*/ 	.short	(.L_129 - .L_128)
.L_128:
        /*0094*/ 	.word	0x00000008
.L_129:


//--------------------- .nv.info.compute_energy_kernel --------------------------
	.section	.nv.info.compute_energy_kernel,"",@"SHT_CUDA_INFO"
	.sectionflags	@""
	.align	4


	//----- nvinfo : EIATTR_CUDA_API_VERSION
	.align		4
        /*0000*/ 	.byte	0x04, 0x37
        /*0002*/ 	.short	(.L_131 - .L_130)
.L_130:
        /*0004*/ 	.word	0x00000082


	//----- nvinfo : EIATTR_KPARAM_INFO
	.align		4
.L_131:
        /*0008*/ 	.byte	0x04, 0x17
        /*000a*/ 	.short	(.L_133 - .L_132)
.L_132:
        /*000c*/ 	.word	0x00000000
        /*0010*/ 	.short	0x0006
        /*0012*/ 	.short	0x0028
        /*0014*/ 	.byte	0x00, 0xf5, 0x21, 0x00


	//----- nvinfo : EIATTR_KPARAM_INFO
	.align		4
.L_133:
        /*0018*/ 	.byte	0x04, 0x17
        /*001a*/ 	.short	(.L_135 - .L_134)
.L_134:
        /*001c*/ 	.word	0x00000000
        /*0020*/ 	.short	0x0005
        /*0022*/ 	.short	0x0024
        /*0024*/ 	.byte	0x00, 0xf0, 0x11, 0x00


	//----- nvinfo : EIATTR_KPARAM_INFO
	.align		4
.L_135:
        /*0028*/ 	.byte	0x04, 0x17
        /*002a*/ 	.short	(.L_137 - .L_136)
.L_136:
        /*002c*/ 	.word	0x00000000
        /*0030*/ 	.short	0x0004
        /*0032*/ 	.short	0x0020
        /*0034*/ 	.byte	0x00, 0xf0, 0x11, 0x00


	//----- nvinfo : EIATTR_KPARAM_INFO
	.align		4
.L_137:
        /*0038*/ 	.byte	0x04, 0x17
        /*003a*/ 	.short	(.L_139 - .L_138)
.L_138:
        /*003c*/ 	.word	0x00000000
        /*0040*/ 	.short	0x0003
        /*0042*/ 	.short	0x0018
        /*0044*/ 	.byte	0x00, 0xf5, 0x21, 0x00


	//----- nvinfo : EIATTR_KPARAM_INFO
	.align		4
.L_139:
        /*0048*/ 	.byte	0x04, 0x17
        /*004a*/ 	.short	(.L_141 - .L_140)
.L_140:
        /*004c*/ 	.word	0x00000000
        /*0050*/ 	.short	0x0002
        /*0052*/ 	.short	0x0010
        /*0054*/ 	.byte	0x00, 0xf5, 0x21, 0x00


	//----- nvinfo : EIATTR_KPARAM_INFO
	.align		4
.L_141:
        /*0058*/ 	.byte	0x04, 0x17
        /*005a*/ 	.short	(.L_143 - .L_142)
.L_142:
        /*005c*/ 	.word	0x00000000
        /*0060*/ 	.short	0x0001
        /*0062*/ 	.short	0x0008
        /*0064*/ 	.byte	0x00, 0xf5, 0x21, 0x00


	//----- nvinfo : EIATTR_KPARAM_INFO
	.align		4
.L_143:
        /*0068*/ 	.byte	0x04, 0x17
        /*006a*/ 	.short	(.L_145 - .L_144)
.L_144:
        /*006c*/ 	.word	0x00000000
        /*0070*/ 	.short	0x0000
        /*0072*/ 	.short	0x0000
        /*0074*/ 	.byte	0x00, 0xf5, 0x21, 0x00


	//----- nvinfo : EIATTR_SPARSE_MMA_MASK
	.align		4
.L_145:
        /*0078*/ 	.byte	0x03, 0x50
        /*007a*/ 	.short	0x0000


	//----- nvinfo : EIATTR_MAXREG_COUNT
	.align		4
        /*007c*/ 	.byte	0x03, 0x1b
        /*007e*/ 	.short	0x00ff


	//----- nvinfo : EIATTR_NUM_BARRIERS
	.align		4
        /*0080*/ 	.byte	0x02, 0x4c
        /*0082*/ 	.byte	0x01
	.zero		1


	//----- nvinfo : EIATTR_MERCURY_ISA_VERSION
	.align		4
        /*0084*/ 	.byte	0x03, 0x5f
        /*0086*/ 	.short	0x0101


	//----- nvinfo : EIATTR_VRC_CTA_INIT_COUNT
	.align		4
        /*0088*/ 	.byte	0x02, 0x4a
	.zero		1
	.zero		1


	//----- nvinfo : EIATTR_EXIT_INSTR_OFFSETS
	.align		4
        /*008c*/ 	.byte	0x04, 0x1c
        /*008e*/ 	.short	(.L_147 - .L_146)


	//   ....[0]....
.L_146:
        /*0090*/ 	.word	0x00000ac0


	//   ....[1]....
        /*0094*/ 	.word	0x00000b30


	//----- nvinfo : EIATTR_CRS_STACK_SIZE
	.align		4
.L_147:
        /*0098*/ 	.byte	0x04, 0x1e
        /*009a*/ 	.short	(.L_149 - .L_148)
.L_148:
        /*009c*/ 	.word	0x00000000


	//----- nvinfo : EIATTR_CBANK_PARAM_SIZE
	.align		4
.L_149:
        /*00a0*/ 	.byte	0x03, 0x19
        /*00a2*/ 	.short	0x0030


	//----- nvinfo : EIATTR_PARAM_CBANK
	.align		4
        /*00a4*/ 	.byte	0x04, 0x0a
        /*00a6*/ 	.short	(.L_151 - .L_150)
	.align		4
.L_150:
        /*00a8*/ 	.word	index@(.nv.constant0.compute_energy_kernel)
        /*00ac*/ 	.short	0x0380
        /*00ae*/ 	.short	0x0030


	//----- nvinfo : EIATTR_SW_WAR
	.align		4
.L_151:
        /*00b0*/ 	.byte	0x04, 0x36
        /*00b2*/ 	.short	(.L_153 - .L_152)
.L_152:
        /*00b4*/ 	.word	0x00000008
.L_153:


//--------------------- .nv.info.evolve_oscillators_with_conflicts_kernel --------------------------
	.section	.nv.info.evolve_oscillators_with_conflicts_kernel,"",@"SHT_CUDA_INFO"
	.sectionflags	@""
	.align	4


	//----- nvinfo : EIATTR_CUDA_API_VERSION
	.align		4
        /*0000*/ 	.byte	0x04, 0x37
        /*0002*/ 	.short	(.L_155 - .L_154)
.L_154:
        /*0004*/ 	.word	0x00000082


	//----- nvinfo : EIATTR_KPARAM_INFO
	.align		4
.L_155:
        /*0008*/ 	.byte	0x04, 0x17
        /*000a*/ 	.short	(.L_157 - .L_156)
.L_156:
        /*000c*/ 	.word	0x00000000
        /*0010*/ 	.short	0x0012
        /*0012*/ 	.short	0x0070
        /*0014*/ 	.byte	0x00, 0xf5, 0x21, 0x00


	//----- nvinfo : EIATTR_KPARAM_INFO
	.align		4
.L_157:
        /*0018*/ 	.byte	0x04, 0x17
        /*001a*/ 	.short	(.L_159 - .L_158)
.L_158:
        /*001c*/ 	.word	0x00000000
        /*0020*/ 	.short	0x0011
        /*0022*/ 	.short	0x0068
        /*0024*/ 	.byte	0x00, 0xf5, 0x21, 0x00


	//----- nvinfo : EIATTR_KPARAM_INFO
	.align		4
.L_159:
        /*0028*/ 	.byte	0x04, 0x17
        /*002a*/ 	.short	(.L_161 - .L_160)
.L_160:
        /*002c*/ 	.word	0x00000000
        /*0030*/ 	.short	0x0010
        /*0032*/ 	.short	0x0064
        /*0034*/ 	.byte	0x00, 0xf0, 0x11, 0x00


	//----- nvinfo : EIATTR_KPARAM_INFO
	.align		4
.L_161:
        /*0038*/ 	.byte	0x04, 0x17
        /*003a*/ 	.short	(.L_163 - .L_162)
.L_162:
        /*003c*/ 	.word	0x00000000
        /*0040*/ 	.short	0x000f
        /*0042*/ 	.short	0x0060
        /*0044*/ 	.byte	0x00, 0xf0, 0x11, 0x00


	//----- nvinfo : EIATTR_KPARAM_INFO
	.align		4
.L_163:
        /*0048*/ 	.byte	0x04, 0x17
        /*004a*/ 	.short	(.L_165 - .L_164)
.L_164:
        /*004c*/ 	.word	0x00000000
        /*0050*/ 	.short	0x000e
        /*0052*/ 	.short	0x005c
        /*0054*/ 	.byte	0x00, 0xf0, 0x11, 0x00


	//----- nvinfo : EIATTR_KPARAM_INFO
	.align		4
.L_165:
        /*0058*/ 	.byte	0x04, 0x17
        /*005a*/ 	.short	(.L_167 - .L_166)
.L_166:
        /*005c*/ 	.word	0x00000000
        /*0060*/ 	.short	0x000d
        /*0062*/ 	.short	0x0058
        /*0064*/ 	.byte	0x00, 0xf0, 0x11, 0x00


	//----- nvinfo : EIATTR_KPARAM_INFO
	.align		4
.L_167:
        /*0068*/ 	.byte	0x04, 0x17
        /*006a*/ 	.short	(.L_169 - .L_168)
.L_168:
        /*006c*/ 	.word	0x00000000
        /*0070*/ 	.short	0x000c
        /*0072*/ 	.short	0x0050
        /*0074*/ 	.byte	0x00, 0xf5, 0x21, 0x00


	//----- nvinfo : EIATTR_KPARAM_INFO
	.align		4
.L_169:
        /*0078*/ 	.byte	0x04, 0x17
        /*007a*/ 	.short	(.L_171 - .L_170)
.L_170:
        /*007c*/ 	.word	0x00000000
        /*0080*/ 	.short	0x000b
        /*0082*/ 	.short	0x004c
        /*0084*/ 	.byte	0x00, 0xf0, 0x11, 0x00


	//----- nvinfo : EIATTR_KPARAM_INFO
	.align		4
.L_171:
        /*0088*/ 	.byte	0x04, 0x17
        /*008a*/ 	.short	(.L_173 - .L_172)
.L_172:
        /*008c*/ 	.word	0x00000000
        /*0090*/ 	.short	0x000a
        /*0092*/ 	.short	0x0048
        /*0094*/ 	.byte	0x00, 0xf0, 0x11, 0x00


	//----- nvinfo : EIATTR_KPARAM_INFO
	.align		4
.L_173:
        /*0098*/ 	.byte	0x04, 0x17
        /*009a*/ 	.short	(.L_175 - .L_174)
.L_174:
        /*009c*/ 	.word	0x00000000
        /*00a0*/ 	.short	0x0009
        /*00a2*/ 	.short	0x0044
        /*00a4*/ 	.byte	0x00, 0xf0, 0x11, 0x00


	//----- nvinfo : EIATTR_KPARAM_INFO
	.align		4
.L_175:
        /*00a8*/ 	.byte	0x04, 0x17
        /*00aa*/ 	.short	(.L_177 - .L_176)
.L_176:
        /*00ac*/ 	.word	0x00000000
        /*00b0*/ 	.short	0x0008
        /*00b2*/ 	.short	0x0040
        /*00b4*/ 	.byte	0x00, 0xf0, 0x11, 0x00


	//----- nvinfo : EIATTR_KPARAM_INFO
	.align		4
.L_177:
        /*00b8*/ 	.byte	0x04, 0x17
        /*00ba*/ 	.short	(.L_179 - .L_178)
.L_178:
        /*00bc*/ 	.word	0x00000000
        /*00c0*/ 	.short	0x0007
        /*00c2*/ 	.short	0x0038
        /*00c4*/ 	.byte	0x00, 0xf5, 0x21, 0x00


	//----- nvinfo : EIATTR_KPARAM_INFO
	.align		4
.L_179:
        /*00c8*/ 	.byte	0x04, 0x17
        /*00ca*/ 	.short	(.L_181 - .L_180)
.L_180:
        /*00cc*/ 	.word	0x00000000
        /*00d0*/ 	.short	0x0006
        /*00d2*/ 	.short	0x0030
        /*00d4*/ 	.byte	0x00, 0xf5, 0x21, 0x00


	//----- nvinfo : EIATTR_KPARAM_INFO
	.align		4
.L_181:
        /*00d8*/ 	.byte	0x04, 0x17
        /*00da*/ 	.short	(.L_183 - .L_182)
.L_182:
        /*00dc*/ 	.word	0x00000000
        /*00e0*/ 	.short	0x0005
        /*00e2*/ 	.short	0x0028
        /*00e4*/ 	.byte	0x00, 0xf5, 0x21, 0x00


	//----- nvinfo : EIATTR_KPARAM_INFO
	.align		4
.L_183:
        /*00e8*/ 	.byte	0x04, 0x17
        /*00ea*/ 	.short	(.L_185 - .L_184)
.L_184:
        /*00ec*/ 	.word	0x00000000
        /*00f0*/ 	.short	0x0004
        /*00f2*/ 	.short	0x0020
        /*00f4*/ 	.byte	0x00, 0xf5, 0x21, 0x00


	//----- nvinfo : EIATTR_KPARAM_INFO
	.align		4
.L_185:
        /*00f8*/ 	.byte	0x04, 0x17
        /*00fa*/ 	.short	(.L_187 - .L_186)
.L_186:
        /*00fc*/ 	.word	0x00000000
        /*0100*/ 	.short	0x0003
        /*0102*/ 	.short	0x0018
        /*0104*/ 	.byte	0x00, 0xf5, 0x21, 0x00


	//----- nvinfo : EIATTR_KPARAM_INFO
	.align		4
.L_187:
        /*0108*/ 	.byte	0x04, 0x17
        /*010a*/ 	.short	(.L_189 - .L_188)
.L_188:
        /*010c*/ 	.word	0x00000000
        /*0110*/ 	.short	0x0002
        /*0112*/ 	.short	0x0010
        /*0114*/ 	.byte	0x00, 0xf5, 0x21, 0x00


	//----- nvinfo : EIATTR_KPARAM_INFO
	.align		4
.L_189:
        /*0118*/ 	.byte	0x04, 0x17
        /*011a*/ 	.short	(.L_191 - .L_190)
.L_190:
        /*011c*/ 	.word	0x00000000
        /*0120*/ 	.short	0x0001
        /*0122*/ 	.short	0x0008
        /*0124*/ 	.byte	0x00, 0xf5, 0x21, 0x00


	//----- nvinfo : EIATTR_KPARAM_INFO
	.align		4
.L_191:
        /*0128*/ 	.byte	0x04, 0x17
        /*012a*/ 	.short	(.L_193 - .L_192)
.L_192:
        /*012c*/ 	.word	0x00000000
        /*0130*/ 	.short	0x0000
        /*0132*/ 	.short	0x0000
        /*0134*/ 	.byte	0x00, 0xf5, 0x21, 0x00


	//----- nvinfo : EIATTR_SPARSE_MMA_MASK
	.align		4
.L_193:
        /*0138*/ 	.byte	0x03, 0x50
        /*013a*/ 	.short	0x0000


	//----- nvinfo : EIATTR_MAXREG_COUNT
	.align		4
        /*013c*/ 	.byte	0x03, 0x1b
        /*013e*/ 	.short	0x00ff


	//----- nvinfo : EIATTR_MERCURY_ISA_VERSION
	.align		4
        /*0140*/ 	.byte	0x03, 0x5f
        /*0142*/ 	.short	0x0101


	//----- nvinfo : EIATTR_VRC_CTA_INIT_COUNT
	.align		4
        /*0144*/ 	.byte	0x02, 0x4a
	.zero		1
	.zero		1


	//----- nvinfo : EIATTR_EXIT_INSTR_OFFSETS
	.align		4
        /*0148*/ 	.byte	0x04, 0x1c
        /*014a*/ 	.short	(.L_195 - .L_194)


	//   ....[0]....
.L_194:
        /*014c*/ 	.word	0x00000080


	//   ....[1]....
        /*0150*/ 	.word	0x00001d20


	//----- nvinfo : EIATTR_CRS_STACK_SIZE
	.align		4
.L_195:
        /*0154*/ 	.byte	0x04, 0x1e
        /*0156*/ 	.short	(.L_197 - .L_196)
.L_196:
        /*0158*/ 	.word	0x00000000


	//----- nvinfo : EIATTR_CBANK_PARAM_SIZE
	.align		4
.L_197:
        /*015c*/ 	.byte	0x03, 0x19
        /*015e*/ 	.short	0x0078


	//----- nvinfo : EIATTR_PARAM_CBANK
	.align		4
        /*0160*/ 	.byte	0x04, 0x0a
        /*0162*/ 	.short	(.L_199 - .L_198)
	.align		4
.L_198:
        /*0164*/ 	.word	index@(.nv.constant0.evolve_oscillators_with_conflicts_kernel)
        /*0168*/ 	.short	0x0380
        /*016a*/ 	.short	0x0078


	//----- nvinfo : EIATTR_SW_WAR
	.align		4
.L_199:
        /*016c*/ 	.byte	0x04, 0x36
        /*016e*/ 	.short	(.L_201 - .L_200)
.L_200:
        /*0170*/ 	.word	0x00000008
.L_201:


//--------------------- .nv.info.evolve_oscillators_kernel --------------------------
	.section	.nv.info.evolve_oscillators_kernel,"",@"SHT_CUDA_INFO"
	.sectionflags	@""
	.align	4


	//----- nvinfo : EIATTR_CUDA_API_VERSION
	.align		4
        /*0000*/ 	.byte	0x04, 0x37
        /*0002*/ 	.short	(.L_203 - .L_202)
.L_202:
        /*0004*/ 	.word	0x00000082


	//----- nvinfo : EIATTR_KPARAM_INFO
	.align		4
.L_203:
        /*0008*/ 	.byte	0x04, 0x17
        /*000a*/ 	.short	(.L_205 - .L_204)
.L_204:
        /*000c*/ 	.word	0x00000000
        /*0010*/ 	.short	0x0007
        /*0012*/ 	.short	0x0030
        /*0014*/ 	.byte	0x00, 0xf5, 0x21, 0x00


	//----- nvinfo : EIATTR_KPARAM_INFO
	.align		4
.L_205:
        /*0018*/ 	.byte	0x04, 0x17
        /*001a*/ 	.short	(.L_207 - .L_206)
.L_206:
        /*001c*/ 	.word	0x00000000
        /*0020*/ 	.short	0x0006
        /*0022*/ 	.short	0x0028
        /*0024*/ 	.byte	0x00, 0xf5, 0x21, 0x00


	//----- nvinfo : EIATTR_KPARAM_INFO
	.align		4
.L_207:
        /*0028*/ 	.byte	0x04, 0x17
        /*002a*/ 	.short	(.L_209 - .L_208)
.L_208:
        /*002c*/ 	.word	0x00000000
        /*0030*/ 	.short	0x0005
        /*0032*/ 	.short	0x0020
        /*0034*/ 	.byte	0x00, 0xf0, 0x11, 0x00


	//----- nvinfo : EIATTR_KPARAM_INFO
	.align		4
.L_209:
        /*0038*/ 	.byte	0x04, 0x17
        /*003a*/ 	.short	(.L_211 - .L_210)
.L_210:
        /*003c*/ 	.word	0x00000000
        /*0040*/ 	.short	0x0004
        /*0042*/ 	.short	0x001c
        /*0044*/ 	.byte	0x00, 0xf0, 0x11, 0x00


	//----- nvinfo : EIATTR_KPARAM_INFO
	.align		4
.L_211:
        /*0048*/ 	.byte	0x04, 0x17
        /*004a*/ 	.short	(.L_213 - .L_212)
.L_212:
        /*004c*/ 	.word	0x00000000
        /*0050*/ 	.short	0x0003
        /*0052*/ 	.short	0x0018
        /*0054*/ 	.byte	0x00, 0xf0, 0x11, 0x00


	//----- nvinfo : EIATTR_KPARAM_INFO
	.align		4
.L_213:
        /*0058*/ 	.byte	0x04, 0x17
        /*005a*/ 	.short	(.L_215 - .L_214)
.L_214:
        /*005c*/ 	.word	0x00000000
        /*0060*/ 	.short	0x0002
        /*0062*/ 	.short	0x0010
        /*0064*/ 	.byte	0x00, 0xf5, 0x21, 0x00


	//----- nvinfo : EIATTR_KPARAM_INFO
	.align		4
.L_215:
        /*0068*/ 	.byte	0x04, 0x17
        /*006a*/ 	.short	(.L_217 - .L_216)
.L_216:
        /*006c*/ 	.word	0x00000000
        /*0070*/ 	.short	0x0001
        /*0072*/ 	.short	0x0008
        /*0074*/ 	.byte	0x00, 0xf5, 0x21, 0x00


	//----- nvinfo : EIATTR_KPARAM_INFO
	.align		4
.L_217:
        /*0078*/ 	.byte	0x04, 0x17
        /*007a*/ 	.short	(.L_219 - .L_218)
.L_218:
        /*007c*/ 	.word	0x00000000
        /*0080*/ 	.short	0x0000
        /*0082*/ 	.short	0x0000
        /*0084*/ 	.byte	0x00, 0xf5, 0x21, 0x00


	//----- nvinfo : EIATTR_SPARSE_MMA_MASK
	.align		4
.L_219:
        /*0088*/ 	.byte	0x03, 0x50
        /*008a*/ 	.short	0x0000


	//----- nvinfo : EIATTR_MAXREG_COUNT
	.align		4
        /*008c*/ 	.byte	0x03, 0x1b
        /*008e*/ 	.short	0x00ff


	//----- nvinfo : EIATTR_MERCURY_ISA_VERSION
	.align		4
        /*0090*/ 	.byte	0x03, 0x5f
        /*0092*/ 	.short	0x0101


	//----- nvinfo : EIATTR_VRC_CTA_INIT_COUNT
	.align		4
        /*0094*/ 	.byte	0x02, 0x4a
	.zero		1
	.zero		1


	//----- nvinfo : EIATTR_EXIT_INSTR_OFFSETS
	.align		4
        /*0098*/ 	.byte	0x04, 0x1c
        /*009a*/ 	.short	(.L_221 - .L_220)


	//   ....[0]....
.L_220:
        /*009c*/ 	.word	0x00000070


	//   ....[1]....
        /*00a0*/ 	.word	0x00000400


	//----- nvinfo : EIATTR_CRS_STACK_SIZE
	.align		4
.L_221:
        /*00a4*/ 	.byte	0x04, 0x1e
        /*00a6*/ 	.short	(.L_223 - .L_222)
.L_222:
        /*00a8*/ 	.word	0x00000000


	//----- nvinfo : EIATTR_CBANK_PARAM_SIZE
	.align		4
.L_223:
        /*00ac*/ 	.byte	0x03, 0x19
        /*00ae*/ 	.short	0x0038


	//----- nvinfo : EIATTR_PARAM_CBANK
	.align		4
        /*00b0*/ 	.byte	0x04, 0x0a
        /*00b2*/ 	.short	(.L_225 - .L_224)
	.align		4
.L_224:
        /*00b4*/ 	.word	index@(.nv.constant0.evolve_oscillators_kernel)
        /*00b8*/ 	.short	0x0380
        /*00ba*/ 	.short	0x0038


	//----- nvinfo : EIATTR_SW_WAR
	.align		4
.L_225:
        /*00bc*/ 	.byte	0x04, 0x36
        /*00be*/ 	.short	(.L_227 - .L_226)
.L_226:
        /*00c0*/ 	.word	0x00000008
.L_227:


//--------------------- .nv.info.compute_coupling_forces_kernel --------------------------
	.section	.nv.info.compute_coupling_forces_kernel,"",@"SHT_CUDA_INFO"
	.sectionflags	@""
	.align	4


	//----- nvinfo : EIATTR_CUDA_API_VERSION
	.align		4
        /*0000*/ 	.byte	0x04, 0x37
        /*0002*/ 	.short	(.L_229 - .L_228)
.L_228:
        /*0004*/ 	.word	0x00000082


	//----- nvinfo : EIATTR_KPARAM_INFO
	.align		4
.L_229:
        /*0008*/ 	.byte	0x04, 0x17
        /*000a*/ 	.short	(.L_231 - .L_230)
.L_230:
        /*000c*/ 	.word	0x00000000
        /*0010*/ 	.short	0x000a
        /*0012*/ 	.short	0x0040
        /*0014*/ 	.byte	0x00, 0xf5, 0x21, 0x00


	//----- nvinfo : EIATTR_KPARAM_INFO
	.align		4
.L_231:
        /*0018*/ 	.byte	0x04, 0x17
        /*001a*/ 	.short	(.L_233 - .L_232)
.L_232:
        /*001c*/ 	.word	0x00000000
        /*0020*/ 	.short	0x0009
        /*0022*/ 	.short	0x0038
        /*0024*/ 	.byte	0x00, 0xf5, 0x21, 0x00


	//----- nvinfo : EIATTR_KPARAM_INFO
	.align		4
.L_233:
        /*0028*/ 	.byte	0x04, 0x17
        /*002a*/ 	.short	(.L_235 - .L_234)
.L_234:
        /*002c*/ 	.word	0x00000000
        /*0030*/ 	.short	0x0008
        /*0032*/ 	.short	0x0030
        /*0034*/ 	.byte	0x00, 0xf0, 0x11, 0x00


	//----- nvinfo : EIATTR_KPARAM_INFO
	.align		4
.L_235:
        /*0038*/ 	.byte	0x04, 0x17
        /*003a*/ 	.short	(.L_237 - .L_236)
.L_236:
        /*003c*/ 	.word	0x00000000
        /*0040*/ 	.short	0x0007
        /*0042*/ 	.short	0x002c
        /*0044*/ 	.byte	0x00, 0xf0, 0x11, 0x00


	//----- nvinfo : EIATTR_KPARAM_INFO
	.align		4
.L_237:
        /*0048*/ 	.byte	0x04, 0x17
        /*004a*/ 	.short	(.L_239 - .L_238)
.L_238:
        /*004c*/ 	.word	0x00000000
        /*0050*/ 	.short	0x0006
        /*0052*/ 	.short	0x0028
        /*0054*/ 	.byte	0x00, 0xf0, 0x11, 0x00


	//----- nvinfo : EIATTR_KPARAM_INFO
	.align		4
.L_239:
        /*0058*/ 	.byte	0x04, 0x17
        /*005a*/ 	.short	(.L_241 - .L_240)
.L_240:
        /*005c*/ 	.word	0x00000000
        /*0060*/ 	.short	0x0005
        /*0062*/ 	.short	0x0024
        /*0064*/ 	.byte	0x00, 0xf0, 0x11, 0x00


	//----- nvinfo : EIATTR_KPARAM_INFO
	.align		4
.L_241:
        /*0068*/ 	.byte	0x04, 0x17
        /*006a*/ 	.short	(.L_243 - .L_242)
.L_242:
        /*006c*/ 	.word	0x00000000
        /*0070*/ 	.short	0x0004
        /*0072*/ 	.short	0x0020
        /*0074*/ 	.byte	0x00, 0xf0, 0x11, 0x00


	//----- nvinfo : EIATTR_KPARAM_INFO
	.align		4
.L_243:
        /*0078*/ 	.byte	0x04, 0x17
        /*007a*/ 	.short	(.L_245 - .L_244)
.L_244:
        /*007c*/ 	.word	0x00000000
        /*0080*/ 	.short	0x0003
        /*0082*/ 	.short	0x0018
        /*0084*/ 	.byte	0x00, 0xf5, 0x21, 0x00


	//----- nvinfo : EIATTR_KPARAM_INFO
	.align		4
.L_245:
        /*0088*/ 	.byte	0x04, 0x17
        /*008a*/ 	.short	(.L_247 - .L_246)
.L_246:
        /*008c*/ 	.word	0x00000000
        /*0090*/ 	.short	0x0002
        /*0092*/ 	.short	0x0010
        /*0094*/ 	.byte	0x00, 0xf5, 0x21, 0x00


	//----- nvinfo : EIATTR_KPARAM_INFO
	.align		4
.L_247:
        /*0098*/ 	.byte	0x04, 0x17
        /*009a*/ 	.short	(.L_249 - .L_248)
.L_248:
        /*009c*/ 	.word	0x00000000
        /*00a0*/ 	.short	0x0001
        /*00a2*/ 	.short	0x0008
        /*00a4*/ 	.byte	0x00, 0xf5, 0x21, 0x00


	//----- nvinfo : EIATTR_KPARAM_INFO
	.align		4
.L_249:
        /*00a8*/ 	.byte	0x04, 0x17
        /*00aa*/ 	.short	(.L_251 - .L_250)
.L_250:
        /*00ac*/ 	.word	0x00000000
        /*00b0*/ 	.short	0x0000
        /*00b2*/ 	.short	0x0000
        /*00b4*/ 	.byte	0x00, 0xf5, 0x21, 0x00


	//----- nvinfo : EIATTR_SPARSE_MMA_MASK
	.align		4
.L_251:
        /*00b8*/ 	.byte	0x03, 0x50
        /*00ba*/ 	.short	0x0000


	//----- nvinfo : EIATTR_MAXREG_COUNT
	.align		4
        /*00bc*/ 	.byte	0x03, 0x1b
        /*00be*/ 	.short	0x00ff


	//----- nvinfo : EIATTR_MERCURY_ISA_VERSION
	.align		4
        /*00c0*/ 	.byte	0x03, 0x5f
        /*00c2*/ 	.short	0x0101


	//----- nvinfo : EIATTR_VRC_CTA_INIT_COUNT
	.align		4
        /*00c4*/ 	.byte	0x02, 0x4a
	.zero		1
	.zero		1


	//----- nvinfo : EIATTR_EXIT_INSTR_OFFSETS
	.align		4
        /*00c8*/ 	.byte	0x04, 0x1c
        /*00ca*/ 	.short	(.L_253 - .L_252)


	//   ....[0]....
.L_252:
        /*00cc*/ 	.word	0x00000070


	//   ....[1]....
        /*00d0*/ 	.word	0x000014a0


	//----- nvinfo : EIATTR_CRS_STACK_SIZE
	.align		4
.L_253:
        /*00d4*/ 	.byte	0x04, 0x1e
        /*00d6*/ 	.short	(.L_255 - .L_254)
.L_254:
        /*00d8*/ 	.word	0x00000000


	//----- nvinfo : EIATTR_CBANK_PARAM_SIZE
	.align		4
.L_255:
        /*00dc*/ 	.byte	0x03, 0x19
        /*00de*/ 	.short	0x0048


	//----- nvinfo : EIATTR_PARAM_CBANK
	.align		4
        /*00e0*/ 	.byte	0x04, 0x0a
        /*00e2*/ 	.short	(.L_257 - .L_256)
	.align		4
.L_256:
        /*00e4*/ 	.word	index@(.nv.constant0.compute_coupling_forces_kernel)
        /*00e8*/ 	.short	0x0380
        /*00ea*/ 	.short	0x0048


	//----- nvinfo : EIATTR_SW_WAR
	.align		4
.L_257:
        /*00ec*/ 	.byte	0x04, 0x36
        /*00ee*/ 	.short	(.L_259 - .L_258)
.L_258:
        /*00f0*/ 	.word	0x00000008
.L_259:


//--------------------- .nv.info.initialize_oscillators_kernel --------------------------
	.section	.nv.info.initialize_oscillators_kernel,"",@"SHT_CUDA_INFO"
	.sectionflags	@""
	.align	4


	//----- nvinfo : EIATTR_CUDA_API_VERSION
	.align		4
        /*0000*/ 	.byte	0x04, 0x37
        /*0002*/ 	.short	(.L_261 - .L_260)
.L_260:
        /*0004*/ 	.word	0x00000082


	//----- nvinfo : EIATTR_KPARAM_INFO
	.align		4
.L_261:
        /*0008*/ 	.byte	0x04, 0x17
        /*000a*/ 	.short	(.L_263 - .L_262)
.L_262:
        /*000c*/ 	.word	0x00000000
        /*0010*/ 	.short	0x0004
        /*0012*/ 	.short	0x0020
        /*0014*/ 	.byte	0x00, 0xf0, 0x21, 0x00


	//----- nvinfo : EIATTR_KPARAM_INFO
	.align		4
.L_263:
        /*0018*/ 	.byte	0x04, 0x17
        /*001a*/ 	.short	(.L_265 - .L_264)
.L_264:
        /*001c*/ 	.word	0x00000000
        /*0020*/ 	.short	0x0003
        /*0022*/ 	.short	0x0018
        /*0024*/ 	.byte	0x00, 0xf0, 0x11, 0x00


	//----- nvinfo : EIATTR_KPARAM_INFO
	.align		4
.L_265:
        /*0028*/ 	.byte	0x04, 0x17
        /*002a*/ 	.short	(.L_267 - .L_266)
.L_266:
        /*002c*/ 	.word	0x00000000
        /*0030*/ 	.short	0x0002
        /*0032*/ 	.short	0x0010
        /*0034*/ 	.byte	0x00, 0xf5, 0x21, 0x00


	//----- nvinfo : EIATTR_KPARAM_INFO
	.align		4
.L_267:
        /*0038*/ 	.byte	0x04, 0x17
        /*003a*/ 	.short	(.L_269 - .L_268)
.L_268:
        /*003c*/ 	.word	0x00000000
        /*0040*/ 	.short	0x0001
        /*0042*/ 	.short	0x0008
        /*0044*/ 	.byte	0x00, 0xf5, 0x21, 0x00


	//----- nvinfo : EIATTR_KPARAM_INFO
	.align		4
.L_269:
        /*0048*/ 	.byte	0x04, 0x17
        /*004a*/ 	.short	(.L_271 - .L_270)
.L_270:
        /*004c*/ 	.word	0x00000000
        /*0050*/ 	.short	0x0000
        /*0052*/ 	.short	0x0000
        /*0054*/ 	.byte	0x00, 0xf5, 0x21, 0x00


	//----- nvinfo : EIATTR_SPARSE_MMA_MASK
	.align		4
.L_271:
        /*0058*/ 	.byte	0x03, 0x50
        /*005a*/ 	.short	0x0000


	//----- nvinfo : EIATTR_MAXREG_COUNT
	.align		4
        /*005c*/ 	.byte	0x03, 0x1b
        /*005e*/ 	.short	0x00ff


	//----- nvinfo : EIATTR_MERCURY_ISA_VERSION
	.align		4
        /*0060*/ 	.byte	0x03, 0x5f
        /*0062*/ 	.short	0x0101


	//----- nvinfo : EIATTR_VRC_CTA_INIT_COUNT
	.align		4
        /*0064*/ 	.byte	0x02, 0x4a
	.zero		1
	.zero		1


	//----- nvinfo : EIATTR_EXIT_INSTR_OFFSETS
	.align		4
        /*0068*/ 	.byte	0x04, 0x1c
        /*006a*/ 	.short	(.L_273 - .L_272)


	//   ....[0]....
.L_272:
        /*006c*/ 	.word	0x00000080


	//   ....[1]....
        /*0070*/ 	.word	0x000037b0


	//----- nvinfo : EIATTR_CRS_STACK_SIZE
	.align		4
.L_273:
        /*0074*/ 	.byte	0x04, 0x1e
        /*0076*/ 	.short	(.L_275 - .L_274)
.L_274:
        /*0078*/ 	.word	0x00000000


	//----- nvinfo : EIATTR_CBANK_PARAM_SIZE
	.align		4
.L_275:
        /*007c*/ 	.byte	0x03, 0x19
        /*007e*/ 	.short	0x0028


	//----- nvinfo : EIATTR_PARAM_CBANK
	.align		4
        /*0080*/ 	.byte	0x04, 0x0a
        /*0082*/ 	.short	(.L_277 - .L_276)
	.align		4
.L_276:
        /*0084*/ 	.word	index@(.nv.constant0.initialize_oscillators_kernel)
        /*0088*/ 	.short	0x0380
        /*008a*/ 	.short	0x0028


	//----- nvinfo : EIATTR_SW_WAR
	.align		4
.L_277:
        /*008c*/ 	.byte	0x04, 0x36
        /*008e*/ 	.short	(.L_279 - .L_278)
.L_278:
        /*0090*/ 	.word	0x00000008
.L_279:


//--------------------- .nv.callgraph             --------------------------
	.section	.nv.callgraph,"",@"SHT_CUDA_CALLGRAPH"
	.align	4
	.sectionentsize	8
	.align		4
        /*0000*/ 	.word	0x00000000
	.align		4
        /*0004*/ 	.word	0xffffffff
	.align		4
        /*0008*/ 	.word	0x00000000
	.align		4
        /*000c*/ 	.word	0xfffffffe
	.align		4
        /*0010*/ 	.word	0x00000000
	.align		4
        /*0014*/ 	.word	0xfffffffd
	.align		4
        /*0018*/ 	.word	0x00000000
	.align		4
        /*001c*/ 	.word	0xfffffffc


//--------------------- .nv.constant4             --------------------------
	.section	.nv.constant4,"a",@progbits
	.align	8
	.align		8
.nv.constant4:
        /*0000*/ 	.dword	precalc_xorwow_matrix
	.align		8
        /*0008*/ 	.dword	precalc_xorwow_offset_matrix
	.align		8
        /*0010*/ 	.dword	mrg32k3aM1
	.align		8
        /*0018*/ 	.dword	mrg32k3aM2
	.align		8
        /*0020*/ 	.dword	mrg32k3aM1SubSeq
	.align		8
        /*0028*/ 	.dword	mrg32k3aM2SubSeq
	.align		8
        /*0030*/ 	.dword	mrg32k3aM1Seq
	.align		8
        /*0038*/ 	.dword	mrg32k3aM2Seq
	.align		8
        /*0040*/ 	.dword	__cudart_i2opi_f
	.align		8
        /*0048*/ 	.dword	__cudart_i2opi_d
	.align		8
        /*0050*/ 	.dword	__cudart_sin_cos_coeffs


//--------------------- .nv.constant3             --------------------------
	.section	.nv.constant3,"a",@progbits
	.align	8
.nv.constant3:
	.type		__cr_lgamma_table,@object
	.size		__cr_lgamma_table,(.L_8 - __cr_lgamma_table)
__cr_lgamma_table:
        /*0000*/ 	.byte	0x00, 0x00, 0x00, 0x00, 0x00, 0x00, 0x00, 0x00, 0x00, 0x00, 0x00, 0x00, 0x00, 0x00, 0x00, 0x00
        /*0010*/ 	.byte	0xef, 0x39, 0xfa, 0xfe, 0x42, 0x2e, 0xe6, 0x3f, 0x02, 0x20, 0x2a, 0xfa, 0x0b, 0xab, 0xfc, 0x3f
        /*0020*/ 	.byte	0xf9, 0x2c, 0x92, 0x7c, 0xa7, 0x6c, 0x09, 0x40, 0xc9, 0x79, 0x44, 0x3c, 0x64, 0x26, 0x13, 0x40
        /*0030*/ 	.byte	0xca, 0x01, 0xcf, 0x3a, 0x27, 0x51, 0x1a, 0x40, 0x30, 0xcc, 0x2d, 0xf3, 0xe1, 0x0c, 0x21, 0x40
        /*0040*/ 	.byte	0x0d, 0xb7, 0xfc, 0x82, 0x8e, 0x35, 0x25, 0x40
.L_8:


//--------------------- .text.compute_conflicts_kernel --------------------------
	.section	.text.compute_conflicts_kernel,"ax",@progbits
	.align	128
        .global         compute_conflicts_kernel
        .type           compute_conflicts_kernel,@function
        .size           compute_conflicts_kernel,(.L_x_155 - compute_conflicts_kernel)
        .other          compute_conflicts_kernel,@"STO_CUDA_ENTRY STV_DEFAULT"
compute_conflicts_kernel:
.text.compute_conflicts_kernel:
[----:B------:R-:W-:Y:S01]  /*0000*/  LDC R1, c[0x0][0x37c] ;  /* 0x0000df00ff017b82 */ /* 0x000fe20000000800 */
[----:B------:R-:W0:Y:S07]  /*0010*/  S2R R3, SR_TID.X ;  /* 0x0000000000037919 */ /* 0x000e2e0000002100 */
[----:B------:R-:W0:Y:S01]  /*0020*/  S2UR UR4, SR_CTAID.X ;  /* 0x00000000000479c3 */ /* 0x000e220000002500 */
[----:B------:R-:W1:Y:S07]  /*0030*/  LDCU UR5, c[0x0][0x39c] ;  /* 0x00007380ff0577ac */ /* 0x000e6e0008000800 */
[----:B------:R-:W0:Y:S02]  /*0040*/  LDC R0, c[0x0][0x360] ;  /* 0x0000d800ff007b82 */ /* 0x000e240000000800 */
[----:B0-----:R-:W-:-:S05]  /*0050*/  IMAD R0, R0, UR4, R3 ;  /* 0x0000000400007c24 */ /* 0x001fca000f8e0203 */
[----:B-1----:R-:W-:-:S13]  /*0060*/  ISETP.GE.AND P0, PT, R0, UR5, PT ;  /* 0x0000000500007c0c */ /* 0x002fda000bf06270 */
[----:B------:R-:W-:Y:S05]  /*0070*/  @P0 EXIT ;  /* 0x000000000000094d */ /* 0x000fea0003800000 */
[----:B------:R-:W0:Y:S01]  /*0080*/  LDCU UR4, c[0x0][0x398] ;  /* 0x00007300ff0477ac */ /* 0x000e220008000800 */
[----:B------:R-:W-:Y:S01]  /*0090*/  IMAD.MOV.U32 R3, RZ, RZ, RZ ;  /* 0x000000ffff037224 */ /* 0x000fe200078e00ff */
[----:B------:R-:W1:Y:S01]  /*00a0*/  LDCU.64 UR14, c[0x0][0x358] ;  /* 0x00006b00ff0e77ac */ /* 0x000e620008000a00 */
[----:B0-----:R-:W-:-:S09]  /*00b0*/  UISETP.GE.AND UP0, UPT, UR4, 0x1, UPT ;  /* 0x000000010400788c */ /* 0x001fd2000bf06270 */
[----:B-1----:R-:W-:Y:S05]  /*00c0*/  BRA.U !UP0, `(.L_x_0) ;  /* 0x0000000d08d07547 */ /* 0x002fea000b800000 */
[----:B------:R-:W-:Y:S01]  /*00d0*/  UISETP.GE.U32.AND UP1, UPT, UR4, 0x8, UPT ;  /* 0x000000080400788c */ /* 0x000fe2000bf26070 */
[----:B------:R-:W-:Y:S01]  /*00e0*/  CS2R R2, SRZ ;  /* 0x0000000000027805 */ /* 0x000fe2000001ff00 */
[----:B------:R-:W-:-:S04]  /*00f0*/  ULOP3.LUT UR12, UR4, 0x7, URZ, 0xc0, !UPT ;  /* 0x00000007040c7892 */ /* 0x000fc8000f8ec0ff */
[----:B------:R-:W-:-:S03]  /*0100*/  UISETP.NE.AND UP0, UPT, UR12, URZ, UPT ;  /* 0x000000ff0c00728c */ /* 0x000fc6000bf05270 */
[----:B------:R-:W-:Y:S08]  /*0110*/  BRA.U !UP1, `(.L_x_1) ;  /* 0x0000000509e47547 */ /* 0x000ff0000b800000 */
[----:B------:R-:W0:Y:S01]  /*0120*/  LDCU.64 UR8, c[0x0][0x388] ;  /* 0x00007100ff0877ac */ /* 0x000e220008000a00 */
[----:B------:R-:W-:Y:S01]  /*0130*/  IMAD.MOV.U32 R3, RZ, RZ, RZ ;  /* 0x000000ffff037224 */ /* 0x000fe200078e00ff */
[----:B------:R-:W1:Y:S01]  /*0140*/  LDCU.64 UR10, c[0x0][0x390] ;  /* 0x00007200ff0a77ac */ /* 0x000e620008000a00 */
[----:B------:R-:W-:-:S06]  /*0150*/  ULOP3.LUT UR4, UR4, 0x7ffffff8, URZ, 0xc0, !UPT ;  /* 0x7ffffff804047892 */ /* 0x000fcc000f8ec0ff */
[----:B------:R-:W-:Y:S01]  /*0160*/  IMAD.U32 R2, RZ, RZ, UR4 ;  /* 0x00000004ff027e24 */ /* 0x000fe2000f8e00ff */
[----:B0-----:R-:W-:Y:S02]  /*0170*/  UIADD3 UR7, UP1, UPT, UR8, 0x10, URZ ;  /* 0x0000001008077890 */ /* 0x001fe4000ff3e0ff */
[----:B-1----:R-:W-:Y:S02]  /*0180*/  UIADD3 UR5, UP2, UPT, UR10, 0x10, URZ ;  /* 0x000000100a057890 */ /* 0x002fe4000ff5e0ff */
[----:B------:R-:W-:Y:S02]  /*0190*/  UIADD3.X UR8, UPT, UPT, URZ, UR9, URZ, UP1, !UPT ;  /* 0x00000009ff087290 */ /* 0x000fe40008ffe4ff */
[----:B------:R-:W-:Y:S01]  /*01a0*/  IMAD.U32 R12, RZ, RZ, UR7 ;  /* 0x00000007ff0c7e24 */ /* 0x000fe2000f8e00ff */
[----:B------:R-:W-:Y:S01]  /*01b0*/  UIADD3.X UR6, UPT, UPT, URZ, UR11, URZ, UP2, !UPT ;  /* 0x0000000bff067290 */ /* 0x000fe200097fe4ff */
[----:B------:R-:W-:Y:S01]  /*01c0*/  IMAD.U32 R10, RZ, RZ, UR5 ;  /* 0x00000005ff0a7e24 */ /* 0x000fe2000f8e00ff */
[----:B------:R-:W-:Y:S01]  /*01d0*/  UIADD3 UR9, UPT, UPT, -UR4, URZ, URZ ;  /* 0x000000ff04097290 */ /* 0x000fe2000fffe1ff */
[----:B------:R-:W-:-:S03]  /*01e0*/  IMAD.U32 R13, RZ, RZ, UR8 ;  /* 0x00000008ff0d7e24 */ /* 0x000fc6000f8e00ff */
[----:B------:R-:W-:-:S08]  /*01f0*/  IMAD.U32 R11, RZ, RZ, UR6 ;  /* 0x00000006ff0b7e24 */ /* 0x000fd0000f8e00ff */
.L_x_2:
[----:B------:R-:W2:Y:S04]  /*0200*/  LDG.E R19, desc[UR14][R10.64+-0xc] ;  /* 0xfffff40e0a137981 */ /* 0x000ea8000c1e1900 */
[----:B------:R-:W3:Y:S04]  /*0210*/  LDG.E R17, desc[UR14][R10.64+-0x10] ;  /* 0xfffff00e0a117981 */ /* 0x000ee8000c1e1900 */
[----:B------:R-:W4:Y:S04]  /*0220*/  LDG.E R23, desc[UR14][R12.64+-0xc] ;  /* 0xfffff40e0c177981 */ /* 0x000f28000c1e1900 */
[----:B------:R-:W5:Y:S04]  /*0230*/  LDG.E R5, desc[UR14][R12.64+-0x10] ;  /* 0xfffff00e0c057981 */ /* 0x000f68000c1e1900 */
[----:B------:R-:W5:Y:S04]  /*0240*/  LDG.E R27, desc[UR14][R10.64+-0x8] ;  /* 0xfffff80e0a1b7981 */ /* 0x000f68000c1e1900 */
[----:B------:R-:W5:Y:S04]  /*0250*/  LDG.E R7, desc[UR14][R12.64+-0x8] ;  /* 0xfffff80e0c077981 */ /* 0x000f68000c1e1900 */
[----:B------:R-:W5:Y:S04]  /*0260*/  LDG.E R20, desc[UR14][R10.64+-0x4] ;  /* 0xfffffc0e0a147981 */ /* 0x000f68000c1e1900 */
[----:B------:R-:W5:Y:S04]  /*0270*/  LDG.E R9, desc[UR14][R12.64+-0x4] ;  /* 0xfffffc0e0c097981 */ /* 0x000f68000c1e1900 */
[----:B------:R-:W5:Y:S04]  /*0280*/  LDG.E R18, desc[UR14][R12.64] ;  /* 0x0000000e0c127981 */ /* 0x000f68000c1e1900 */
[----:B------:R-:W5:Y:S04]  /*0290*/  LDG.E R16, desc[UR14][R12.64+0x4] ;  /* 0x0000040e0c107981 */ /* 0x000f68000c1e1900 */
[----:B------:R-:W5:Y:S04]  /*02a0*/  LDG.E R29, desc[UR14][R10.64+0x8] ;  /* 0x0000080e0a1d7981 */ /* 0x000f68000c1e1900 */
[----:B------:R-:W5:Y:S01]  /*02b0*/  LDG.E R21, desc[UR14][R12.64+0xc] ;  /* 0x00000c0e0c157981 */ /* 0x000f62000c1e1900 */
[----:B--2---:R-:W-:-:S02]  /*02c0*/  ISETP.NE.AND P3, PT, R19, R0, PT ;  /* 0x000000001300720c */ /* 0x004fc40003f65270 */
[-C--:B---3--:R-:W-:Y:S02]  /*02d0*/  ISETP.NE.AND P4, PT, R17, R0.reuse, PT ;  /* 0x000000001100720c */ /* 0x088fe40003f85270 */
[-C--:B----4-:R-:W-:Y:S02]  /*02e0*/  ISETP.NE.AND P3, PT, R23, R0.reuse, P3 ;  /* 0x000000001700720c */ /* 0x090fe40001f65270 */
[----:B-----5:R-:W-:-:S11]  /*02f0*/  ISETP.NE.AND P4, PT, R5, R0, P4 ;  /* 0x000000000500720c */ /* 0x020fd60002785270 */
[----:B------:R-:W0:Y:S08]  /*0300*/  @!P3 LDC.64 R24, c[0x0][0x380] ;  /* 0x0000e000ff18bb82 */ /* 0x000e300000000a00 */
[----:B------:R-:W1:Y:S01]  /*0310*/  @!P4 LDC.64 R14, c[0x0][0x380] ;  /* 0x0000e000ff0ecb82 */ /* 0x000e620000000a00 */
[----:B0-----:R-:W-:-:S04]  /*0320*/  @!P3 IMAD.WIDE.U32 R22, R23, 0x4, R24 ;  /* 0x000000041716b825 */ /* 0x001fc800078e0018 */
[----:B------:R-:W-:Y:S01]  /*0330*/  @!P3 IMAD.WIDE.U32 R24, R19, 0x4, R24 ;  /* 0x000000041318b825 */ /* 0x000fe200078e0018 */
[----:B------:R0:W2:Y:S03]  /*0340*/  @!P3 LDG.E R6, desc[UR14][R22.64] ;  /* 0x0000000e1606b981 */ /* 0x0000a6000c1e1900 */
[--C-:B-1----:R-:W-:Y:S01]  /*0350*/  @!P4 IMAD.WIDE.U32 R4, R5, 0x4, R14.reuse ;  /* 0x000000040504c825 */ /* 0x102fe200078e000e */
[----:B------:R-:W3:Y:S03]  /*0360*/  LDG.E R19, desc[UR14][R10.64+0x4] ;  /* 0x0000040e0a137981 */ /* 0x000ee6000c1e1900 */
[----:B------:R-:W-:Y:S01]  /*0370*/  @!P4 IMAD.WIDE.U32 R14, R17, 0x4, R14 ;  /* 0x00000004110ec825 */ /* 0x000fe200078e000e */
[----:B------:R-:W2:Y:S04]  /*0380*/  @!P3 LDG.E R24, desc[UR14][R24.64] ;  /* 0x0000000e1818b981 */ /* 0x000ea8000c1e1900 */
[----:B------:R-:W4:Y:S04]  /*0390*/  @!P4 LDG.E R4, desc[UR14][R4.64] ;  /* 0x0000000e0404c981 */ /* 0x000f28000c1e1900 */
[----:B------:R-:W4:Y:S04]  /*03a0*/  @!P4 LDG.E R15, desc[UR14][R14.64] ;  /* 0x0000000e0e0fc981 */ /* 0x000f28000c1e1900 */
[----:B------:R-:W5:Y:S04]  /*03b0*/  LDG.E R25, desc[UR14][R10.64] ;  /* 0x0000000e0a197981 */ /* 0x000f68000c1e1900 */
[----:B------:R-:W2:Y:S04]  /*03c0*/  LDG.E R5, desc[UR14][R10.64+0xc] ;  /* 0x00000c0e0a057981 */ /* 0x000ea8000c1e1900 */
[----:B------:R-:W2:Y:S01]  /*03d0*/  LDG.E R17, desc[UR14][R12.64+0x8] ;  /* 0x0000080e0c117981 */ /* 0x000ea2000c1e1900 */
[----:B------:R-:W-:-:S04]  /*03e0*/  ISETP.NE.AND P0, PT, R27, R0, PT ;  /* 0x000000001b00720c */ /* 0x000fc80003f05270 */
[-C--:B------:R-:W-:Y:S02]  /*03f0*/  ISETP.NE.AND P0, PT, R7, R0.reuse, P0 ;  /* 0x000000000700720c */ /* 0x080fe40000705270 */
[----:B------:R-:W-:-:S04]  /*0400*/  ISETP.NE.AND P2, PT, R20, R0, PT ;  /* 0x000000001400720c */ /* 0x000fc80003f45270 */
[----:B------:R-:W-:-:S07]  /*0410*/  ISETP.NE.AND P2, PT, R9, R0, P2 ;  /* 0x000000000900720c */ /* 0x000fce0001745270 */
[----:B0-----:R-:W0:Y:S01]  /*0420*/  @!P0 LDC.64 R22, c[0x0][0x380] ;  /* 0x0000e000ff168b82 */ /* 0x001e220000000a00 */
[----:B----4-:R-:W-:Y:S02]  /*0430*/  @!P4 ISETP.NE.AND P6, PT, R4, R15, PT ;  /* 0x0000000f0400c20c */ /* 0x010fe40003fc5270 */
[----:B-----5:R-:W-:Y:S01]  /*0440*/  ISETP.NE.AND P1, PT, R25, R0, PT ;  /* 0x000000001900720c */ /* 0x020fe20003f25270 */
[----:B------:R-:W-:Y:S01]  /*0450*/  IMAD.MOV.U32 R4, RZ, RZ, RZ ;  /* 0x000000ffff047224 */ /* 0x000fe200078e00ff */
[----:B------:R-:W-:-:S03]  /*0460*/  @!P4 SEL R4, RZ, 0x1, P6 ;  /* 0x00000001ff04c807 */ /* 0x000fc60003000000 */
[----:B------:R-:W1:Y:S01]  /*0470*/  @!P2 LDC.64 R14, c[0x0][0x380] ;  /* 0x0000e000ff0eab82 */ /* 0x000e620000000a00 */
[-C--:B------:R-:W-:Y:S02]  /*0480*/  ISETP.NE.AND P1, PT, R18, R0.reuse, P1 ;  /* 0x000000001200720c */ /* 0x080fe40000f25270 */
[----:B---3--:R-:W-:-:S04]  /*0490*/  ISETP.NE.AND P4, PT, R19, R0, PT ;  /* 0x000000001300720c */ /* 0x008fc80003f85270 */
[----:B------:R-:W-:Y:S02]  /*04a0*/  ISETP.NE.AND P4, PT, R16, R0, P4 ;  /* 0x000000001000720c */ /* 0x000fe40002785270 */
[----:B--2---:R-:W-:Y:S01]  /*04b0*/  @!P3 ISETP.NE.AND P5, PT, R6, R24, PT ;  /* 0x000000180600b20c */ /* 0x004fe20003fa5270 */
[----:B0-----:R-:W-:-:S04]  /*04c0*/  @!P0 IMAD.WIDE.U32 R6, R7, 0x4, R22 ;  /* 0x0000000407068825 */ /* 0x001fc800078e0016 */
[----:B------:R-:W-:Y:S02]  /*04d0*/  @!P0 IMAD.WIDE.U32 R22, R27, 0x4, R22 ;  /* 0x000000041b168825 */ /* 0x000fe400078e0016 */
[----:B------:R-:W0:Y:S01]  /*04e0*/  @!P1 LDC.64 R26, c[0x0][0x380] ;  /* 0x0000e000ff1a9b82 */ /* 0x000e220000000a00 */
[----:B------:R-:W2:Y:S04]  /*04f0*/  @!P0 LDG.E R6, desc[UR14][R6.64] ;  /* 0x0000000e06068981 */ /* 0x000ea8000c1e1900 */
[----:B------:R3:W2:Y:S03]  /*0500*/  @!P0 LDG.E R7, desc[UR14][R22.64] ;  /* 0x0000000e16078981 */ /* 0x0006a6000c1e1900 */
[----:B---3--:R-:W3:Y:S01]  /*0510*/  @!P4 LDC.64 R22, c[0x0][0x380] ;  /* 0x0000e000ff16cb82 */ /* 0x008ee20000000a00 */
[----:B-1----:R-:W-:Y:S01]  /*0520*/  @!P2 IMAD.WIDE.U32 R8, R9, 0x4, R14 ;  /* 0x000000040908a825 */ /* 0x002fe200078e000e */
[----:B------:R-:W-:-:S03]  /*0530*/  ISETP.NE.AND P6, PT, R29, R0, PT ;  /* 0x000000001d00720c */ /* 0x000fc60003fc5270 */
[----:B------:R-:W-:Y:S01]  /*0540*/  IMAD.MOV.U32 R24, RZ, RZ, RZ ;  /* 0x000000ffff187224 */ /* 0x000fe200078e00ff */
[----:B------:R-:W-:Y:S01]  /*0550*/  @!P3 SEL R24, RZ, 0x1, P5 ;  /* 0x00000001ff18b807 */ /* 0x000fe20002800000 */
[----:B------:R-:W-:Y:S01]  /*0560*/  @!P2 IMAD.WIDE.U32 R14, R20, 0x4, R14 ;  /* 0x00000004140ea825 */ /* 0x000fe200078e000e */
[-C--:B------:R-:W-:Y:S01]  /*0570*/  ISETP.NE.AND P3, PT, R5, R0.reuse, PT ;  /* 0x000000000500720c */ /* 0x080fe20003f65270 */
[----:B------:R-:W4:Y:S01]  /*0580*/  @!P2 LDG.E R8, desc[UR14][R8.64] ;  /* 0x0000000e0808a981 */ /* 0x000f22000c1e1900 */
[-C--:B------:R-:W-:Y:S02]  /*0590*/  ISETP.NE.AND P6, PT, R17, R0.reuse, P6 ;  /* 0x000000001100720c */ /* 0x080fe400037c5270 */
[----:B------:R-:W-:Y:S01]  /*05a0*/  ISETP.NE.AND P3, PT, R21, R0, P3 ;  /* 0x000000001500720c */ /* 0x000fe20001f65270 */
[----:B------:R0:W4:Y:S02]  /*05b0*/  @!P2 LDG.E R9, desc[UR14][R14.64] ;  /* 0x0000000e0e09a981 */ /* 0x000124000c1e1900 */
[----:B0-----:R-:W-:-:S04]  /*05c0*/  @!P1 IMAD.WIDE.U32 R14, R18, 0x4, R26 ;  /* 0x00000004120e9825 */ /* 0x001fc800078e001a */
[----:B------:R-:W-:Y:S02]  /*05d0*/  @!P1 IMAD.WIDE.U32 R26, R25, 0x4, R26 ;  /* 0x00000004191a9825 */ /* 0x000fe400078e001a */
[----:B------:R3:W5:Y:S04]  /*05e0*/  @!P1 LDG.E R25, desc[UR14][R14.64] ;  /* 0x0000000e0e199981 */ /* 0x000768000c1e1900 */
[----:B------:R-:W5:Y:S01]  /*05f0*/  @!P1 LDG.E R26, desc[UR14][R26.64] ;  /* 0x0000000e1a1a9981 */ /* 0x000f62000c1e1900 */
[----:B---3--:R-:W-:-:S04]  /*0600*/  @!P4 IMAD.WIDE.U32 R14, R16, 0x4, R22 ;  /* 0x00000004100ec825 */ /* 0x008fc800078e0016 */
[----:B------:R-:W-:Y:S01]  /*0610*/  @!P4 IMAD.WIDE.U32 R22, R19, 0x4, R22 ;  /* 0x000000041316c825 */ /* 0x000fe200078e0016 */
[----:B------:R0:W3:Y:S01]  /*0620*/  @!P4 LDG.E R27, desc[UR14][R14.64] ;  /* 0x0000000e0e1bc981 */ /* 0x0000e2000c1e1900 */
[----:B------:R-:W1:Y:S04]  /*0630*/  @!P6 LDC.64 R18, c[0x0][0x380] ;  /* 0x0000e000ff12eb82 */ /* 0x000e680000000a00 */
[----:B------:R-:W3:Y:S04]  /*0640*/  @!P4 LDG.E R22, desc[UR14][R22.64] ;  /* 0x0000000e1616c981 */ /* 0x000ee8000c1e1900 */
[----:B0-----:R-:W0:Y:S01]  /*0650*/  @!P3 LDC.64 R14, c[0x0][0x380] ;  /* 0x0000e000ff0ebb82 */ /* 0x001e220000000a00 */
[----:B-1----:R-:W-:-:S04]  /*0660*/  @!P6 IMAD.WIDE.U32 R16, R17, 0x4, R18 ;  /* 0x000000041110e825 */ /* 0x002fc800078e0012 */
[----:B------:R-:W-:Y:S02]  /*0670*/  @!P6 IMAD.WIDE.U32 R18, R29, 0x4, R18 ;  /* 0x000000041d12e825 */ /* 0x000fe400078e0012 */
[----:B------:R-:W3:Y:S02]  /*0680*/  @!P6 LDG.E R16, desc[UR14][R16.64] ;  /* 0x0000000e1010e981 */ /* 0x000ee4000c1e1900 */
[--C-:B0-----:R-:W-:Y:S02]  /*0690*/  @!P3 IMAD.WIDE.U32 R20, R21, 0x4, R14.reuse ;  /* 0x000000041514b825 */ /* 0x101fe400078e000e */
[----:B------:R-:W3:Y:S02]  /*06a0*/  @!P6 LDG.E R19, desc[UR14][R18.64] ;  /* 0x0000000e1213e981 */ /* 0x000ee4000c1e1900 */
[----:B------:R-:W-:Y:S02]  /*06b0*/  @!P3 IMAD.WIDE.U32 R28, R5, 0x4, R14 ;  /* 0x00000004051cb825 */ /* 0x000fe400078e000e */
[----:B------:R-:W3:Y:S04]  /*06c0*/  @!P3 LDG.E R20, desc[UR14][R20.64] ;  /* 0x0000000e1414b981 */ /* 0x000ee8000c1e1900 */
[----:B------:R-:W3:Y:S01]  /*06d0*/  @!P3 LDG.E R29, desc[UR14][R28.64] ;  /* 0x0000000e1c1db981 */ /* 0x000ee2000c1e1900 */
[----:B------:R-:W-:Y:S01]  /*06e0*/  IMAD.MOV.U32 R5, RZ, RZ, RZ ;  /* 0x000000ffff057224 */ /* 0x000fe200078e00ff */
[----:B------:R-:W-:Y:S01]  /*06f0*/  UIADD3 UR9, UPT, UPT, UR9, 0x8, URZ ;  /* 0x0000000809097890 */ /* 0x000fe2000fffe0ff */
[----:B------:R-:W-:Y:S01]  /*0700*/  IADD3 R24, PT, PT, R24, R4, R3 ;  /* 0x0000000418187210 */ /* 0x000fe20007ffe003 */
[----:B------:R-:W-:-:S02]  /*0710*/  IMAD.MOV.U32 R3, RZ, RZ, RZ ;  /* 0x000000ffff037224 */ /* 0x000fc400078e00ff */
[----:B------:R-:W-:Y:S01]  /*0720*/  IMAD.MOV.U32 R4, RZ, RZ, RZ ;  /* 0x000000ffff047224 */ /* 0x000fe200078e00ff */
[----:B------:R-:W-:Y:S01]  /*0730*/  UISETP.NE.AND UP1, UPT, UR9, URZ, UPT ;  /* 0x000000ff0900728c */ /* 0x000fe2000bf25270 */
[----:B--2---:R-:W-:-:S04]  /*0740*/  @!P0 ISETP.NE.AND P5, PT, R6, R7, PT ;  /* 0x000000070600820c */ /* 0x004fc80003fa5270 */
[----:B------:R-:W-:Y:S01]  /*0750*/  @!P0 SEL R5, RZ, 0x1, P5 ;  /* 0x00000001ff058807 */ /* 0x000fe20002800000 */
[----:B------:R-:W-:Y:S01]  /*0760*/  IMAD.MOV.U32 R6, RZ, RZ, RZ ;  /* 0x000000ffff067224 */ /* 0x000fe200078e00ff */
[----:B----4-:R-:W-:-:S04]  /*0770*/  @!P2 ISETP.NE.AND P5, PT, R8, R9, PT ;  /* 0x000000090800a20c */ /* 0x010fc80003fa5270 */
[----:B------:R-:W-:-:S04]  /*0780*/  @!P2 SEL R6, RZ, 0x1, P5 ;  /* 0x00000001ff06a807 */ /* 0x000fc80002800000 */
[----:B------:R-:W-:Y:S02]  /*0790*/  IADD3 R5, PT, PT, R6, R5, R24 ;  /* 0x0000000506057210 */ /* 0x000fe40007ffe018 */
[----:B-----5:R-:W-:-:S04]  /*07a0*/  @!P1 ISETP.NE.AND P0, PT, R25, R26, PT ;  /* 0x0000001a1900920c */ /* 0x020fc80003f05270 */
[----:B------:R-:W-:Y:S02]  /*07b0*/  @!P1 SEL R3, RZ, 0x1, P0 ;  /* 0x00000001ff039807 */ /* 0x000fe40000000000 */
[----:B---3--:R-:W-:-:S04]  /*07c0*/  @!P4 ISETP.NE.AND P2, PT, R27, R22, PT ;  /* 0x000000161b00c20c */ /* 0x008fc80003f45270 */
[----:B------:R-:W-:Y:S02]  /*07d0*/  @!P4 SEL R4, RZ, 0x1, P2 ;  /* 0x00000001ff04c807 */ /* 0x000fe40001000000 */
[----:B------:R-:W-:Y:S02]  /*07e0*/  IADD3 R12, P2, PT, R12, 0x20, RZ ;  /* 0x000000200c0c7810 */ /* 0x000fe40007f5e0ff */
[----:B------:R-:W-:Y:S01]  /*07f0*/  IADD3 R5, PT, PT, R4, R3, R5 ;  /* 0x0000000304057210 */ /* 0x000fe20007ffe005 */
[----:B------:R-:W-:Y:S01]  /*0800*/  IMAD.MOV.U32 R3, RZ, RZ, RZ ;  /* 0x000000ffff037224 */ /* 0x000fe200078e00ff */
[----:B------:R-:W-:Y:S01]  /*0810*/  IADD3 R10, P4, PT, R10, 0x20, RZ ;  /* 0x000000200a0a7810 */ /* 0x000fe20007f9e0ff */
[----:B------:R-:W-:Y:S02]  /*0820*/  IMAD.MOV.U32 R4, RZ, RZ, RZ ;  /* 0x000000ffff047224 */ /* 0x000fe400078e00ff */
[----:B------:R-:W-:Y:S02]  /*0830*/  IMAD.X R13, RZ, RZ, R13, P2 ;  /* 0x000000ffff0d7224 */ /* 0x000fe400010e060d */
[----:B------:R-:W-:Y:S01]  /*0840*/  IMAD.X R11, RZ, RZ, R11, P4 ;  /* 0x000000ffff0b7224 */ /* 0x000fe200020e060b */
[----:B------:R-:W-:-:S04]  /*0850*/  @!P6 ISETP.NE.AND P0, PT, R16, R19, PT ;  /* 0x000000131000e20c */ /* 0x000fc80003f05270 */
[----:B------:R-:W-:Y:S02]  /*0860*/  @!P6 SEL R3, RZ, 0x1, P0 ;  /* 0x00000001ff03e807 */ /* 0x000fe40000000000 */
[----:B------:R-:W-:-:S04]  /*0870*/  @!P3 ISETP.NE.AND P1, PT, R20, R29, PT ;  /* 0x0000001d1400b20c */ /* 0x000fc80003f25270 */
[----:B------:R-:W-:-:S04]  /*0880*/  @!P3 SEL R4, RZ, 0x1, P1 ;  /* 0x00000001ff04b807 */ /* 0x000fc80000800000 */
[----:B------:R-:W-:Y:S01]  /*0890*/  IADD3 R3, PT, PT, R4, R3, R5 ;  /* 0x0000000304037210 */ /* 0x000fe20007ffe005 */
[----:B------:R-:W-:Y:S06]  /*08a0*/  BRA.U UP1, `(.L_x_2) ;  /* 0xfffffff901547547 */ /* 0x000fec000b83ffff */
.L_x_1:
[----:B------:R-:W-:Y:S05]  /*08b0*/  BRA.U !UP0, `(.L_x_0) ;  /* 0x0000000508d47547 */ /* 0x000fea000b800000 */
[----:B------:R-:W0:Y:S01]  /*08c0*/  LDCU UR4, c[0x0][0x398] ;  /* 0x00007300ff0477ac */ /* 0x000e220008000800 */
[----:B------:R-:W-:Y:S02]  /*08d0*/  UISETP.GE.U32.AND UP0, UPT, UR12, 0x4, UPT ;  /* 0x000000040c00788c */ /* 0x000fe4000bf06070 */
[----:B0-----:R-:W-:-:S04]  /*08e0*/  ULOP3.LUT UR5, UR4, 0x3, URZ, 0xc0, !UPT ;  /* 0x0000000304057892 */ /* 0x001fc8000f8ec0ff */
[----:B------:R-:W-:-:S03]  /*08f0*/  UISETP.NE.AND UP1, UPT, UR5, URZ, UPT ;  /* 0x000000ff0500728c */ /* 0x000fc6000bf25270 */
[----:B------:R-:W-:Y:S08]  /*0900*/  BRA.U !UP0, `(.L_x_3) ;  /* 0x0000000108e07547 */ /* 0x000ff0000b800000 */
[----:B------:R-:W0:Y:S08]  /*0910*/  LDC.64 R6, c[0x0][0x390] ;  /* 0x0000e400ff067b82 */ /* 0x000e300000000a00 */
[----:B------:R-:W1:Y:S01]  /*0920*/  LDC.64 R4, c[0x0][0x388] ;  /* 0x0000e200ff047b82 */ /* 0x000e620000000a00 */
[----:B0-----:R-:W-:-:S05]  /*0930*/  IMAD.WIDE.U32 R6, R2, 0x4, R6 ;  /* 0x0000000402067825 */ /* 0x001fca00078e0006 */
[----:B------:R-:W2:Y:S01]  /*0940*/  LDG.E R13, desc[UR14][R6.64] ;  /* 0x0000000e060d7981 */ /* 0x000ea2000c1e1900 */
[----:B-1----:R-:W-:-:S03]  /*0950*/  IMAD.WIDE.U32 R4, R2, 0x4, R4 ;  /* 0x0000000402047825 */ /* 0x002fc600078e0004 */
[----:B------:R-:W3:Y:S04]  /*0960*/  LDG.E R23, desc[UR14][R6.64+0x4] ;  /* 0x0000040e06177981 */ /* 0x000ee8000c1e1900 */
[----:B------:R-:W4:Y:S04]  /*0970*/  LDG.E R25, desc[UR14][R4.64] ;  /* 0x0000000e04197981 */ /* 0x000f28000c1e1900 */
        /* <DEDUP_REMOVED lines=8> */
[-C--:B-----5:R-:W-:Y:S02]  /*0a00*/  ISETP.NE.AND P2, PT, R21, R0.reuse, PT ;  /* 0x000000001500720c */ /* 0x0a0fe40003f45270 */
[-C--:B------:R-:W-:Y:S02]  /*0a10*/  ISETP.NE.AND P1, PT, R27, R0.reuse, P1 ;  /* 0x000000001b00720c */ /* 0x080fe40000f25270 */
[----:B------:R-:W-:-:S07]  /*0a20*/  ISETP.NE.AND P3, PT, R15, R0, PT ;  /* 0x000000000f00720c */ /* 0x000fce0003f65270 */
[----:B------:R-:W0:Y:S01]  /*0a30*/  @!P0 LDC.64 R18, c[0x0][0x380] ;  /* 0x0000e000ff128b82 */ /* 0x000e220000000a00 */
[-C--:B------:R-:W-:Y:S02]  /*0a40*/  ISETP.NE.AND P2, PT, R11, R0.reuse, P2 ;  /* 0x000000000b00720c */ /* 0x080fe40001745270 */
[----:B------:R-:W-:-:S05]  /*0a50*/  ISETP.NE.AND P3, PT, R17, R0, P3 ;  /* 0x000000001100720c */ /* 0x000fca0001f65270 */
[----:B------:R-:W1:Y:S08]  /*0a60*/  @!P1 LDC.64 R8, c[0x0][0x380] ;  /* 0x0000e000ff089b82 */ /* 0x000e700000000a00 */
[----:B------:R-:W2:Y:S08]  /*0a70*/  @!P2 LDC.64 R4, c[0x0][0x380] ;  /* 0x0000e000ff04ab82 */ /* 0x000eb00000000a00 */
[----:B------:R-:W3:Y:S01]  /*0a80*/  @!P3 LDC.64 R6, c[0x0][0x380] ;  /* 0x0000e000ff06bb82 */ /* 0x000ee20000000a00 */
[----:B0-----:R-:W-:-:S04]  /*0a90*/  @!P0 IMAD.WIDE.U32 R24, R25, 0x4, R18 ;  /* 0x0000000419188825 */ /* 0x001fc800078e0012 */
[----:B------:R-:W-:Y:S01]  /*0aa0*/  @!P0 IMAD.WIDE.U32 R18, R13, 0x4, R18 ;  /* 0x000000040d128825 */ /* 0x000fe200078e0012 */
[----:B------:R-:W4:Y:S03]  /*0ab0*/  @!P0 LDG.E R14, desc[UR14][R24.64] ;  /* 0x0000000e180e8981 */ /* 0x000f26000c1e1900 */
[--C-:B-1----:R-:W-:Y:S02]  /*0ac0*/  @!P1 IMAD.WIDE.U32 R12, R27, 0x4, R8.reuse ;  /* 0x000000041b0c9825 */ /* 0x102fe400078e0008 */
[----:B------:R-:W4:Y:S02]  /*0ad0*/  @!P0 LDG.E R19, desc[UR14][R18.64] ;  /* 0x0000000e12138981 */ /* 0x000f24000c1e1900 */
[----:B------:R-:W-:Y:S02]  /*0ae0*/  @!P1 IMAD.WIDE.U32 R8, R23, 0x4, R8 ;  /* 0x0000000417089825 */ /* 0x000fe400078e0008 */
[----:B------:R-:W5:Y:S02]  /*0af0*/  @!P1 LDG.E R12, desc[UR14][R12.64] ;  /* 0x0000000e0c0c9981 */ /* 0x000f64000c1e1900 */
[----:B--2---:R-:W-:-:S02]  /*0b00*/  @!P2 IMAD.WIDE.U32 R10, R11, 0x4, R4 ;  /* 0x000000040b0aa825 */ /* 0x004fc400078e0004 */
[----:B------:R0:W5:Y:S02]  /*0b10*/  @!P1 LDG.E R9, desc[UR14][R8.64] ;  /* 0x0000000e08099981 */ /* 0x000164000c1e1900 */
[----:B------:R-:W-:Y:S02]  /*0b20*/  @!P2 IMAD.WIDE.U32 R4, R21, 0x4, R4 ;  /* 0x000000041504a825 */ /* 0x000fe400078e0004 */
[----:B------:R-:W2:Y:S02]  /*0b30*/  @!P2 LDG.E R10, desc[UR14][R10.64] ;  /* 0x0000000e0a0aa981 */ /* 0x000ea4000c1e1900 */
[--C-:B---3--:R-:W-:Y:S02]  /*0b40*/  @!P3 IMAD.WIDE.U32 R16, R17, 0x4, R6.reuse ;  /* 0x000000041110b825 */ /* 0x108fe400078e0006 */
[----:B------:R1:W2:Y:S02]  /*0b50*/  @!P2 LDG.E R5, desc[UR14][R4.64] ;  /* 0x0000000e0405a981 */ /* 0x0002a4000c1e1900 */
[----:B------:R-:W-:-:S02]  /*0b60*/  @!P3 IMAD.WIDE.U32 R6, R15, 0x4, R6 ;  /* 0x000000040f06b825 */ /* 0x000fc400078e0006 */
[----:B------:R-:W3:Y:S04]  /*0b70*/  @!P3 LDG.E R16, desc[UR14][R16.64] ;  /* 0x0000000e1010b981 */ /* 0x000ee8000c1e1900 */
[----:B------:R-:W3:Y:S01]  /*0b80*/  @!P3 LDG.E R7, desc[UR14][R6.64] ;  /* 0x0000000e0607b981 */ /* 0x000ee2000c1e1900 */
[----:B0-----:R-:W-:Y:S02]  /*0b90*/  IMAD.MOV.U32 R8, RZ, RZ, RZ ;  /* 0x000000ffff087224 */ /* 0x001fe400078e00ff */
[----:B-1----:R-:W-:Y:S02]  /*0ba0*/  IMAD.MOV.U32 R4, RZ, RZ, RZ ;  /* 0x000000ffff047224 */ /* 0x002fe400078e00ff */
[----:B------:R-:W-:Y:S01]  /*0bb0*/  VIADD R2, R2, 0x4 ;  /* 0x0000000402027836 */ /* 0x000fe20000000000 */
[----:B----4-:R-:W-:Y:S01]  /*0bc0*/  @!P0 ISETP.NE.AND P4, PT, R14, R19, PT ;  /* 0x000000130e00820c */ /* 0x010fe20003f85270 */
[----:B------:R-:W-:-:S03]  /*0bd0*/  IMAD.MOV.U32 R14, RZ, RZ, RZ ;  /* 0x000000ffff0e7224 */ /* 0x000fc600078e00ff */
[----:B------:R-:W-:Y:S02]  /*0be0*/  @!P0 SEL R14, RZ, 0x1, P4 ;  /* 0x00000001ff0e8807 */ /* 0x000fe40002000000 */
[----:B-----5:R-:W-:-:S03]  /*0bf0*/  @!P1 ISETP.NE.AND P0, PT, R12, R9, PT ;  /* 0x000000090c00920c */ /* 0x020fc60003f05270 */
[----:B------:R-:W-:Y:S02]  /*0c00*/  IMAD.IADD R14, R3, 0x1, R14 ;  /* 0x00000001030e7824 */ /* 0x000fe400078e020e */
[----:B------:R-:W-:Y:S01]  /*0c10*/  IMAD.MOV.U32 R3, RZ, RZ, RZ ;  /* 0x000000ffff037224 */ /* 0x000fe200078e00ff */
[----:B------:R-:W-:Y:S02]  /*0c20*/  @!P1 SEL R3, RZ, 0x1, P0 ;  /* 0x00000001ff039807 */ /* 0x000fe40000000000 */
[----:B--2---:R-:W-:-:S04]  /*0c30*/  @!P2 ISETP.NE.AND P4, PT, R10, R5, PT ;  /* 0x000000050a00a20c */ /* 0x004fc80003f85270 */
[----:B------:R-:W-:Y:S02]  /*0c40*/  @!P2 SEL R8, RZ, 0x1, P4 ;  /* 0x00000001ff08a807 */ /* 0x000fe40002000000 */
[----:B---3--:R-:W-:Y:S02]  /*0c50*/  @!P3 ISETP.NE.AND P5, PT, R16, R7, PT ;  /* 0x000000071000b20c */ /* 0x008fe40003fa5270 */
[----:B------:R-:W-:Y:S02]  /*0c60*/  IADD3 R3, PT, PT, R8, R3, R14 ;  /* 0x0000000308037210 */ /* 0x000fe40007ffe00e */
[----:B------:R-:W-:-:S05]  /*0c70*/  @!P3 SEL R4, RZ, 0x1, P5 ;  /* 0x00000001ff04b807 */ /* 0x000fca0002800000 */
[----:B------:R-:W-:-:S07]  /*0c80*/  IMAD.IADD R3, R3, 0x1, R4 ;  /* 0x0000000103037824 */ /* 0x000fce00078e0204 */
.L_x_3:
[----:B------:R-:W-:Y:S05]  /*0c90*/  BRA.U !UP1, `(.L_x_0) ;  /* 0x0000000109dc7547 */ /* 0x000fea000b800000 */
[----:B------:R-:W-:Y:S02]  /*0ca0*/  UISETP.NE.AND UP0, UPT, UR5, 0x1, UPT ;  /* 0x000000010500788c */ /* 0x000fe4000bf05270 */
[----:B------:R-:W-:-:S04]  /*0cb0*/  ULOP3.LUT UR4, UR4, 0x1, URZ, 0xc0, !UPT ;  /* 0x0000000104047892 */ /* 0x000fc8000f8ec0ff */
[----:B------:R-:W-:-:S03]  /*0cc0*/  UISETP.NE.U32.AND UP1, UPT, UR4, 0x1, UPT ;  /* 0x000000010400788c */ /* 0x000fc6000bf25070 */
        /* <DEDUP_REMOVED lines=8> */
[----:B------:R-:W5:Y:S01]  /*0d50*/  LDG.E R17, desc[UR14][R12.64+0x4] ;  /* 0x0000040e0c117981 */ /* 0x000f62000c1e1900 */
[-C--:B--2---:R-:W-:Y:S02]  /*0d60*/  ISETP.NE.AND P0, PT, R15, R0.reuse, PT ;  /* 0x000000000f00720c */ /* 0x084fe40003f05270 */
[----:B---3--:R-:W-:-:S02]  /*0d70*/  ISETP.NE.AND P1, PT, R19, R0, PT ;  /* 0x000000001300720c */ /* 0x008fc40003f25270 */
[-C--:B----4-:R-:W-:Y:S02]  /*0d80*/  ISETP.NE.AND P0, PT, R5, R0.reuse, P0 ;  /* 0x000000000500720c */ /* 0x090fe40000705270 */
[----:B-----5:R-:W-:-:S11]  /*0d90*/  ISETP.NE.AND P1, PT, R17, R0, P1 ;  /* 0x000000001100720c */ /* 0x020fd60000f25270 */
[----:B------:R-:W0:Y:S08]  /*0da0*/  @!P0 LDC.64 R6, c[0x0][0x380] ;  /* 0x0000e000ff068b82 */ /* 0x000e300000000a00 */
[----:B------:R-:W1:Y:S01]  /*0db0*/  @!P1 LDC.64 R10, c[0x0][0x380] ;  /* 0x0000e000ff0a9b82 */ /* 0x000e620000000a00 */
[----:B0-----:R-:W-:-:S04]  /*0dc0*/  @!P0 IMAD.WIDE.U32 R4, R5, 0x4, R6 ;  /* 0x0000000405048825 */ /* 0x001fc800078e0006 */
[----:B------:R-:W-:Y:S02]  /*0dd0*/  @!P0 IMAD.WIDE.U32 R6, R15, 0x4, R6 ;  /* 0x000000040f068825 */ /* 0x000fe400078e0006 */
[----:B------:R-:W2:Y:S02]  /*0de0*/  @!P0 LDG.E R4, desc[UR14][R4.64] ;  /* 0x0000000e04048981 */ /* 0x000ea4000c1e1900 */
[--C-:B-1----:R-:W-:Y:S02]  /*0df0*/  @!P1 IMAD.WIDE.U32 R8, R17, 0x4, R10.reuse ;  /* 0x0000000411089825 */ /* 0x102fe400078e000a */
[----:B------:R-:W2:Y:S02]  /*0e00*/  @!P0 LDG.E R7, desc[UR14][R6.64] ;  /* 0x0000000e06078981 */ /* 0x000ea4000c1e1900 */
[----:B------:R-:W-:Y:S02]  /*0e10*/  @!P1 IMAD.WIDE.U32 R10, R19, 0x4, R10 ;  /* 0x00000004130a9825 */ /* 0x000fe400078e000a */
[----:B------:R-:W3:Y:S04]  /*0e20*/  @!P1 LDG.E R8, desc[UR14][R8.64] ;  /* 0x0000000e08089981 */ /* 0x000ee8000c1e1900 */
[----:B------:R-:W3:Y:S01]  /*0e30*/  @!P1 LDG.E R11, desc[UR14][R10.64] ;  /* 0x0000000e0a0b9981 */ /* 0x000ee2000c1e1900 */
[----:B------:R-:W-:Y:S01]  /*0e40*/  CS2R R12, SRZ ;  /* 0x00000000000c7805 */ /* 0x000fe2000001ff00 */
[----:B------:R-:W-:Y:S01]  /*0e50*/  VIADD R2, R2, 0x2 ;  /* 0x0000000202027836 */ /* 0x000fe20000000000 */
[----:B--2---:R-:W-:-:S04]  /*0e60*/  @!P0 ISETP.NE.AND P2, PT, R4, R7, PT ;  /* 0x000000070400820c */ /* 0x004fc80003f45270 */
[----:B------:R-:W-:Y:S02]  /*0e70*/  @!P0 SEL R12, RZ, 0x1, P2 ;  /* 0x00000001ff0c8807 */ /* 0x000fe40001000000 */
[----:B---3--:R-:W-:-:S03]  /*0e80*/  @!P1 ISETP.NE.AND P3, PT, R8, R11, PT ;  /* 0x0000000b0800920c */ /* 0x008fc60003f65270 */
[----:B------:R-:W-:Y:S01]  /*0e90*/  IMAD.IADD R12, R3, 0x1, R12 ;  /* 0x00000001030c7824 */ /* 0x000fe200078e020c */
[----:B------:R-:W-:-:S05]  /*0ea0*/  @!P1 SEL R13, RZ, 0x1, P3 ;  /* 0x00000001ff0d9807 */ /* 0x000fca0001800000 */
[----:B------:R-:W-:-:S07]  /*0eb0*/  IMAD.IADD R3, R12, 0x1, R13 ;  /* 0x000000010c037824 */ /* 0x000fce00078e020d */
.L_x_4:
[----:B------:R-:W-:Y:S05]  /*0ec0*/  BRA.U UP1, `(.L_x_0) ;  /* 0x0000000101507547 */ /* 0x000fea000b800000 */
[----:B------:R-:W0:Y:S08]  /*0ed0*/  LDC.64 R4, c[0x0][0x388] ;  /* 0x0000e200ff047b82 */ /* 0x000e300000000a00 */
[----:B------:R-:W1:Y:S01]  /*0ee0*/  LDC.64 R6, c[0x0][0x390] ;  /* 0x0000e400ff067b82 */ /* 0x000e620000000a00 */
[----:B0-----:R-:W-:-:S06]  /*0ef0*/  IMAD.WIDE.U32 R4, R2, 0x4, R4 ;  /* 0x0000000402047825 */ /* 0x001fcc00078e0004 */
[----:B------:R-:W2:Y:S01]  /*0f00*/  LDG.E R5, desc[UR14][R4.64] ;  /* 0x0000000e04057981 */ /* 0x000ea2000c1e1900 */
[----:B-1----:R-:W-:-:S05]  /*0f10*/  IMAD.WIDE.U32 R6, R2, 0x4, R6 ;  /* 0x0000000402067825 */ /* 0x002fca00078e0006 */
[----:B------:R-:W3:Y:S01]  /*0f20*/  LDG.E R9, desc[UR14][R6.64] ;  /* 0x0000000e06097981 */ /* 0x000ee2000c1e1900 */
[----:B------:R-:W-:Y:S01]  /*0f30*/  BSSY.RECONVERGENT B0, `(.L_x_5) ;  /* 0x000000c000007945 */ /* 0x000fe20003800200 */
[----:B------:R-:W-:Y:S01]  /*0f40*/  IMAD.MOV.U32 R2, RZ, RZ, RZ ;  /* 0x000000ffff027224 */ /* 0x000fe200078e00ff */
[-C--:B--2---:R-:W-:Y:S02]  /*0f50*/  ISETP.NE.AND P1, PT, R5, R0.reuse, PT ;  /* 0x000000000500720c */ /* 0x084fe40003f25270 */
[----:B---3--:R-:W-:-:S13]  /*0f60*/  ISETP.NE.AND P0, PT, R9, R0, PT ;  /* 0x000000000900720c */ /* 0x008fda0003f05270 */
[----:B------:R-:W-:Y:S05]  /*0f70*/  @P0 BRA P1, `(.L_x_6) ;  /* 0x00000000001c0947 */ /* 0x000fea0000800000 */
[----:B------:R-:W0:Y:S02]  /*0f80*/  LDC.64 R6, c[0x0][0x380] ;  /* 0x0000e000ff067b82 */ /* 0x000e240000000a00 */
[----:B0-----:R-:W-:-:S04]  /*0f90*/  IMAD.WIDE.U32 R4, R5, 0x4, R6 ;  /* 0x0000000405047825 */ /* 0x001fc800078e0006 */
[----:B------:R-:W-:Y:S02]  /*0fa0*/  IMAD.WIDE.U32 R6, R9, 0x4, R6 ;  /* 0x0000000409067825 */ /* 0x000fe400078e0006 */
[----:B------:R-:W2:Y:S04]  /*0fb0*/  LDG.E R4, desc[UR14][R4.64] ;  /* 0x0000000e04047981 */ /* 0x000ea8000c1e1900 */
[----:B------:R-:W2:Y:S02]  /*0fc0*/  LDG.E R7, desc[UR14][R6.64] ;  /* 0x0000000e06077981 */ /* 0x000ea4000c1e1900 */
[----:B--2---:R-:W-:-:S04]  /*0fd0*/  ISETP.NE.AND P0, PT, R4, R7, PT ;  /* 0x000000070400720c */ /* 0x004fc80003f05270 */
[----:B------:R-:W-:-:S09]  /*0fe0*/  SEL R2, RZ, 0x1, P0 ;  /* 0x00000001ff027807 */ /* 0x000fd20000000000 */
.L_x_6:
[----:B------:R-:W-:Y:S05]  /*0ff0*/  BSYNC.RECONVERGENT B0 ;  /* 0x0000000000007941 */ /* 0x000fea0003800200 */
.L_x_5:
[----:B------:R-:W-:-:S07]  /*1000*/  IMAD.IADD R3, R3, 0x1, R2 ;  /* 0x0000000103037824 */ /* 0x000fce00078e0202 */
.L_x_0:
[----:B------:R-:W0:Y:S02]  /*1010*/  LDC.64 R4, c[0x0][0x3a0] ;  /* 0x0000e800ff047b82 */ /* 0x000e240000000a00 */
[----:B0-----:R-:W-:-:S05]  /*1020*/  IMAD.WIDE R4, R0, 0x4, R4 ;  /* 0x0000000400047825 */ /* 0x001fca00078e0204 */
[----:B------:R-:W-:Y:S01]  /*1030*/  STG.E desc[UR14][R4.64], R3 ;  /* 0x0000000304007986 */ /* 0x000fe2000c10190e */
[----:B------:R-:W-:Y:S05]  /*1040*/  EXIT ;  /* 0x000000000000794d */ /* 0x000fea0003800000 */
.L_x_7:
[----:B------:R-:W-:-:S00]  /*1050*/  BRA `(.L_x_7) ;  /* 0xfffffffc00fc7947 */ /* 0x000fc0000383ffff */
[----:B------:R-:W-:-:S00]  /*1060*/  NOP ;  /* 0x0000000000007918 */ /* 0x000fc00000000000 */
        /* <DEDUP_REMOVED lines=9> */
.L_x_155:


//--------------------- .text.compute_order_parameter_kernel --------------------------
	.section	.text.compute_order_parameter_kernel,"ax",@progbits
	.align	128
        .global         compute_order_parameter_kernel
        .type           compute_order_parameter_kernel,@function
        .size           compute_order_parameter_kernel,(.L_x_150 - compute_order_parameter_kernel)
        .other          compute_order_parameter_kernel,@"STO_CUDA_ENTRY STV_DEFAULT"
compute_order_parameter_kernel:
.text.compute_order_parameter_kernel:
[----:B------:R-:W0:Y:S01]  /*0000*/  LDC R1, c[0x0][0x37c] ;  /* 0x0000df00ff017b82 */ /* 0x000e220000000800 */
[----:B------:R-:W1:Y:S07]  /*0010*/  S2R R16, SR_TID.X ;  /* 0x0000000000107919 */ /* 0x000e6e0000002100 */
[----:B------:R-:W2:Y:S01]  /*0020*/  S2UR UR6, SR_CgaCtaId ;  /* 0x00000000000679c3 */ /* 0x000ea20000008800 */
[----:B------:R-:W-:Y:S01]  /*0030*/  UMOV UR4, 0x400 ;  /* 0x0000040000047882 */ /* 0x000fe20000000000 */
[----:B------:R-:W3:Y:S01]  /*0040*/  LDCU UR9, c[0x0][0x398] ;  /* 0x00007300ff0977ac */ /* 0x000ee20008000800 */
[----:B------:R-:W-:Y:S01]  /*0050*/  BSSY.RECONVERGENT B0, `(.L_x_8) ;  /* 0x000008b000007945 */ /* 0x000fe20003800200 */
[----:B0-----:R-:W-:Y:S01]  /*0060*/  VIADD R1, R1, 0xffffffd8 ;  /* 0xffffffd801017836 */ /* 0x001fe20000000000 */
[----:B------:R-:W-:-:S03]  /*0070*/  UIADD3 UR5, UPT, UPT, UR4, 0x800, URZ ;  /* 0x0000080004057890 */ /* 0x000fc6000fffe0ff */
[----:B------:R-:W0:Y:S08]  /*0080*/  S2UR UR8, SR_CTAID.X ;  /* 0x00000000000879c3 */ /* 0x000e300000002500 */
[----:B------:R-:W0:Y:S01]  /*0090*/  LDC R3, c[0x0][0x360] ;  /* 0x0000d800ff037b82 */ /* 0x000e220000000800 */
[----:B--2---:R-:W-:Y:S02]  /*00a0*/  ULEA UR4, UR6, UR4, 0x18 ;  /* 0x0000000406047291 */ /* 0x004fe4000f8ec0ff */
[----:B------:R-:W-:Y:S01]  /*00b0*/  ULEA UR5, UR6, UR5, 0x18 ;  /* 0x0000000506057291 */ /* 0x000fe2000f8ec0ff */
[----:B------:R-:W2:Y:S03]  /*00c0*/  LDCU.64 UR6, c[0x0][0x358] ;  /* 0x00006b00ff0677ac */ /* 0x000ea60008000a00 */
[----:B-1----:R-:W-:-:S02]  /*00d0*/  LEA R2, R16, UR4, 0x3 ;  /* 0x0000000410027c11 */ /* 0x002fc4000f8e18ff */
[----:B------:R-:W-:-:S03]  /*00e0*/  LEA R0, R16, UR5, 0x3 ;  /* 0x0000000510007c11 */ /* 0x000fc6000f8e18ff */
[----:B------:R1:W-:Y:S04]  /*00f0*/  STS.64 [R2], RZ ;  /* 0x000000ff02007388 */ /* 0x0003e80000000a00 */
[----:B------:R1:W-:Y:S01]  /*0100*/  STS.64 [R0], RZ ;  /* 0x000000ff00007388 */ /* 0x0003e20000000a00 */
[----:B0-----:R-:W-:-:S05]  /*0110*/  IMAD R5, R3, UR8, R16 ;  /* 0x0000000803057c24 */ /* 0x001fca000f8e0210 */
[----:B---3--:R-:W-:-:S13]  /*0120*/  ISETP.GE.AND P0, PT, R5, UR9, PT ;  /* 0x0000000905007c0c */ /* 0x008fda000bf06270 */
[----:B-12---:R-:W-:Y:S05]  /*0130*/  @P0 BRA `(.L_x_9) ;  /* 0x0000000400f00947 */ /* 0x006fea0003800000 */
[----:B------:R-:W0:Y:S02]  /*0140*/  LDC.64 R18, c[0x0][0x380] ;  /* 0x0000e000ff127b82 */ /* 0x000e240000000a00 */
[----:B0-----:R-:W-:-:S06]  /*0150*/  IMAD.WIDE R18, R5, 0x8, R18 ;  /* 0x0000000805127825 */ /* 0x001fcc00078e0212 */
[----:B------:R-:W2:Y:S01]  /*0160*/  LDG.E.64 R18, desc[UR6][R18.64] ;  /* 0x0000000612127981 */ /* 0x000ea2000c1e1b00 */
[----:B------:R-:W-:Y:S01]  /*0170*/  BSSY.RECONVERGENT B1, `(.L_x_10) ;  /* 0x000001f000017945 */ /* 0x000fe20003800200 */
[----:B--2---:R-:W-:-:S14]  /*0180*/  DSETP.NEU.AND P0, PT, |R18|, +INF , PT ;  /* 0x7ff000001200742a */ /* 0x004fdc0003f0d200 */
[----:B------:R-:W-:Y:S01]  /*0190*/  @!P0 DMUL R20, RZ, R18 ;  /* 0x00000012ff148228 */ /* 0x000fe20000000000 */
[----:B------:R-:W-:Y:S01]  /*01a0*/  @!P0 IMAD.MOV.U32 R17, RZ, RZ, 0x1 ;  /* 0x00000001ff118424 */ /* 0x000fe200078e00ff */
[----:B------:R-:W-:Y:S09]  /*01b0*/  @!P0 BRA `(.L_x_11) ;  /* 0x0000000000688947 */ /* 0x000ff20003800000 */
[----:B------:R-:W-:Y:S01]  /*01c0*/  UMOV UR4, 0x6dc9c883 ;  /* 0x6dc9c88300047882 */ /* 0x000fe20000000000 */
[----:B------:R-:W-:Y:S01]  /*01d0*/  UMOV UR5, 0x3fe45f30 ;  /* 0x3fe45f3000057882 */ /* 0x000fe20000000000 */
[C---:B------:R-:W-:Y:S01]  /*01e0*/  DSETP.GE.AND P0, PT, |R18|.reuse, 2.14748364800000000000e+09, PT ;  /* 0x41e000001200742a */ /* 0x040fe20003f06200 */
[----:B------:R-:W-:Y:S01]  /*01f0*/  BSSY.RECONVERGENT B2, `(.L_x_12) ;  /* 0x0000015000027945 */ /* 0x000fe20003800200 */
[----:B------:R-:W-:Y:S01]  /*0200*/  DMUL R4, R18, UR4 ;  /* 0x0000000412047c28 */ /* 0x000fe20008000000 */
[----:B------:R-:W-:Y:S01]  /*0210*/  UMOV UR4, 0x54442d18 ;  /* 0x54442d1800047882 */ /* 0x000fe20000000000 */
[----:B------:R-:W-:-:S08]  /*0220*/  UMOV UR5, 0x3ff921fb ;  /* 0x3ff921fb00057882 */ /* 0x000fd00000000000 */
[----:B------:R-:W0:Y:S08]  /*0230*/  F2I.F64 R4, R4 ;  /* 0x0000000400047311 */ /* 0x000e300000301100 */
[----:B0-----:R-:W0:Y:S02]  /*0240*/  I2F.F64 R20, R4 ;  /* 0x0000000400147312 */ /* 0x001e240000201c00 */
[----:B0-----:R-:W-:Y:S01]  /*0250*/  DFMA R6, R20, -UR4, R18 ;  /* 0x8000000414067c2b */ /* 0x001fe20008000012 */
[----:B------:R-:W-:Y:S01]  /*0260*/  UMOV UR4, 0x33145c00 ;  /* 0x33145c0000047882 */ /* 0x000fe20000000000 */
[----:B------:R-:W-:-:S06]  /*0270*/  UMOV UR5, 0x3c91a626 ;  /* 0x3c91a62600057882 */ /* 0x000fcc0000000000 */
[----:B------:R-:W-:Y:S01]  /*0280*/  DFMA R6, R20, -UR4, R6 ;  /* 0x8000000414067c2b */ /* 0x000fe20008000006 */
[----:B------:R-:W-:Y:S01]  /*0290*/  UMOV UR4, 0x252049c0 ;  /* 0x252049c000047882 */ /* 0x000fe20000000000 */
[----:B------:R-:W-:-:S06]  /*02a0*/  UMOV UR5, 0x397b839a ;  /* 0x397b839a00057882 */ /* 0x000fcc0000000000 */
[----:B------:R-:W-:Y:S01]  /*02b0*/  DFMA R20, R20, -UR4, R6 ;  /* 0x8000000414147c2b */ /* 0x000fe20008000006 */
[----:B------:R-:W-:Y:S10]  /*02c0*/  @!P0 BRA `(.L_x_13) ;  /* 0x00000000001c8947 */ /* 0x000ff40003800000 */
[----:B------:R-:W-:Y:S01]  /*02d0*/  IMAD.MOV.U32 R14, RZ, RZ, R18 ;  /* 0x000000ffff0e7224 */ /* 0x000fe200078e0012 */
[----:B------:R-:W-:Y:S01]  /*02e0*/  MOV R4, 0x310 ;  /* 0x0000031000047802 */ /* 0x000fe20000000f00 */
[----:B------:R-:W-:-:S07]  /*02f0*/  IMAD.MOV.U32 R5, RZ, RZ, R19 ;  /* 0x000000ffff057224 */ /* 0x000fce00078e0013 */
[----:B------:R-:W-:Y:S05]  /*0300*/  CALL.REL.NOINC `($compute_order_parameter_kernel$__internal_trig_reduction_slowpathd) ;  /* 0x0000000800087944 */ /* 0x000fea0003c00000 */
[----:B------:R-:W-:Y:S02]  /*0310*/  IMAD.MOV.U32 R4, RZ, RZ, R7 ;  /* 0x000000ffff047224 */ /* 0x000fe400078e0007 */
[----:B------:R-:W-:Y:S02]  /*0320*/  IMAD.MOV.U32 R20, RZ, RZ, R14 ;  /* 0x000000ffff147224 */ /* 0x000fe400078e000e */
[----:B------:R-:W-:-:S07]  /*0330*/  IMAD.MOV.U32 R21, RZ, RZ, R15 ;  /* 0x000000ffff157224 */ /* 0x000fce00078e000f */
.L_x_13:
[----:B------:R-:W-:Y:S05]  /*0340*/  BSYNC.RECONVERGENT B2 ;  /* 0x0000000000027941 */ /* 0x000fea0003800200 */
.L_x_12:
[----:B------:R-:W-:-:S07]  /*0350*/  VIADD R17, R4, 0x1 ;  /* 0x0000000104117836 */ /* 0x000fce0000000000 */
.L_x_11:
[----:B------:R-:W-:Y:S05]  /*0360*/  BSYNC.RECONVERGENT B1 ;  /* 0x0000000000017941 */ /* 0x000fea0003800200 */
.L_x_10:
[----:B------:R-:W0:Y:S01]  /*0370*/  LDCU.64 UR4, c[0x4][0x50] ;  /* 0x01000a00ff0477ac */ /* 0x000e220008000a00 */
[----:B------:R-:W-:-:S05]  /*0380*/  IMAD.SHL.U32 R4, R17, 0x40, RZ ;  /* 0x0000004011047824 */ /* 0x000fca00078e00ff */
[----:B------:R-:W-:-:S04]  /*0390*/  LOP3.LUT R4, R4, 0x40, RZ, 0xc0, !PT ;  /* 0x0000004004047812 */ /* 0x000fc800078ec0ff */
[----:B0-----:R-:W-:-:S05]  /*03a0*/  IADD3 R26, P0, PT, R4, UR4, RZ ;  /* 0x00000004041a7c10 */ /* 0x001fca000ff1e0ff */
[----:B------:R-:W-:-:S05]  /*03b0*/  IMAD.X R27, RZ, RZ, UR5, P0 ;  /* 0x00000005ff1b7e24 */ /* 0x000fca00080e06ff */
[----:B------:R-:W2:Y:S04]  /*03c0*/  LDG.E.128.CONSTANT R4, desc[UR6][R26.64] ;  /* 0x000000061a047981 */ /* 0x000ea8000c1e9d00 */
[----:B------:R-:W3:Y:S04]  /*03d0*/  LDG.E.128.CONSTANT R8, desc[UR6][R26.64+0x10] ;  /* 0x000010061a087981 */ /* 0x000ee8000c1e9d00 */
[----:B------:R-:W4:Y:S01]  /*03e0*/  LDG.E.128.CONSTANT R12, desc[UR6][R26.64+0x20] ;  /* 0x000020061a0c7981 */ /* 0x000f22000c1e9d00 */
[----:B------:R-:W-:Y:S01]  /*03f0*/  LOP3.LUT R22, R17, 0x1, RZ, 0xc0, !PT ;  /* 0x0000000111167812 */ /* 0x000fe200078ec0ff */
[----:B------:R-:W-:Y:S01]  /*0400*/  IMAD.MOV.U32 R24, RZ, RZ, 0x20fd8164 ;  /* 0x20fd8164ff187424 */ /* 0x000fe200078e00ff */
[----:B------:R-:W-:Y:S01]  /*0410*/  BSSY.RECONVERGENT B1, `(.L_x_14) ;  /* 0x0000030000017945 */ /* 0x000fe20003800200 */
[----:B------:R-:W-:Y:S01]  /*0420*/  IMAD.MOV.U32 R25, RZ, RZ, 0x3da8ff83 ;  /* 0x3da8ff83ff197424 */ /* 0x000fe200078e00ff */
[----:B------:R-:W-:Y:S01]  /*0430*/  ISETP.NE.U32.AND P0, PT, R22, 0x1, PT ;  /* 0x000000011600780c */ /* 0x000fe20003f05070 */
[----:B------:R-:W-:-:S03]  /*0440*/  DMUL R22, R20, R20 ;  /* 0x0000001414167228 */ /* 0x000fc60000000000 */
[----:B------:R-:W-:Y:S02]  /*0450*/  FSEL R24, R24, -8.06006814911005101289e+34, !P0 ;  /* 0xf9785eba18187808 */ /* 0x000fe40004000000 */
[----:B------:R-:W-:-:S06]  /*0460*/  FSEL R25, -R25, 0.11223486810922622681, !P0 ;  /* 0x3de5db6519197808 */ /* 0x000fcc0004000100 */
[----:B--2---:R-:W-:-:S08]  /*0470*/  DFMA R4, R22, R24, R4 ;  /* 0x000000181604722b */ /* 0x004fd00000000004 */
[----:B------:R-:W-:-:S08]  /*0480*/  DFMA R4, R22, R4, R6 ;  /* 0x000000041604722b */ /* 0x000fd00000000006 */
[----:B---3--:R-:W-:-:S08]  /*0490*/  DFMA R4, R22, R4, R8 ;  /* 0x000000041604722b */ /* 0x008fd00000000008 */
[----:B------:R-:W-:-:S08]  /*04a0*/  DFMA R4, R22, R4, R10 ;  /* 0x000000041604722b */ /* 0x000fd0000000000a */
[----:B----4-:R-:W-:-:S08]  /*04b0*/  DFMA R4, R22, R4, R12 ;  /* 0x000000041604722b */ /* 0x010fd0000000000c */
[----:B------:R-:W-:-:S08]  /*04c0*/  DFMA R4, R22, R4, R14 ;  /* 0x000000041604722b */ /* 0x000fd0000000000e */
[----:B------:R-:W-:Y:S02]  /*04d0*/  DFMA R20, R4, R20, R20 ;  /* 0x000000140414722b */ /* 0x000fe40000000014 */
[----:B------:R-:W-:-:S10]  /*04e0*/  DFMA R4, R22, R4, 1 ;  /* 0x3ff000001604742b */ /* 0x000fd40000000004 */
[----:B------:R-:W-:Y:S02]  /*04f0*/  FSEL R6, R4, R20, !P0 ;  /* 0x0000001404067208 */ /* 0x000fe40004000000 */
[----:B------:R-:W-:Y:S02]  /*0500*/  FSEL R7, R5, R21, !P0 ;  /* 0x0000001505077208 */ /* 0x000fe40004000000 */
[----:B------:R-:W-:-:S04]  /*0510*/  LOP3.LUT P0, RZ, R17, 0x2, RZ, 0xc0, !PT ;  /* 0x0000000211ff7812 */ /* 0x000fc8000780c0ff */
[----:B------:R-:W-:-:S10]  /*0520*/  DADD R4, RZ, -R6 ;  /* 0x00000000ff047229 */ /* 0x000fd40000000806 */
[----:B------:R-:W-:Y:S02]  /*0530*/  FSEL R4, R6, R4, !P0 ;  /* 0x0000000406047208 */ /* 0x000fe40004000000 */
[----:B------:R-:W-:Y:S01]  /*0540*/  FSEL R5, R7, R5, !P0 ;  /* 0x0000000507057208 */ /* 0x000fe20004000000 */
[----:B------:R-:W-:-:S04]  /*0550*/  DSETP.NEU.AND P0, PT, |R18|, +INF , PT ;  /* 0x7ff000001200742a */ /* 0x000fc80003f0d200 */
[----:B------:R0:W-:Y:S10]  /*0560*/  STS.64 [R2], R4 ;  /* 0x0000000402007388 */ /* 0x0001f40000000a00 */
[----:B------:R-:W-:Y:S01]  /*0570*/  @!P0 DMUL R20, RZ, R18 ;  /* 0x00000012ff148228 */ /* 0x000fe20000000000 */
[----:B------:R-:W-:Y:S01]  /*0580*/  @!P0 IMAD.MOV.U32 R17, RZ, RZ, RZ ;  /* 0x000000ffff118224 */ /* 0x000fe200078e00ff */
[----:B0-----:R-:W-:Y:S09]  /*0590*/  @!P0 BRA `(.L_x_15) ;  /* 0x00000000005c8947 */ /* 0x001ff20003800000 */
[----:B------:R-:W-:Y:S01]  /*05a0*/  UMOV UR4, 0x6dc9c883 ;  /* 0x6dc9c88300047882 */ /* 0x000fe20000000000 */
[----:B------:R-:W-:Y:S01]  /*05b0*/  UMOV UR5, 0x3fe45f30 ;  /* 0x3fe45f3000057882 */ /* 0x000fe20000000000 */
[C---:B------:R-:W-:Y:S02]  /*05c0*/  DSETP.GE.AND P0, PT, |R18|.reuse, 2.14748364800000000000e+09, PT ;  /* 0x41e000001200742a */ /* 0x040fe40003f06200 */
[----:B------:R-:W-:Y:S01]  /*05d0*/  DMUL R4, R18, UR4 ;  /* 0x0000000412047c28 */ /* 0x000fe20008000000 */
[----:B------:R-:W-:Y:S01]  /*05e0*/  UMOV UR4, 0x54442d18 ;  /* 0x54442d1800047882 */ /* 0x000fe20000000000 */
[----:B------:R-:W-:-:S04]  /*05f0*/  UMOV UR5, 0x3ff921fb ;  /* 0x3ff921fb00057882 */ /* 0x000fc80000000000 */
        /* <DEDUP_REMOVED lines=17> */
.L_x_15:
[----:B------:R-:W-:Y:S05]  /*0710*/  BSYNC.RECONVERGENT B1 ;  /* 0x0000000000017941 */ /* 0x000fea0003800200 */
.L_x_14:
        /* <DEDUP_REMOVED lines=9> */
[----:B------:R-:W-:-:S02]  /*07b0*/  IMAD.MOV.U32 R22, RZ, RZ, 0x20fd8164 ;  /* 0x20fd8164ff167424 */ /* 0x000fc400078e00ff */
        /* <DEDUP_REMOVED lines=18> */
[----:B------:R-:W-:-:S05]  /*08e0*/  FSEL R5, R7, R5, !P0 ;  /* 0x0000000507057208 */ /* 0x000fca0004000000 */
[----:B------:R0:W-:Y:S02]  /*08f0*/  STS.64 [R0], R4 ;  /* 0x0000000400007388 */ /* 0x0001e40000000a00 */
.L_x_9:
[----:B------:R-:W-:Y:S05]  /*0900*/  BSYNC.RECONVERGENT B0 ;  /* 0x0000000000007941 */ /* 0x000fea0003800200 */
.L_x_8:
[----:B------:R-:W-:Y:S01]  /*0910*/  BAR.SYNC.DEFER_BLOCKING 0x0 ;  /* 0x0000000000007b1d */ /* 0x000fe20000010000 */
[----:B------:R-:W-:-:S13]  /*0920*/  ISETP.GE.U32.AND P0, PT, R3, 0x2, PT ;  /* 0x000000020300780c */ /* 0x000fda0003f06070 */
[----:B------:R-:W-:Y:S05]  /*0930*/  @!P0 BRA `(.L_x_16) ;  /* 0x00000000004c8947 */ /* 0x000fea0003800000 */
.L_x_19:
[----:B------:R-:W-:Y:S01]  /*0940*/  SHF.R.U32.HI R13, RZ, 0x1, R3 ;  /* 0x00000001ff0d7819 */ /* 0x000fe20000011603 */
[----:B------:R-:W-:Y:S03]  /*0950*/  BSSY.RECONVERGENT B0, `(.L_x_17) ;  /* 0x000000d000007945 */ /* 0x000fe60003800200 */
[----:B------:R-:W-:-:S13]  /*0960*/  ISETP.GE.U32.AND P0, PT, R16, R13, PT ;  /* 0x0000000d1000720c */ /* 0x000fda0003f06070 */
[----:B-1----:R-:W-:Y:S05]  /*0970*/  @P0 BRA `(.L_x_18) ;  /* 0x0000000000280947 */ /* 0x002fea0003800000 */
[C---:B------:R-:W-:Y:S01]  /*0980*/  IMAD R10, R13.reuse, 0x8, R2 ;  /* 0x000000080d0a7824 */ /* 0x040fe200078e0202 */
[----:B------:R-:W-:Y:S01]  /*0990*/  LDS.64 R6, [R2] ;  /* 0x0000000002067984 */ /* 0x000fe20000000a00 */
[----:B------:R-:W-:-:S03]  /*09a0*/  IMAD R11, R13, 0x8, R0 ;  /* 0x000000080d0b7824 */ /* 0x000fc600078e0200 */
[----:B0-----:R-:W0:Y:S02]  /*09b0*/  LDS.64 R4, [R10] ;  /* 0x000000000a047984 */ /* 0x001e240000000a00 */
[----:B0-----:R-:W-:-:S07]  /*09c0*/  DADD R4, R4, R6 ;  /* 0x0000000004047229 */ /* 0x001fce0000000006 */
[----:B------:R-:W-:Y:S04]  /*09d0*/  STS.64 [R2], R4 ;  /* 0x0000000402007388 */ /* 0x000fe80000000a00 */
[----:B------:R-:W-:Y:S04]  /*09e0*/  LDS.64 R6, [R11] ;  /* 0x000000000b067984 */ /* 0x000fe80000000a00 */
[----:B------:R-:W0:Y:S02]  /*09f0*/  LDS.64 R8, [R0] ;  /* 0x0000000000087984 */ /* 0x000e240000000a00 */
[----:B0-----:R-:W-:-:S07]  /*0a00*/  DADD R6, R6, R8 ;  /* 0x0000000006067229 */ /* 0x001fce0000000008 */
[----:B------:R1:W-:Y:S04]  /*0a10*/  STS.64 [R0], R6 ;  /* 0x0000000600007388 */ /* 0x0003e80000000a00 */
.L_x_18:
[----:B------:R-:W-:Y:S05]  /*0a20*/  BSYNC.RECONVERGENT B0 ;  /* 0x0000000000007941 */ /* 0x000fea0003800200 */
.L_x_17:
[----:B------:R-:W-:Y:S01]  /*0a30*/  BAR.SYNC.DEFER_BLOCKING 0x0 ;  /* 0x0000000000007b1d */ /* 0x000fe20000010000 */
[----:B------:R-:W-:Y:S01]  /*0a40*/  ISETP.GT.U32.AND P0, PT, R3, 0x3, PT ;  /* 0x000000030300780c */ /* 0x000fe20003f04070 */
[----:B------:R-:W-:-:S12]  /*0a50*/  IMAD.MOV.U32 R3, RZ, RZ, R13 ;  /* 0x000000ffff037224 */ /* 0x000fd800078e000d */
[----:B------:R-:W-:Y:S05]  /*0a60*/  @P0 BRA `(.L_x_19) ;  /* 0xfffffffc00b40947 */ /* 0x000fea000383ffff */
.L_x_16:
[----:B------:R-:W-:-:S13]  /*0a70*/  ISETP.NE.AND P0, PT, R16, RZ, PT ;  /* 0x000000ff1000720c */ /* 0x000fda0003f05270 */
[----:B------:R-:W-:Y:S05]  /*0a80*/  @P0 EXIT ;  /* 0x000000000000094d */ /* 0x000fea0003800000 */
[----:B------:R-:W2:Y:S01]  /*0a90*/  S2UR UR5, SR_CgaCtaId ;  /* 0x00000000000579c3 */ /* 0x000ea20000008800 */
[----:B------:R-:W-:-:S07]  /*0aa0*/  UMOV UR4, 0x400 ;  /* 0x0000040000047882 */ /* 0x000fce0000000000 */
[----:B0-----:R-:W0:Y:S08]  /*0ab0*/  LDC.64 R4, c[0x0][0x388] ;  /* 0x0000e200ff047b82 */ /* 0x001e300000000a00 */
[----:B------:R-:W3:Y:S01]  /*0ac0*/  LDC.64 R8, c[0x0][0x390] ;  /* 0x0000e400ff087b82 */ /* 0x000ee20000000a00 */
[----:B--2---:R-:W-:-:S09]  /*0ad0*/  ULEA UR4, UR5, UR4, 0x18 ;  /* 0x0000000405047291 */ /* 0x004fd2000f8ec0ff */
[----:B------:R-:W0:Y:S04]  /*0ae0*/  LDS.64 R2, [UR4] ;  /* 0x00000004ff027984 */ /* 0x000e280008000a00 */
[----:B-1----:R-:W3:Y:S04]  /*0af0*/  LDS.64 R6, [UR4+0x800] ;  /* 0x00080004ff067984 */ /* 0x002ee80008000a00 */
[----:B0-----:R-:W-:Y:S04]  /*0b00*/  REDG.E.ADD.F64.RN.STRONG.GPU desc[UR6][R4.64], R2 ;  /* 0x00000002040079a6 */ /* 0x001fe8000c12ff06 */
[----:B---3--:R-:W-:Y:S01]  /*0b10*/  REDG.E.ADD.F64.RN.STRONG.GPU desc[UR6][R8.64], R6 ;  /* 0x00000006080079a6 */ /* 0x008fe2000c12ff06 */
[----:B------:R-:W-:Y:S05]  /*0b20*/  EXIT ;  /* 0x000000000000794d */ /* 0x000fea0003800000 */
        .type           $compute_order_parameter_kernel$__internal_trig_reduction_slowpathd,@function
        .size           $compute_order_parameter_kernel$__internal_trig_reduction_slowpathd,(.L_x_150 - $compute_order_parameter_kernel$__internal_trig_reduction_slowpathd)
$compute_order_parameter_kernel$__internal_trig_reduction_slowpathd:
[--C-:B------:R-:W-:Y:S01]  /*0b30*/  SHF.R.U32.HI R6, RZ, 0x14, R5.reuse ;  /* 0x00000014ff067819 */ /* 0x100fe20000011605 */
[----:B------:R-:W-:Y:S02]  /*0b40*/  IMAD.MOV.U32 R15, RZ, RZ, R5 ;  /* 0x000000ffff0f7224 */ /* 0x000fe400078e0005 */
[----:B------:R-:W-:Y:S01]  /*0b50*/  IMAD.MOV.U32 R7, RZ, RZ, RZ ;  /* 0x000000ffff077224 */ /* 0x000fe200078e00ff */
[----:B------:R-:W-:-:S04]  /*0b60*/  LOP3.LUT R8, R6, 0x7ff, RZ, 0xc0, !PT ;  /* 0x000007ff06087812 */ /* 0x000fc800078ec0ff */
[----:B------:R-:W-:-:S13]  /*0b70*/  ISETP.NE.AND P0, PT, R8, 0x7ff, PT ;  /* 0x000007ff0800780c */ /* 0x000fda0003f05270 */
[----:B------:R-:W-:Y:S05]  /*0b80*/  @!P0 BRA `(.L_x_20) ;  /* 0x0000000800488947 */ /* 0x000fea0003800000 */
[----:B------:R-:W-:Y:S01]  /*0b90*/  VIADD R8, R8, 0xfffffc00 ;  /* 0xfffffc0008087836 */ /* 0x000fe20000000000 */
[----:B------:R-:W-:Y:S01]  /*0ba0*/  BSSY.RECONVERGENT B3, `(.L_x_21) ;  /* 0x000002f000037945 */ /* 0x000fe20003800200 */
[----:B------:R-:W-:-:S03]  /*0bb0*/  CS2R R12, SRZ ;  /* 0x00000000000c7805 */ /* 0x000fc6000001ff00 */
[----:B------:R-:W-:Y:S02]  /*0bc0*/  SHF.R.U32.HI R7, RZ, 0x6, R8 ;  /* 0x00000006ff077819 */ /* 0x000fe40000011608 */
[----:B------:R-:W-:Y:S02]  /*0bd0*/  ISETP.GE.U32.AND P0, PT, R8, 0x80, PT ;  /* 0x000000800800780c */ /* 0x000fe40003f06070 */
[C---:B------:R-:W-:Y:S02]  /*0be0*/  IADD3 R8, PT, PT, -R7.reuse, 0x13, RZ ;  /* 0x0000001307087810 */ /* 0x040fe40007ffe1ff */
[----:B------:R-:W-:Y:S02]  /*0bf0*/  IADD3 R23, PT, PT, -R7, 0xf, RZ ;  /* 0x0000000f07177810 */ /* 0x000fe40007ffe1ff */
[----:B------:R-:W-:-:S04]  /*0c00*/  SEL R8, R8, 0x12, P0 ;  /* 0x0000001208087807 */ /* 0x000fc80000000000 */
[----:B------:R-:W-:-:S13]  /*0c10*/  ISETP.GE.AND P0, PT, R23, R8, PT ;  /* 0x000000081700720c */ /* 0x000fda0003f06270 */
[----:B------:R-:W-:Y:S05]  /*0c20*/  @P0 BRA `(.L_x_22) ;  /* 0x0000000000980947 */ /* 0x000fea0003800000 */
[----:B------:R-:W0:Y:S01]  /*0c30*/  LDC.64 R10, c[0x0][0x358] ;  /* 0x0000d600ff0a7b82 */ /* 0x000e220000000a00 */
[C---:B------:R-:W-:Y:S01]  /*0c40*/  SHF.L.U64.HI R9, R14.reuse, 0xb, R15 ;  /* 0x0000000b0e097819 */ /* 0x040fe2000001020f */
[----:B------:R-:W-:Y:S01]  /*0c50*/  BSSY.RECONVERGENT B4, `(.L_x_23) ;  /* 0x0000022000047945 */ /* 0x000fe20003800200 */
[----:B------:R-:W-:Y:S01]  /*0c60*/  IMAD.SHL.U32 R17, R14, 0x800, RZ ;  /* 0x000008000e117824 */ /* 0x000fe200078e00ff */
[----:B------:R-:W-:Y:S01]  /*0c70*/  IADD3 R21, PT, PT, RZ, -R7, -R8 ;  /* 0x80000007ff157210 */ /* 0x000fe20007ffe808 */
[----:B------:R-:W-:Y:S01]  /*0c80*/  IMAD.MOV.U32 R20, RZ, RZ, RZ ;  /* 0x000000ffff147224 */ /* 0x000fe200078e00ff */
[----:B------:R-:W-:Y:S02]  /*0c90*/  CS2R R12, SRZ ;  /* 0x00000000000c7805 */ /* 0x000fe4000001ff00 */
[----:B------:R-:W-:-:S07]  /*0ca0*/  LOP3.LUT R9, R9, 0x80000000, RZ, 0xfc, !PT ;  /* 0x8000000009097812 */ /* 0x000fce00078efcff */
.L_x_24:
[----:B------:R-:W1:Y:S01]  /*0cb0*/  LDC.64 R14, c[0x4][0x48] ;  /* 0x01001200ff0e7b82 */ /* 0x000e620000000a00 */
[----:B0-----:R-:W-:Y:S02]  /*0cc0*/  R2UR UR4, R10 ;  /* 0x000000000a0472ca */ /* 0x001fe400000e0000 */
[----:B------:R-:W-:Y:S01]  /*0cd0*/  R2UR UR5, R11 ;  /* 0x000000000b0572ca */ /* 0x000fe200000e0000 */
[----:B-1----:R-:W-:-:S12]  /*0ce0*/  IMAD.WIDE R14, R23, 0x8, R14 ;  /* 0x00000008170e7825 */ /* 0x002fd800078e020e */
[----:B------:R-:W2:Y:S01]  /*0cf0*/  LDG.E.64.CONSTANT R14, desc[UR4][R14.64] ;  /* 0x000000040e0e7981 */ /* 0x000ea2000c1e9b00 */
[----:B------:R-:W-:Y:S02]  /*0d00*/  VIADD R21, R21, 0x1 ;  /* 0x0000000115157836 */ /* 0x000fe40000000000 */
[----:B------:R-:W-:Y:S02]  /*0d10*/  VIADD R23, R23, 0x1 ;  /* 0x0000000117177836 */ /* 0x000fe40000000000 */
[----:B--2---:R-:W-:-:S04]  /*0d20*/  IMAD.WIDE.U32 R12, P2, R14, R17, R12 ;  /* 0x000000110e0c7225 */ /* 0x004fc8000784000c */
[----:B------:R-:W-:Y:S02]  /*0d30*/  IMAD R25, R14, R9, RZ ;  /* 0x000000090e197224 */ /* 0x000fe400078e02ff */
[CC--:B------:R-:W-:Y:S02]  /*0d40*/  IMAD R22, R15.reuse, R17.reuse, RZ ;  /* 0x000000110f167224 */ /* 0x0c0fe400078e02ff */
[----:B------:R-:W-:Y:S01]  /*0d50*/  IMAD.HI.U32 R27, R15, R17, RZ ;  /* 0x000000110f1b7227 */ /* 0x000fe200078e00ff */
[----:B------:R-:W-:-:S03]  /*0d60*/  IADD3 R13, P0, PT, R25, R13, RZ ;  /* 0x0000000d190d7210 */ /* 0x000fc60007f1e0ff */
[----:B------:R-:W-:Y:S01]  /*0d70*/  IMAD R25, R20, 0x8, R1 ;  /* 0x0000000814197824 */ /* 0x000fe200078e0201 */
[----:B------:R-:W-:Y:S01]  /*0d80*/  IADD3 R13, P1, PT, R22, R13, RZ ;  /* 0x0000000d160d7210 */ /* 0x000fe20007f3e0ff */
[----:B------:R-:W-:-:S04]  /*0d90*/  IMAD.HI.U32 R22, R14, R9, RZ ;  /* 0x000000090e167227 */ /* 0x000fc800078e00ff */
[----:B------:R-:W-:Y:S01]  /*0da0*/  IMAD.X R14, RZ, RZ, R22, P2 ;  /* 0x000000ffff0e7224 */ /* 0x000fe200010e0616 */
[----:B------:R0:W-:Y:S01]  /*0db0*/  STL.64 [R25], R12 ;  /* 0x0000000c19007387 */ /* 0x0001e20000100a00 */
[----:B------:R-:W-:-:S03]  /*0dc0*/  IMAD.HI.U32 R22, R15, R9, RZ ;  /* 0x000000090f167227 */ /* 0x000fc600078e00ff */
[----:B------:R-:W-:Y:S01]  /*0dd0*/  IADD3.X R14, P0, PT, R27, R14, RZ, P0, !PT ;  /* 0x0000000e1b0e7210 */ /* 0x000fe2000071e4ff */
[----:B------:R-:W-:Y:S02]  /*0de0*/  IMAD R15, R15, R9, RZ ;  /* 0x000000090f0f7224 */ /* 0x000fe400078e02ff */
[----:B------:R-:W-:-:S03]  /*0df0*/  VIADD R20, R20, 0x1 ;  /* 0x0000000114147836 */ /* 0x000fc60000000000 */
[----:B------:R-:W-:Y:S01]  /*0e00*/  IADD3.X R15, P1, PT, R15, R14, RZ, P1, !PT ;  /* 0x0000000e0f0f7210 */ /* 0x000fe20000f3e4ff */
[----:B------:R-:W-:Y:S01]  /*0e10*/  IMAD.X R14, RZ, RZ, R22, P0 ;  /* 0x000000ffff0e7224 */ /* 0x000fe200000e0616 */
[----:B------:R-:W-:-:S03]  /*0e20*/  ISETP.NE.AND P0, PT, R21, -0xf, PT ;  /* 0xfffffff11500780c */ /* 0x000fc60003f05270 */
[----:B------:R-:W-:Y:S02]  /*0e30*/  IMAD.X R14, RZ, RZ, R14, P1 ;  /* 0x000000ffff0e7224 */ /* 0x000fe400008e060e */
[----:B0-----:R-:W-:Y:S02]  /*0e40*/  IMAD.MOV.U32 R12, RZ, RZ, R15 ;  /* 0x000000ffff0c7224 */ /* 0x001fe400078e000f */
[----:B------:R-:W-:-:S06]  /*0e50*/  IMAD.MOV.U32 R13, RZ, RZ, R14 ;  /* 0x000000ffff0d7224 */ /* 0x000fcc00078e000e */
[----:B------:R-:W-:Y:S05]  /*0e60*/  @P0 BRA `(.L_x_24) ;  /* 0xfffffffc00900947 */ /* 0x000fea000383ffff */
[----:B------:R-:W-:Y:S05]  /*0e70*/  BSYNC.RECONVERGENT B4 ;  /* 0x0000000000047941 */ /* 0x000fea0003800200 */
.L_x_23:
[----:B------:R-:W-:-:S07]  /*0e80*/  IMAD.MOV.U32 R23, RZ, RZ, R8 ;  /* 0x000000ffff177224 */ /* 0x000fce00078e0008 */
.L_x_22:
[----:B------:R-:W-:Y:S05]  /*0e90*/  BSYNC.RECONVERGENT B3 ;  /* 0x0000000000037941 */ /* 0x000fea0003800200 */
.L_x_21:
[----:B------:R-:W-:Y:S01]  /*0ea0*/  LOP3.LUT P0, R25, R6, 0x3f, RZ, 0xc0, !PT ;  /* 0x0000003f06197812 */ /* 0x000fe2000780c0ff */
[----:B------:R-:W-:-:S04]  /*0eb0*/  IMAD.IADD R6, R7, 0x1, R23 ;  /* 0x0000000107067824 */ /* 0x000fc800078e0217 */
[----:B------:R-:W-:-:S05]  /*0ec0*/  IMAD.U32 R27, R6, 0x8, R1 ;  /* 0x00000008061b7824 */ /* 0x000fca00078e0001 */
[----:B------:R0:W-:Y:S04]  /*0ed0*/  STL.64 [R27+-0x78], R12 ;  /* 0xffff880c1b007387 */ /* 0x0001e80000100a00 */
[----:B------:R-:W2:Y:S04]  /*0ee0*/  @P0 LDL.64 R14, [R1+0x8] ;  /* 0x00000800010e0983 */ /* 0x000ea80000100a00 */
[----:B------:R-:W3:Y:S04]  /*0ef0*/  LDL.64 R8, [R1+0x10] ;  /* 0x0000100001087983 */ /* 0x000ee80000100a00 */
[----:B------:R-:W4:Y:S01]  /*0f00*/  LDL.64 R6, [R1+0x18] ;  /* 0x0000180001067983 */ /* 0x000f220000100a00 */
[----:B------:R-:W-:Y:S01]  /*0f10*/  @P0 LOP3.LUT R10, R25, 0x3f, RZ, 0x3c, !PT ;  /* 0x0000003f190a0812 */ /* 0x000fe200078e3cff */
[----:B------:R-:W-:Y:S01]  /*0f20*/  BSSY.RECONVERGENT B3, `(.L_x_25) ;  /* 0x0000034000037945 */ /* 0x000fe20003800200 */
[----:B--2---:R-:W-:-:S02]  /*0f30*/  @P0 SHF.R.U64 R11, R14, 0x1, R15 ;  /* 0x000000010e0b0819 */ /* 0x004fc4000000120f */
[----:B------:R-:W-:Y:S02]  /*0f40*/  @P0 SHF.R.U32.HI R15, RZ, 0x1, R15 ;  /* 0x00000001ff0f0819 */ /* 0x000fe4000001160f */
[CC--:B---3--:R-:W-:Y:S02]  /*0f50*/  @P0 SHF.L.U32 R14, R8.reuse, R25.reuse, RZ ;  /* 0x00000019080e0219 */ /* 0x0c8fe400000006ff */
[----:B------:R-:W-:Y:S02]  /*0f60*/  @P0 SHF.R.U64 R11, R11, R10, R15 ;  /* 0x0000000a0b0b0219 */ /* 0x000fe4000000120f */
[--C-:B------:R-:W-:Y:S02]  /*0f70*/  @P0 SHF.R.U32.HI R23, RZ, 0x1, R9.reuse ;  /* 0x00000001ff170819 */ /* 0x100fe40000011609 */
[C-C-:B------:R-:W-:Y:S02]  /*0f80*/  @P0 SHF.R.U64 R21, R8.reuse, 0x1, R9.reuse ;  /* 0x0000000108150819 */ /* 0x140fe40000001209 */
[----:B------:R-:W-:-:S02]  /*0f90*/  @P0 SHF.L.U64.HI R17, R8, R25, R9 ;  /* 0x0000001908110219 */ /* 0x000fc40000010209 */
[-C--:B0-----:R-:W-:Y:S02]  /*0fa0*/  @P0 SHF.R.U32.HI R12, RZ, R10.reuse, R15 ;  /* 0x0000000aff0c0219 */ /* 0x081fe4000001160f */
[----:B------:R-:W-:Y:S02]  /*0fb0*/  @P0 LOP3.LUT R8, R14, R11, RZ, 0xfc, !PT ;  /* 0x0000000b0e080212 */ /* 0x000fe400078efcff */
[-C--:B----4-:R-:W-:Y:S02]  /*0fc0*/  @P0 SHF.L.U32 R13, R6, R25.reuse, RZ ;  /* 0x00000019060d0219 */ /* 0x090fe400000006ff */
[--C-:B------:R-:W-:Y:S02]  /*0fd0*/  @P0 SHF.R.U64 R20, R21, R10, R23.reuse ;  /* 0x0000000a15140219 */ /* 0x100fe40000001217 */
[----:B------:R-:W-:Y:S02]  /*0fe0*/  @P0 LOP3.LUT R9, R17, R12, RZ, 0xfc, !PT ;  /* 0x0000000c11090212 */ /* 0x000fe400078efcff */
[----:B------:R-:W-:Y:S01]  /*0ff0*/  @P0 SHF.R.U32.HI R23, RZ, R10, R23 ;  /* 0x0000000aff170219 */ /* 0x000fe20000011617 */
[----:B------:R-:W-:Y:S01]  /*1000*/  IMAD.SHL.U32 R10, R8, 0x4, RZ ;  /* 0x00000004080a7824 */ /* 0x000fe200078e00ff */
[----:B------:R-:W-:-:S02]  /*1010*/  @P0 SHF.L.U64.HI R12, R6, R25, R7 ;  /* 0x00000019060c0219 */ /* 0x000fc40000010207 */
[----:B------:R-:W-:Y:S02]  /*1020*/  @P0 LOP3.LUT R6, R13, R20, RZ, 0xfc, !PT ;  /* 0x000000140d060212 */ /* 0x000fe400078efcff */
[----:B------:R-:W-:Y:S02]  /*1030*/  SHF.L.U64.HI R15, R8, 0x2, R9 ;  /* 0x00000002080f7819 */ /* 0x000fe40000010209 */
[----:B------:R-:W-:Y:S02]  /*1040*/  @P0 LOP3.LUT R7, R12, R23, RZ, 0xfc, !PT ;  /* 0x000000170c070212 */ /* 0x000fe400078efcff */
[----:B------:R-:W-:Y:S02]  /*1050*/  SHF.L.W.U32.HI R9, R9, 0x2, R6 ;  /* 0x0000000209097819 */ /* 0x000fe40000010e06 */
[----:B------:R-:W-:Y:S02]  /*1060*/  IADD3 RZ, P0, PT, RZ, -R10, RZ ;  /* 0x8000000affff7210 */ /* 0x000fe40007f1e0ff */
[----:B------:R-:W-:-:S02]  /*1070*/  LOP3.LUT R8, RZ, R15, RZ, 0x33, !PT ;  /* 0x0000000fff087212 */ /* 0x000fc400078e33ff */
[----:B------:R-:W-:Y:S02]  /*1080*/  SHF.L.W.U32.HI R6, R6, 0x2, R7 ;  /* 0x0000000206067819 */ /* 0x000fe40000010e07 */
[----:B------:R-:W-:Y:S02]  /*1090*/  LOP3.LUT R11, RZ, R9, RZ, 0x33, !PT ;  /* 0x00000009ff0b7212 */ /* 0x000fe400078e33ff */
[----:B------:R-:W-:Y:S02]  /*10a0*/  IADD3.X R12, P0, PT, RZ, R8, RZ, P0, !PT ;  /* 0x00000008ff0c7210 */ /* 0x000fe4000071e4ff */
[----:B------:R-:W-:Y:S02]  /*10b0*/  LOP3.LUT R8, RZ, R6, RZ, 0x33, !PT ;  /* 0x00000006ff087212 */ /* 0x000fe400078e33ff */
[----:B------:R-:W-:Y:S02]  /*10c0*/  IADD3.X R14, P1, PT, RZ, R11, RZ, P0, !PT ;  /* 0x0000000bff0e7210 */ /* 0x000fe4000073e4ff */
[----:B------:R-:W-:-:S03]  /*10d0*/  ISETP.GT.U32.AND P2, PT, R9, -0x1, PT ;  /* 0xffffffff0900780c */ /* 0x000fc60003f44070 */
[----:B------:R-:W-:Y:S01]  /*10e0*/  IMAD.X R11, RZ, RZ, R8, P1 ;  /* 0x000000ffff0b7224 */ /* 0x000fe200008e0608 */
[----:B------:R-:W-:-:S04]  /*10f0*/  ISETP.GT.AND.EX P0, PT, R6, -0x1, PT, P2 ;  /* 0xffffffff0600780c */ /* 0x000fc80003f04320 */
[----:B------:R-:W-:Y:S02]  /*1100*/  SEL R8, R6, R11, P0 ;  /* 0x0000000b06087207 */ /* 0x000fe40000000000 */
[----:B------:R-:W-:Y:S02]  /*1110*/  SEL R11, R9, R14, P0 ;  /* 0x0000000e090b7207 */ /* 0x000fe40000000000 */
[----:B------:R-:W-:Y:S02]  /*1120*/  ISETP.NE.U32.AND P1, PT, R8, RZ, PT ;  /* 0x000000ff0800720c */ /* 0x000fe40003f25070 */
[----:B------:R-:W-:Y:S02]  /*1130*/  SEL R15, R15, R12, P0 ;  /* 0x0000000c0f0f7207 */ /* 0x000fe40000000000 */
[----:B------:R-:W-:Y:S01]  /*1140*/  SEL R13, R11, R8, !P1 ;  /* 0x000000080b0d7207 */ /* 0x000fe20004800000 */
[----:B------:R-:W-:-:S05]  /*1150*/  @!P0 IMAD.MOV R10, RZ, RZ, -R10 ;  /* 0x000000ffff0a8224 */ /* 0x000fca00078e0a0a */
[----:B------:R-:W0:Y:S02]  /*1160*/  FLO.U32 R13, R13 ;  /* 0x0000000d000d7300 */ /* 0x000e2400000e0000 */
[C---:B0-----:R-:W-:Y:S02]  /*1170*/  IADD3 R14, PT, PT, -R13.reuse, 0x1f, RZ ;  /* 0x0000001f0d0e7810 */ /* 0x041fe40007ffe1ff */
[----:B------:R-:W-:-:S03]  /*1180*/  IADD3 R9, PT, PT, -R13, 0x3f, RZ ;  /* 0x0000003f0d097810 */ /* 0x000fc60007ffe1ff */
[----:B------:R-:W-:-:S05]  /*1190*/  @P1 IMAD.MOV R9, RZ, RZ, R14 ;  /* 0x000000ffff091224 */ /* 0x000fca00078e020e */
[----:B------:R-:W-:-:S13]  /*11a0*/  ISETP.NE.AND P1, PT, R9, RZ, PT ;  /* 0x000000ff0900720c */ /* 0x000fda0003f25270 */
[----:B------:R-:W-:Y:S05]  /*11b0*/  @!P1 BRA `(.L_x_26) ;  /* 0x0000000000289947 */ /* 0x000fea0003800000 */
[--C-:B------:R-:W-:Y:S02]  /*11c0*/  SHF.R.U64 R13, R10, 0x1, R15.reuse ;  /* 0x000000010a0d7819 */ /* 0x100fe4000000120f */
[C---:B------:R-:W-:Y:S02]  /*11d0*/  LOP3.LUT R10, R9.reuse, 0x3f, RZ, 0xc0, !PT ;  /* 0x0000003f090a7812 */ /* 0x040fe400078ec0ff */
[----:B------:R-:W-:Y:S02]  /*11e0*/  SHF.R.U32.HI R15, RZ, 0x1, R15 ;  /* 0x00000001ff0f7819 */ /* 0x000fe4000001160f */
[----:B------:R-:W-:Y:S02]  /*11f0*/  LOP3.LUT R12, R9, 0x3f, RZ, 0xc, !PT ;  /* 0x0000003f090c7812 */ /* 0x000fe400078e0cff */
[CC--:B------:R-:W-:Y:S02]  /*1200*/  SHF.L.U64.HI R17, R11.reuse, R10.reuse, R8 ;  /* 0x0000000a0b117219 */ /* 0x0c0fe40000010208 */
[----:B------:R-:W-:-:S02]  /*1210*/  SHF.L.U32 R10, R11, R10, RZ ;  /* 0x0000000a0b0a7219 */ /* 0x000fc400000006ff */
[-CC-:B------:R-:W-:Y:S02]  /*1220*/  SHF.R.U64 R11, R13, R12.reuse, R15.reuse ;  /* 0x0000000c0d0b7219 */ /* 0x180fe4000000120f */
[----:B------:R-:W-:Y:S02]  /*1230*/  SHF.R.U32.HI R8, RZ, R12, R15 ;  /* 0x0000000cff087219 */ /* 0x000fe4000001160f */
[----:B------:R-:W-:Y:S02]  /*1240*/  LOP3.LUT R11, R10, R11, RZ, 0xfc, !PT ;  /* 0x0000000b0a0b7212 */ /* 0x000fe400078efcff */
[----:B------:R-:W-:-:S07]  /*1250*/  LOP3.LUT R8, R17, R8, RZ, 0xfc, !PT ;  /* 0x0000000811087212 */ /* 0x000fce00078efcff */
.L_x_26:
[----:B------:R-:W-:Y:S05]  /*1260*/  BSYNC.RECONVERGENT B3 ;  /* 0x0000000000037941 */ /* 0x000fea0003800200 */
.L_x_25:
[----:B------:R-:W-:Y:S01]  /*1270*/  IMAD.WIDE.U32 R12, R11, 0x2168c235, RZ ;  /* 0x2168c2350b0c7825 */ /* 0x000fe200078e00ff */
[----:B------:R-:W-:-:S03]  /*1280*/  SHF.R.U32.HI R7, RZ, 0x1e, R7 ;  /* 0x0000001eff077819 */ /* 0x000fc60000011607 */
[----:B------:R-:W-:Y:S01]  /*1290*/  IMAD.MOV.U32 R14, RZ, RZ, R13 ;  /* 0x000000ffff0e7224 */ /* 0x000fe200078e000d */
[----:B------:R-:W-:Y:S01]  /*12a0*/  IADD3 RZ, P1, PT, R12, R12, RZ ;  /* 0x0000000c0cff7210 */ /* 0x000fe20007f3e0ff */
[----:B------:R-:W-:Y:S01]  /*12b0*/  IMAD.MOV.U32 R15, RZ, RZ, RZ ;  /* 0x000000ffff0f7224 */ /* 0x000fe200078e00ff */
[----:B------:R-:W-:Y:S01]  /*12c0*/  LEA.HI R7, R6, R7, RZ, 0x1 ;  /* 0x0000000706077211 */ /* 0x000fe200078f08ff */
[----:B------:R-:W-:-:S04]  /*12d0*/  IMAD.HI.U32 R13, R8, -0x36f0255e, RZ ;  /* 0xc90fdaa2080d7827 */ /* 0x000fc800078e00ff */
[----:B------:R-:W-:-:S04]  /*12e0*/  IMAD.WIDE.U32 R10, R11, -0x36f0255e, R14 ;  /* 0xc90fdaa20b0a7825 */ /* 0x000fc800078e000e */
[C---:B------:R-:W-:Y:S02]  /*12f0*/  IMAD R15, R8.reuse, -0x36f0255e, RZ ;  /* 0xc90fdaa2080f7824 */ /* 0x040fe400078e02ff */
[----:B------:R-:W-:-:S04]  /*1300*/  IMAD.WIDE.U32 R10, P2, R8, 0x2168c235, R10 ;  /* 0x2168c235080a7825 */ /* 0x000fc8000784000a */
[----:B------:R-:W-:Y:S01]  /*1310*/  IMAD.X R8, RZ, RZ, R13, P2 ;  /* 0x000000ffff087224 */ /* 0x000fe200010e060d */
[----:B------:R-:W-:Y:S02]  /*1320*/  IADD3 R11, P2, PT, R15, R11, RZ ;  /* 0x0000000b0f0b7210 */ /* 0x000fe40007f5e0ff */
[----:B------:R-:W-:Y:S02]  /*1330*/  IADD3.X RZ, P1, PT, R10, R10, RZ, P1, !PT ;  /* 0x0000000a0aff7210 */ /* 0x000fe40000f3e4ff */
[C---:B------:R-:W-:Y:S01]  /*1340*/  ISETP.GT.U32.AND P3, PT, R11.reuse, RZ, PT ;  /* 0x000000ff0b00720c */ /* 0x040fe20003f64070 */
[----:B------:R-:W-:Y:S01]  /*1350*/  IMAD.X R8, RZ, RZ, R8, P2 ;  /* 0x000000ffff087224 */ /* 0x000fe200010e0608 */
[----:B------:R-:W-:-:S04]  /*1360*/  IADD3.X R10, P2, PT, R11, R11, RZ, P1, !PT ;  /* 0x0000000b0b0a7210 */ /* 0x000fc80000f5e4ff */
[C---:B------:R-:W-:Y:S01]  /*1370*/  ISETP.GT.AND.EX P1, PT, R8.reuse, RZ, PT, P3 ;  /* 0x000000ff0800720c */ /* 0x040fe20003f24330 */
[----:B------:R-:W-:-:S03]  /*1380*/  IMAD.X R13, R8, 0x1, R8, P2 ;  /* 0x00000001080d7824 */ /* 0x000fc600010e0608 */
[----:B------:R-:W-:Y:S02]  /*1390*/  SEL R10, R10, R11, P1 ;  /* 0x0000000b0a0a7207 */ /* 0x000fe40000800000 */
[----:B------:R-:W-:Y:S02]  /*13a0*/  SEL R11, R13, R8, P1 ;  /* 0x000000080d0b7207 */ /* 0x000fe40000800000 */
[----:B------:R-:W-:Y:S02]  /*13b0*/  IADD3 R14, P2, PT, R10, 0x1, RZ ;  /* 0x000000010a0e7810 */ /* 0x000fe40007f5e0ff */
[----:B------:R-:W-:Y:S02]  /*13c0*/  SEL R8, RZ, 0xffffffff, !P1 ;  /* 0xffffffffff087807 */ /* 0x000fe40004800000 */
[----:B------:R-:W-:Y:S01]  /*13d0*/  LOP3.LUT P1, R5, R5, 0x80000000, RZ, 0xc0, !PT ;  /* 0x8000000005057812 */ /* 0x000fe2000782c0ff */
[----:B------:R-:W-:Y:S02]  /*13e0*/  IMAD.X R11, RZ, RZ, R11, P2 ;  /* 0x000000ffff0b7224 */ /* 0x000fe400010e060b */
[----:B------:R-:W-:Y:S01]  /*13f0*/  IMAD.IADD R8, R8, 0x1, -R9 ;  /* 0x0000000108087824 */ /* 0x000fe200078e0a09 */
[----:B------:R-:W-:-:S02]  /*1400*/  @!P0 LOP3.LUT R5, R5, 0x80000000, RZ, 0x3c, !PT ;  /* 0x8000000005058812 */ /* 0x000fc400078e3cff */
[----:B------:R-:W-:Y:S01]  /*1410*/  SHF.R.U64 R14, R14, 0xa, R11 ;  /* 0x0000000a0e0e7819 */ /* 0x000fe2000000120b */
[----:B------:R-:W-:-:S03]  /*1420*/  IMAD.SHL.U32 R8, R8, 0x100000, RZ ;  /* 0x0010000008087824 */ /* 0x000fc600078e00ff */
[----:B------:R-:W-:-:S03]  /*1430*/  IADD3 R14, P2, PT, R14, 0x1, RZ ;  /* 0x000000010e0e7810 */ /* 0x000fc60007f5e0ff */
[----:B------:R-:W-:Y:S01]  /*1440*/  @P1 IMAD.MOV R7, RZ, RZ, -R7 ;  /* 0x000000ffff071224 */ /* 0x000fe200078e0a07 */
[----:B------:R-:W-:-:S04]  /*1450*/  LEA.HI.X R11, R11, RZ, RZ, 0x16, P2 ;  /* 0x000000ff0b0b7211 */ /* 0x000fc800010fb4ff */
[--C-:B------:R-:W-:Y:S02]  /*1460*/  SHF.R.U64 R14, R14, 0x1, R11.reuse ;  /* 0x000000010e0e7819 */ /* 0x100fe4000000120b */
[----:B------:R-:W-:Y:S02]  /*1470*/  SHF.R.U32.HI R9, RZ, 0x1, R11 ;  /* 0x00000001ff097819 */ /* 0x000fe4000001160b */
[----:B------:R-:W-:-:S04]  /*1480*/  IADD3 R14, P2, P3, RZ, RZ, R14 ;  /* 0x000000ffff0e7210 */ /* 0x000fc80007b5e00e */
[----:B------:R-:W-:-:S04]  /*1490*/  IADD3.X R6, PT, PT, R8, 0x3fe00000, R9, P2, P3 ;  /* 0x3fe0000008067810 */ /* 0x000fc800017e6409 */
[----:B------:R-:W-:-:S07]  /*14a0*/  LOP3.LUT R15, R6, R5, RZ, 0xfc, !PT ;  /* 0x00000005060f7212 */ /* 0x000fce00078efcff */
.L_x_20:
[----:B------:R-:W-:-:S04]  /*14b0*/  IMAD.MOV.U32 R5, RZ, RZ, 0x0 ;  /* 0x00000000ff057424 */ /* 0x000fc800078e00ff */
[----:B------:R-:W-:Y:S05]  /*14c0*/  RET.REL.NODEC R4 `(compute_order_parameter_kernel) ;  /* 0xffffffe804cc7950 */ /* 0x000fea0003c3ffff */
.L_x_27:
        /* <DEDUP_REMOVED lines=11> */
.L_x_150:


//--------------------- .text.compute_entropy_kernel --------------------------
	.section	.text.compute_entropy_kernel,"ax",@progbits
	.align	128
        .global         compute_entropy_kernel
        .type           compute_entropy_kernel,@function
        .size           compute_entropy_kernel,(.L_x_151 - compute_entropy_kernel)
        .other          compute_entropy_kernel,@"STO_CUDA_ENTRY STV_DEFAULT"
compute_entropy_kernel:
.text.compute_entropy_kernel:
[----:B------:R-:W-:Y:S08]  /*0000*/  LDC R1, c[0x0][0x37c] ;  /* 0x0000df00ff017b82 */ /* 0x000ff00000000800 */
[----:B------:R-:W0:Y:S01]  /*0010*/  S2UR UR5, SR_CgaCtaId ;  /* 0x00000000000579c3 */ /* 0x000e220000008800 */
[----:B------:R-:W1:Y:S01]  /*0020*/  S2R R0, SR_TID.X ;  /* 0x0000000000007919 */ /* 0x000e620000002100 */
[----:B------:R-:W-:Y:S01]  /*0030*/  UMOV UR4, 0x400 ;  /* 0x0000040000047882 */ /* 0x000fe20000000000 */
[----:B------:R-:W2:Y:S01]  /*0040*/  LDCU.64 UR6, c[0x0][0x358] ;  /* 0x00006b00ff0677ac */ /* 0x000ea20008000a00 */
[----:B------:R-:W-:Y:S04]  /*0050*/  BSSY.RECONVERGENT B0, `(.L_x_28) ;  /* 0x0000083000007945 */ /* 0x000fe80003800200 */
[----:B------:R-:W3:Y:S08]  /*0060*/  S2UR UR8, SR_CTAID.X ;  /* 0x00000000000879c3 */ /* 0x000ef00000002500 */
[----:B------:R-:W3:Y:S01]  /*0070*/  LDC R3, c[0x0][0x360] ;  /* 0x0000d800ff037b82 */ /* 0x000ee20000000800 */
[----:B0-----:R-:W-:Y:S01]  /*0080*/  ULEA UR4, UR5, UR4, 0x18 ;  /* 0x0000000405047291 */ /* 0x001fe2000f8ec0ff */
[----:B------:R-:W0:Y:S05]  /*0090*/  LDCU UR5, c[0x0][0x398] ;  /* 0x00007300ff0577ac */ /* 0x000e2a0008000800 */
[----:B-1----:R-:W-:-:S05]  /*00a0*/  LEA R2, R0, UR4, 0x3 ;  /* 0x0000000400027c11 */ /* 0x002fca000f8e18ff */
[----:B------:R1:W-:Y:S01]  /*00b0*/  STS.64 [R2], RZ ;  /* 0x000000ff02007388 */ /* 0x0003e20000000a00 */
[----:B---3--:R-:W-:-:S05]  /*00c0*/  IMAD R5, R3, UR8, R0 ;  /* 0x0000000803057c24 */ /* 0x008fca000f8e0200 */
[----:B0-----:R-:W-:-:S13]  /*00d0*/  ISETP.GE.AND P0, PT, R5, UR5, PT ;  /* 0x0000000505007c0c */ /* 0x001fda000bf06270 */
[----:B-12---:R-:W-:Y:S05]  /*00e0*/  @P0 BRA `(.L_x_29) ;  /* 0x0000000400e40947 */ /* 0x006fea0003800000 */
[----:B------:R-:W0:Y:S01]  /*00f0*/  LDC.64 R10, c[0x0][0x388] ;  /* 0x0000e200ff0a7b82 */ /* 0x000e220000000a00 */
[----:B------:R-:W1:Y:S07]  /*0100*/  LDCU.64 UR4, c[0x0][0x3a0] ;  /* 0x00007400ff0477ac */ /* 0x000e6e0008000a00 */
[----:B------:R-:W2:Y:S01]  /*0110*/  LDC.64 R6, c[0x0][0x380] ;  /* 0x0000e000ff067b82 */ /* 0x000ea20000000a00 */
[----:B0-----:R-:W-:-:S06]  /*0120*/  IMAD.WIDE R10, R5, 0x8, R10 ;  /* 0x00000008050a7825 */ /* 0x001fcc00078e020a */
[----:B------:R-:W3:Y:S01]  /*0130*/  LDG.E.64 R10, desc[UR6][R10.64] ;  /* 0x000000060a0a7981 */ /* 0x000ee2000c1e1b00 */
[----:B--2---:R-:W-:-:S06]  /*0140*/  IMAD.WIDE R6, R5, 0x8, R6 ;  /* 0x0000000805067825 */ /* 0x004fcc00078e0206 */
[----:B------:R-:W2:Y:S01]  /*0150*/  LDG.E.64 R6, desc[UR6][R6.64] ;  /* 0x0000000606067981 */ /* 0x000ea2000c1e1b00 */
[----:B------:R-:W-:Y:S01]  /*0160*/  BSSY.RECONVERGENT B1, `(.L_x_30) ;  /* 0x0000018000017945 */ /* 0x000fe20003800200 */
[----:B---3--:R-:W-:Y:S01]  /*0170*/  DMUL R4, R10, R10 ;  /* 0x0000000a0a047228 */ /* 0x008fe20000000000 */
[----:B------:R-:W-:Y:S02]  /*0180*/  IMAD.MOV.U32 R10, RZ, RZ, 0x0 ;  /* 0x00000000ff0a7424 */ /* 0x000fe400078e00ff */
[----:B------:R-:W-:-:S05]  /*0190*/  IMAD.MOV.U32 R11, RZ, RZ, 0x3fd80000 ;  /* 0x3fd80000ff0b7424 */ /* 0x000fca00078e00ff */
[----:B--2---:R-:W-:-:S08]  /*01a0*/  DFMA R4, R6, R6, R4 ;  /* 0x000000060604722b */ /* 0x004fd00000000004 */
[----:B-1----:R-:W-:-:S06]  /*01b0*/  DADD R4, R4, UR4 ;  /* 0x0000000404047e29 */ /* 0x002fcc0008000000 */
[----:B------:R-:W0:Y:S04]  /*01c0*/  MUFU.RSQ64H R9, R5 ;  /* 0x0000000500097308 */ /* 0x000e280000001c00 */
[----:B------:R-:W-:-:S05]  /*01d0*/  VIADD R8, R5, 0xfcb00000 ;  /* 0xfcb0000005087836 */ /* 0x000fca0000000000 */
[----:B------:R-:W-:Y:S01]  /*01e0*/  ISETP.GE.U32.AND P0, PT, R8, 0x7ca00000, PT ;  /* 0x7ca000000800780c */ /* 0x000fe20003f06070 */
[----:B0-----:R-:W-:-:S08]  /*01f0*/  DMUL R12, R8, R8 ;  /* 0x00000008080c7228 */ /* 0x001fd00000000000 */
[----:B------:R-:W-:-:S08]  /*0200*/  DFMA R12, R4, -R12, 1 ;  /* 0x3ff00000040c742b */ /* 0x000fd0000000080c */
[----:B------:R-:W-:Y:S02]  /*0210*/  DFMA R10, R12, R10, 0.5 ;  /* 0x3fe000000c0a742b */ /* 0x000fe4000000000a */
[----:B------:R-:W-:-:S08]  /*0220*/  DMUL R12, R8, R12 ;  /* 0x0000000c080c7228 */ /* 0x000fd00000000000 */
[----:B------:R-:W-:-:S08]  /*0230*/  DFMA R10, R10, R12, R8 ;  /* 0x0000000c0a0a722b */ /* 0x000fd00000000008 */
[----:B------:R-:W-:Y:S02]  /*0240*/  DMUL R12, R4, R10 ;  /* 0x0000000a040c7228 */ /* 0x000fe40000000000 */
[----:B------:R-:W-:Y:S01]  /*0250*/  VIADD R17, R11, 0xfff00000 ;  /* 0xfff000000b117836 */ /* 0x000fe20000000000 */
[----:B------:R-:W-:-:S05]  /*0260*/  MOV R16, R10 ;  /* 0x0000000a00107202 */ /* 0x000fca0000000f00 */
[----:B------:R-:W-:-:S08]  /*0270*/  DFMA R14, R12, -R12, R4 ;  /* 0x8000000c0c0e722b */ /* 0x000fd00000000004 */
[----:B------:R-:W-:Y:S01]  /*0280*/  DFMA R6, R14, R16, R12 ;  /* 0x000000100e06722b */ /* 0x000fe2000000000c */
[----:B------:R-:W-:Y:S10]  /*0290*/  @!P0 BRA `(.L_x_31) ;  /* 0x0000000000108947 */ /* 0x000ff40003800000 */
[----:B------:R-:W-:-:S07]  /*02a0*/  MOV R6, 0x2c0 ;  /* 0x000002c000067802 */ /* 0x000fce0000000f00 */
[----:B------:R-:W-:Y:S05]  /*02b0*/  CALL.REL.NOINC `($__internal_0_$__cuda_sm20_dsqrt_rn_f64_mediumpath_v1) ;  /* 0x0000000400d07944 */ /* 0x000fea0003c00000 */
[----:B------:R-:W-:Y:S02]  /*02c0*/  IMAD.MOV.U32 R6, RZ, RZ, R8 ;  /* 0x000000ffff067224 */ /* 0x000fe400078e0008 */
[----:B------:R-:W-:-:S07]  /*02d0*/  IMAD.MOV.U32 R7, RZ, RZ, R9 ;  /* 0x000000ffff077224 */ /* 0x000fce00078e0009 */
.L_x_31:
[----:B------:R-:W-:Y:S05]  /*02e0*/  BSYNC.RECONVERGENT B1 ;  /* 0x0000000000017941 */ /* 0x000fea0003800200 */
.L_x_30:
[----:B------:R-:W-:Y:S01]  /*02f0*/  DADD R6, R6, 1 ;  /* 0x3ff0000006067429 */ /* 0x000fe20000000000 */
[----:B------:R-:W-:Y:S09]  /*0300*/  BSSY.RECONVERGENT B1, `(.L_x_32) ;  /* 0x0000053000017945 */ /* 0x000ff20003800200 */
[----:B------:R-:W-:Y:S01]  /*0310*/  ISETP.GT.AND P0, PT, R7, 0xfffff, PT ;  /* 0x000fffff0700780c */ /* 0x000fe20003f04270 */
[----:B------:R-:W-:Y:S01]  /*0320*/  IMAD.MOV.U32 R8, RZ, RZ, R6 ;  /* 0x000000ffff087224 */ /* 0x000fe200078e0006 */
[----:B------:R-:W-:Y:S01]  /*0330*/  MOV R5, R7 ;  /* 0x0000000700057202 */ /* 0x000fe20000000f00 */
[----:B------:R-:W-:-:S10]  /*0340*/  IMAD.MOV.U32 R9, RZ, RZ, R7 ;  /* 0x000000ffff097224 */ /* 0x000fd400078e0007 */
[----:B------:R-:W-:-:S10]  /*0350*/  @!P0 DMUL R8, R8, 1.80143985094819840000e+16 ;  /* 0x4350000008088828 */ /* 0x000fd40000000000 */
[----:B------:R-:W-:Y:S02]  /*0360*/  @!P0 IMAD.MOV.U32 R5, RZ, RZ, R9 ;  /* 0x000000ffff058224 */ /* 0x000fe400078e0009 */
[----:B------:R-:W-:Y:S02]  /*0370*/  @!P0 IMAD.MOV.U32 R6, RZ, RZ, R8 ;  /* 0x000000ffff068224 */ /* 0x000fe400078e0008 */
[----:B------:R-:W-:-:S05]  /*0380*/  VIADD R4, R5, 0xffffffff ;  /* 0xffffffff05047836 */ /* 0x000fca0000000000 */
[----:B------:R-:W-:Y:S01]  /*0390*/  ISETP.GT.U32.AND P1, PT, R4, 0x7feffffe, PT ;  /* 0x7feffffe0400780c */ /* 0x000fe20003f24070 */
[----:B------:R-:W-:Y:S01]  /*03a0*/  IMAD.MOV.U32 R4, RZ, RZ, -0x3ff ;  /* 0xfffffc01ff047424 */ /* 0x000fe200078e00ff */
[----:B------:R-:W-:-:S11]  /*03b0*/  @!P0 MOV R4, 0xfffffbcb ;  /* 0xfffffbcb00048802 */ /* 0x000fd60000000f00 */
[----:B------:R-:W-:Y:S05]  /*03c0*/  @P1 BRA `(.L_x_33) ;  /* 0x0000000400001947 */ /* 0x000fea0003800000 */
[----:B------:R-:W-:Y:S01]  /*03d0*/  LOP3.LUT R7, R5, 0xfffff, RZ, 0xc0, !PT ;  /* 0x000fffff05077812 */ /* 0x000fe200078ec0ff */
[----:B------:R-:W-:Y:S01]  /*03e0*/  IMAD.MOV.U32 R16, RZ, RZ, -0x748574fc ;  /* 0x8b7a8b04ff107424 */ /* 0x000fe200078e00ff */
[----:B------:R-:W-:Y:S01]  /*03f0*/  MOV R8, RZ ;  /* 0x000000ff00087202 */ /* 0x000fe20000000f00 */
[----:B------:R-:W-:Y:S01]  /*0400*/  IMAD.MOV.U32 R17, RZ, RZ, 0x3ed0ee25 ;  /* 0x3ed0ee25ff117424 */ /* 0x000fe200078e00ff */
[----:B------:R-:W-:Y:S01]  /*0410*/  LOP3.LUT R7, R7, 0x3ff00000, RZ, 0xfc, !PT ;  /* 0x3ff0000007077812 */ /* 0x000fe200078efcff */
[----:B------:R-:W-:Y:S01]  /*0420*/  UMOV UR4, 0x3ae80f1e ;  /* 0x3ae80f1e00047882 */ /* 0x000fe20000000000 */
[----:B------:R-:W-:Y:S01]  /*0430*/  UMOV UR5, 0x3eb1380b ;  /* 0x3eb1380b00057882 */ /* 0x000fe20000000000 */
[----:B------:R-:W-:Y:S01]  /*0440*/  LEA.HI R18, R5, R4, RZ, 0xc ;  /* 0x0000000405127211 */ /* 0x000fe200078f60ff */
[----:B------:R-:W-:Y:S01]  /*0450*/  UMOV UR8, 0x80000000 ;  /* 0x8000000000087882 */ /* 0x000fe20000000000 */
[----:B------:R-:W-:Y:S01]  /*0460*/  ISETP.GE.U32.AND P0, PT, R7, 0x3ff6a09f, PT ;  /* 0x3ff6a09f0700780c */ /* 0x000fe20003f06070 */
[----:B------:R-:W-:Y:S01]  /*0470*/  UMOV UR9, 0x43300000 ;  /* 0x4330000000097882 */ /* 0x000fe20000000000 */
[----:B------:R-:W-:-:S11]  /*0480*/  MOV R19, 0x43300000 ;  /* 0x4330000000137802 */ /* 0x000fd60000000f00 */
[----:B------:R-:W-:Y:S02]  /*0490*/  @P0 VIADD R9, R7, 0xfff00000 ;  /* 0xfff0000007090836 */ /* 0x000fe40000000000 */
[----:B------:R-:W-:Y:S02]  /*04a0*/  @P0 VIADD R18, R18, 0x1 ;  /* 0x0000000112120836 */ /* 0x000fe40000000000 */
[----:B------:R-:W-:-:S03]  /*04b0*/  @P0 IMAD.MOV.U32 R7, RZ, RZ, R9 ;  /* 0x000000ffff070224 */ /* 0x000fc600078e0009 */
[----:B------:R-:W-:-:S03]  /*04c0*/  LOP3.LUT R18, R18, 0x80000000, RZ, 0x3c, !PT ;  /* 0x8000000012127812 */ /* 0x000fc600078e3cff */
[C---:B------:R-:W-:Y:S02]  /*04d0*/  DADD R14, R6.reuse, 1 ;  /* 0x3ff00000060e7429 */ /* 0x040fe40000000000 */
[----:B------:R-:W-:-:S04]  /*04e0*/  DADD R6, R6, -1 ;  /* 0xbff0000006067429 */ /* 0x000fc80000000000 */
[----:B------:R-:W0:Y:S02]  /*04f0*/  MUFU.RCP64H R9, R15 ;  /* 0x0000000f00097308 */ /* 0x000e240000001800 */
[----:B0-----:R-:W-:-:S08]  /*0500*/  DFMA R10, -R14, R8, 1 ;  /* 0x3ff000000e0a742b */ /* 0x001fd00000000108 */
[----:B------:R-:W-:-:S08]  /*0510*/  DFMA R10, R10, R10, R10 ;  /* 0x0000000a0a0a722b */ /* 0x000fd0000000000a */
[----:B------:R-:W-:-:S08]  /*0520*/  DFMA R8, R8, R10, R8 ;  /* 0x0000000a0808722b */ /* 0x000fd00000000008 */
[----:B------:R-:W-:-:S08]  /*0530*/  DMUL R10, R6, R8 ;  /* 0x00000008060a7228 */ /* 0x000fd00000000000 */
[----:B------:R-:W-:-:S08]  /*0540*/  DFMA R10, R6, R8, R10 ;  /* 0x00000008060a722b */ /* 0x000fd0000000000a */
[----:B------:R-:W-:Y:S02]  /*0550*/  DMUL R12, R10, R10 ;  /* 0x0000000a0a0c7228 */ /* 0x000fe40000000000 */
[----:B------:R-:W-:-:S06]  /*0560*/  DADD R4, R6, -R10 ;  /* 0x0000000006047229 */ /* 0x000fcc000000080a */
[----:B------:R-:W-:Y:S01]  /*0570*/  DFMA R14, R12, UR4, R16 ;  /* 0x000000040c0e7c2b */ /* 0x000fe20008000010 */
[----:B------:R-:W-:Y:S01]  /*0580*/  UMOV UR4, 0x9f02676f ;  /* 0x9f02676f00047882 */ /* 0x000fe20000000000 */
[----:B------:R-:W-:Y:S01]  /*0590*/  UMOV UR5, 0x3ef3b266 ;  /* 0x3ef3b26600057882 */ /* 0x000fe20000000000 */
[----:B------:R-:W-:Y:S02]  /*05a0*/  DADD R16, R4, R4 ;  /* 0x0000000004107229 */ /* 0x000fe40000000004 */
[----:B------:R-:W-:Y:S01]  /*05b0*/  DADD R4, R18, -UR8 ;  /* 0x8000000812047e29 */ /* 0x000fe20008000000 */
[----:B------:R-:W-:Y:S01]  /*05c0*/  UMOV UR8, 0xfefa39ef ;  /* 0xfefa39ef00087882 */ /* 0x000fe20000000000 */
[----:B------:R-:W-:Y:S01]  /*05d0*/  UMOV UR9, 0x3fe62e42 ;  /* 0x3fe62e4200097882 */ /* 0x000fe20000000000 */
[----:B------:R-:W-:Y:S01]  /*05e0*/  DFMA R14, R12, R14, UR4 ;  /* 0x000000040c0e7e2b */ /* 0x000fe2000800000e */
[----:B------:R-:W-:Y:S01]  /*05f0*/  UMOV UR4, 0xa9ab0956 ;  /* 0xa9ab095600047882 */ /* 0x000fe20000000000 */
[----:B------:R-:W-:Y:S01]  /*0600*/  UMOV UR5, 0x3f1745cb ;  /* 0x3f1745cb00057882 */ /* 0x000fe20000000000 */
[----:B------:R-:W-:-:S02]  /*0610*/  DFMA R16, R6, -R10, R16 ;  /* 0x8000000a0610722b */ /* 0x000fc40000000010 */
[----:B------:R-:W-:-:S03]  /*0620*/  DFMA R6, R4, UR8, R10 ;  /* 0x0000000804067c2b */ /* 0x000fc6000800000a */
[----:B------:R-:W-:Y:S01]  /*0630*/  DFMA R14, R12, R14, UR4 ;  /* 0x000000040c0e7e2b */ /* 0x000fe2000800000e */
[----:B------:R-:W-:Y:S01]  /*0640*/  UMOV UR4, 0x2d1b5154 ;  /* 0x2d1b515400047882 */ /* 0x000fe20000000000 */
[----:B------:R-:W-:Y:S01]  /*0650*/  UMOV UR5, 0x3f3c71c7 ;  /* 0x3f3c71c700057882 */ /* 0x000fe20000000000 */
[----:B------:R-:W-:-:S05]  /*0660*/  DMUL R16, R8, R16 ;  /* 0x0000001008107228 */ /* 0x000fca0000000000 */
[----:B------:R-:W-:Y:S01]  /*0670*/  DFMA R14, R12, R14, UR4 ;  /* 0x000000040c0e7e2b */ /* 0x000fe2000800000e */
[----:B------:R-:W-:Y:S01]  /*0680*/  UMOV UR4, 0x923be72d ;  /* 0x923be72d00047882 */ /* 0x000fe20000000000 */
[----:B------:R-:W-:-:S06]  /*0690*/  UMOV UR5, 0x3f624924 ;  /* 0x3f62492400057882 */ /* 0x000fcc0000000000 */
        /* <DEDUP_REMOVED lines=8> */
[----:B------:R-:W-:Y:S02]  /*0720*/  UMOV UR5, 0x3fe62e42 ;  /* 0x3fe62e4200057882 */ /* 0x000fe40000000000 */
[----:B------:R-:W-:Y:S01]  /*0730*/  DFMA R18, R4, -UR4, R6 ;  /* 0x8000000404127c2b */ /* 0x000fe20008000006 */
[----:B------:R-:W-:Y:S01]  /*0740*/  UMOV UR4, 0x3b39803f ;  /* 0x3b39803f00047882 */ /* 0x000fe20000000000 */
[----:B------:R-:W-:Y:S02]  /*0750*/  UMOV UR5, 0x3c7abc9e ;  /* 0x3c7abc9e00057882 */ /* 0x000fe40000000000 */
[----:B------:R-:W-:-:S04]  /*0760*/  DMUL R14, R12, R14 ;  /* 0x0000000e0c0e7228 */ /* 0x000fc80000000000 */
[----:B------:R-:W-:-:S04]  /*0770*/  DADD R18, -R10, R18 ;  /* 0x000000000a127229 */ /* 0x000fc80000000112 */
[----:B------:R-:W-:-:S08]  /*0780*/  DFMA R14, R10, R14, R16 ;  /* 0x0000000e0a0e722b */ /* 0x000fd00000000010 */
[----:B------:R-:W-:-:S08]  /*0790*/  DADD R14, R14, -R18 ;  /* 0x000000000e0e7229 */ /* 0x000fd00000000812 */
[----:B------:R-:W-:-:S08]  /*07a0*/  DFMA R14, R4, UR4, R14 ;  /* 0x00000004040e7c2b */ /* 0x000fd0000800000e */
[----:B------:R-:W-:Y:S01]  /*07b0*/  DADD R6, R6, R14 ;  /* 0x0000000006067229 */ /* 0x000fe2000000000e */
[----:B------:R-:W-:Y:S10]  /*07c0*/  BRA `(.L_x_34) ;  /* 0x0000000000187947 */ /* 0x000ff40003800000 */
.L_x_33:
[----:B------:R-:W-:Y:S01]  /*07d0*/  IMAD.MOV.U32 R4, RZ, RZ, 0x0 ;  /* 0x00000000ff047424 */ /* 0x000fe200078e00ff */
[----:B------:R-:W-:Y:S01]  /*07e0*/  LOP3.LUT P0, RZ, R9, 0x7fffffff, RZ, 0xc0, !PT ;  /* 0x7fffffff09ff7812 */ /* 0x000fe2000780c0ff */
[----:B------:R-:W-:-:S06]  /*07f0*/  IMAD.MOV.U32 R5, RZ, RZ, 0x7ff00000 ;  /* 0x7ff00000ff057424 */ /* 0x000fcc00078e00ff */
[----:B------:R-:W-:-:S10]  /*0800*/  DFMA R4, R8, R4, +INF ;  /* 0x7ff000000804742b */ /* 0x000fd40000000004 */
[----:B------:R-:W-:Y:S02]  /*0810*/  FSEL R6, R4, RZ, P0 ;  /* 0x000000ff04067208 */ /* 0x000fe40000000000 */
[----:B------:R-:W-:-:S07]  /*0820*/  FSEL R7, R5, -QNAN , P0 ;  /* 0xfff0000005077808 */ /* 0x000fce0000000000 */
.L_x_34:
[----:B------:R-:W-:Y:S05]  /*0830*/  BSYNC.RECONVERGENT B1 ;  /* 0x0000000000017941 */ /* 0x000fea0003800200 */
.L_x_32:
[----:B------:R-:W0:Y:S02]  /*0840*/  LDCU.64 UR4, c[0x0][0x3a0] ;  /* 0x00007400ff0477ac */ /* 0x000e240008000a00 */
[----:B0-----:R-:W-:-:S08]  /*0850*/  DMUL R6, R6, UR4 ;  /* 0x0000000406067c28 */ /* 0x001fd00008000000 */
[----:B------:R-:W-:-:S07]  /*0860*/  DADD R6, -RZ, |R6| ;  /* 0x00000000ff067229 */ /* 0x000fce0000000506 */
[----:B------:R0:W-:Y:S04]  /*0870*/  STS.64 [R2], R6 ;  /* 0x0000000602007388 */ /* 0x0001e80000000a00 */
.L_x_29:
[----:B------:R-:W-:Y:S05]  /*0880*/  BSYNC.RECONVERGENT B0 ;  /* 0x0000000000007941 */ /* 0x000fea0003800200 */
.L_x_28:
[----:B------:R-:W-:Y:S01]  /*0890*/  BAR.SYNC.DEFER_BLOCKING 0x0 ;  /* 0x0000000000007b1d */ /* 0x000fe20000010000 */
[----:B------:R-:W-:Y:S02]  /*08a0*/  ISETP.GE.U32.AND P1, PT, R3, 0x2, PT ;  /* 0x000000020300780c */ /* 0x000fe40003f26070 */
[----:B------:R-:W-:-:S11]  /*08b0*/  ISETP.NE.AND P0, PT, R0, RZ, PT ;  /* 0x000000ff0000720c */ /* 0x000fd60003f05270 */
[----:B------:R-:W-:Y:S05]  /*08c0*/  @!P1 BRA `(.L_x_35) ;  /* 0x00000000002c9947 */ /* 0x000fea0003800000 */
.L_x_36:
[----:B------:R-:W-:-:S04]  /*08d0*/  SHF.R.U32.HI R9, RZ, 0x1, R3 ;  /* 0x00000001ff097819 */ /* 0x000fc80000011603 */
[----:B------:R-:W-:-:S13]  /*08e0*/  ISETP.GE.U32.AND P1, PT, R0, R9, PT ;  /* 0x000000090000720c */ /* 0x000fda0003f26070 */
[----:B------:R-:W-:Y:S01]  /*08f0*/  @!P1 IMAD R8, R9, 0x8, R2 ;  /* 0x0000000809089824 */ /* 0x000fe200078e0202 */
[----:B0-----:R-:W-:Y:S04]  /*0900*/  @!P1 LDS.64 R6, [R2] ;  /* 0x0000000002069984 */ /* 0x001fe80000000a00 */
[----:B------:R-:W0:Y:S02]  /*0910*/  @!P1 LDS.64 R4, [R8] ;  /* 0x0000000008049984 */ /* 0x000e240000000a00 */
[----:B0-----:R-:W-:-:S07]  /*0920*/  @!P1 DADD R4, R4, R6 ;  /* 0x0000000004049229 */ /* 0x001fce0000000006 */
[----:B------:R1:W-:Y:S01]  /*0930*/  @!P1 STS.64 [R2], R4 ;  /* 0x0000000402009388 */ /* 0x0003e20000000a00 */
[----:B------:R-:W-:Y:S01]  /*0940*/  BAR.SYNC.DEFER_BLOCKING 0x0 ;  /* 0x0000000000007b1d */ /* 0x000fe20000010000 */
[----:B------:R-:W-:Y:S02]  /*0950*/  ISETP.GT.U32.AND P1, PT, R3, 0x3, PT ;  /* 0x000000030300780c */ /* 0x000fe40003f24070 */
[----:B------:R-:W-:-:S11]  /*0960*/  MOV R3, R9 ;  /* 0x0000000900037202 */ /* 0x000fd60000000f00 */
[----:B-1----:R-:W-:Y:S05]  /*0970*/  @P1 BRA `(.L_x_36) ;  /* 0xfffffffc00d41947 */ /* 0x002fea000383ffff */
.L_x_35:
[----:B------:R-:W-:Y:S05]  /*0980*/  @P0 EXIT ;  /* 0x000000000000094d */ /* 0x000fea0003800000 */
[----:B------:R-:W1:Y:S01]  /*0990*/  S2UR UR5, SR_CgaCtaId ;  /* 0x00000000000579c3 */ /* 0x000e620000008800 */
[----:B------:R-:W-:-:S07]  /*09a0*/  UMOV UR4, 0x400 ;  /* 0x0000040000047882 */ /* 0x000fce0000000000 */
[----:B------:R-:W2:Y:S01]  /*09b0*/  LDC.64 R4, c[0x0][0x390] ;  /* 0x0000e400ff047b82 */ /* 0x000ea20000000a00 */
[----:B-1----:R-:W-:-:S09]  /*09c0*/  ULEA UR4, UR5, UR4, 0x18 ;  /* 0x0000000405047291 */ /* 0x002fd2000f8ec0ff */
[----:B0-----:R-:W2:Y:S04]  /*09d0*/  LDS.64 R2, [UR4] ;  /* 0x00000004ff027984 */ /* 0x001ea80008000a00 */
[----:B--2---:R-:W-:Y:S01]  /*09e0*/  REDG.E.ADD.F64.RN.STRONG.GPU desc[UR6][R4.64], R2 ;  /* 0x00000002040079a6 */ /* 0x004fe2000c12ff06 */
[----:B------:R-:W-:Y:S05]  /*09f0*/  EXIT ;  /* 0x000000000000794d */ /* 0x000fea0003800000 */
        .weak           $__internal_0_$__cuda_sm20_dsqrt_rn_f64_mediumpath_v1
        .type           $__internal_0_$__cuda_sm20_dsqrt_rn_f64_mediumpath_v1,@function
        .size           $__internal_0_$__cuda_sm20_dsqrt_rn_f64_mediumpath_v1,(.L_x_151 - $__internal_0_$__cuda_sm20_dsqrt_rn_f64_mediumpath_v1)
$__internal_0_$__cuda_sm20_dsqrt_rn_f64_mediumpath_v1:
[----:B------:R-:W-:Y:S01]  /*0a00*/  ISETP.GE.U32.AND P0, PT, R8, -0x3400000, PT ;  /* 0xfcc000000800780c */ /* 0x000fe20003f06070 */
[----:B------:R-:W-:Y:S01]  /*0a10*/  BSSY.RECONVERGENT B2, `(.L_x_37) ;  /* 0x0000024000027945 */ /* 0x000fe20003800200 */
[----:B------:R-:W-:-:S11]  /*0a20*/  IMAD.MOV.U32 R11, RZ, RZ, R17 ;  /* 0x000000ffff0b7224 */ /* 0x000fd600078e0011 */
[----:B------:R-:W-:Y:S05]  /*0a30*/  @!P0 BRA `(.L_x_38) ;  /* 0x0000000000208947 */ /* 0x000fea0003800000 */
[----:B------:R-:W-:-:S10]  /*0a40*/  DFMA.RM R10, R14, R10, R12 ;  /* 0x0000000a0e0a722b */ /* 0x000fd4000000400c */
[----:B------:R-:W-:-:S05]  /*0a50*/  IADD3 R8, P0, PT, R10, 0x1, RZ ;  /* 0x000000010a087810 */ /* 0x000fca0007f1e0ff */
[----:B------:R-:W-:-:S06]  /*0a60*/  IMAD.X R9, RZ, RZ, R11, P0 ;  /* 0x000000ffff097224 */ /* 0x000fcc00000e060b */
[----:B------:R-:W-:-:S08]  /*0a70*/  DFMA.RP R4, -R10, R8, R4 ;  /* 0x000000080a04722b */ /* 0x000fd00000008104 */
[----:B------:R-:W-:-:S06]  /*0a80*/  DSETP.GT.AND P0, PT, R4, RZ, PT ;  /* 0x000000ff0400722a */ /* 0x000fcc0003f04000 */
[----:B------:R-:W-:Y:S02]  /*0a90*/  FSEL R8, R8, R10, P0 ;  /* 0x0000000a08087208 */ /* 0x000fe40000000000 */
[----:B------:R-:W-:Y:S01]  /*0aa0*/  FSEL R9, R9, R11, P0 ;  /* 0x0000000b09097208 */ /* 0x000fe20000000000 */
[----:B------:R-:W-:Y:S06]  /*0ab0*/  BRA `(.L_x_39) ;  /* 0x0000000000647947 */ /* 0x000fec0003800000 */
.L_x_38:
[----:B------:R-:W-:-:S14]  /*0ac0*/  DSETP.NE.AND P0, PT, R4, RZ, PT ;  /* 0x000000ff0400722a */ /* 0x000fdc0003f05000 */
[----:B------:R-:W-:Y:S05]  /*0ad0*/  @!P0 BRA `(.L_x_40) ;  /* 0x0000000000588947 */ /* 0x000fea0003800000 */
[----:B------:R-:W-:-:S13]  /*0ae0*/  ISETP.GE.AND P0, PT, R5, RZ, PT ;  /* 0x000000ff0500720c */ /* 0x000fda0003f06270 */
[----:B------:R-:W-:Y:S01]  /*0af0*/  @!P0 IMAD.MOV.U32 R8, RZ, RZ, 0x0 ;  /* 0x00000000ff088424 */ /* 0x000fe200078e00ff */
[----:B------:R-:W-:Y:S01]  /*0b00*/  @!P0 MOV R9, 0xfff80000 ;  /* 0xfff8000000098802 */ /* 0x000fe20000000f00 */
[----:B------:R-:W-:Y:S06]  /*0b10*/  @!P0 BRA `(.L_x_39) ;  /* 0x00000000004c8947 */ /* 0x000fec0003800000 */
[----:B------:R-:W-:-:S13]  /*0b20*/  ISETP.GT.AND P0, PT, R5, 0x7fefffff, PT ;  /* 0x7fefffff0500780c */ /* 0x000fda0003f04270 */
[----:B------:R-:W-:Y:S05]  /*0b30*/  @P0 BRA `(.L_x_40) ;  /* 0x0000000000400947 */ /* 0x000fea0003800000 */
[----:B------:R-:W-:Y:S01]  /*0b40*/  DMUL R4, R4, 8.11296384146066816958e+31 ;  /* 0x4690000004047828 */ /* 0x000fe20000000000 */
[----:B------:R-:W-:Y:S02]  /*0b50*/  IMAD.MOV.U32 R8, RZ, RZ, RZ ;  /* 0x000000ffff087224 */ /* 0x000fe400078e00ff */
[----:B------:R-:W-:Y:S02]  /*0b60*/  IMAD.MOV.U32 R12, RZ, RZ, 0x0 ;  /* 0x00000000ff0c7424 */ /* 0x000fe400078e00ff */
[----:B------:R-:W-:Y:S01]  /*0b70*/  IMAD.MOV.U32 R13, RZ, RZ, 0x3fd80000 ;  /* 0x3fd80000ff0d7424 */ /* 0x000fe200078e00ff */
[----:B------:R-:W0:Y:S02]  /*0b80*/  MUFU.RSQ64H R9, R5 ;  /* 0x0000000500097308 */ /* 0x000e240000001c00 */
[----:B0-----:R-:W-:-:S08]  /*0b90*/  DMUL R10, R8, R8 ;  /* 0x00000008080a7228 */ /* 0x001fd00000000000 */
[----:B------:R-:W-:-:S08]  /*0ba0*/  DFMA R10, R4, -R10, 1 ;  /* 0x3ff00000040a742b */ /* 0x000fd0000000080a */
[----:B------:R-:W-:Y:S02]  /*0bb0*/  DFMA R12, R10, R12, 0.5 ;  /* 0x3fe000000a0c742b */ /* 0x000fe4000000000c */
[----:B------:R-:W-:-:S08]  /*0bc0*/  DMUL R10, R8, R10 ;  /* 0x0000000a080a7228 */ /* 0x000fd00000000000 */
[----:B------:R-:W-:-:S08]  /*0bd0*/  DFMA R10, R12, R10, R8 ;  /* 0x0000000a0c0a722b */ /* 0x000fd00000000008 */
[----:B------:R-:W-:Y:S02]  /*0be0*/  DMUL R8, R4, R10 ;  /* 0x0000000a04087228 */ /* 0x000fe40000000000 */
[----:B------:R-:W-:-:S06]  /*0bf0*/  IADD3 R11, PT, PT, R11, -0x100000, RZ ;  /* 0xfff000000b0b7810 */ /* 0x000fcc0007ffe0ff */
[----:B------:R-:W-:-:S08]  /*0c00*/  DFMA R12, R8, -R8, R4 ;  /* 0x80000008080c722b */ /* 0x000fd00000000004 */
[----:B------:R-:W-:-:S10]  /*0c10*/  DFMA R8, R10, R12, R8 ;  /* 0x0000000c0a08722b */ /* 0x000fd40000000008 */
[----:B------:R-:W-:Y:S01]  /*0c20*/  VIADD R9, R9, 0xfcb00000 ;  /* 0xfcb0000009097836 */ /* 0x000fe20000000000 */
[----:B------:R-:W-:Y:S06]  /*0c30*/  BRA `(.L_x_39) ;  /* 0x0000000000047947 */ /* 0x000fec0003800000 */
.L_x_40:
[----:B------:R-:W-:-:S11]  /*0c40*/  DADD R8, R4, R4 ;  /* 0x0000000004087229 */ /* 0x000fd60000000004 */
.L_x_39:
[----:B------:R-:W-:Y:S05]  /*0c50*/  BSYNC.RECONVERGENT B2 ;  /* 0x0000000000027941 */ /* 0x000fea0003800200 */
.L_x_37:
[----:B------:R-:W-:-:S04]  /*0c60*/  IMAD.MOV.U32 R7, RZ, RZ, 0x0 ;  /* 0x00000000ff077424 */ /* 0x000fc800078e00ff */
[----:B------:R-:W-:Y:S05]  /*0c70*/  RET.REL.NODEC R6 `(compute_entropy_kernel) ;  /* 0xfffffff006e07950 */ /* 0x000fea0003c3ffff */
.L_x_41:
        /* <DEDUP_REMOVED lines=16> */
.L_x_151:


//--------------------- .text.compute_energy_kernel --------------------------
	.section	.text.compute_energy_kernel,"ax",@progbits
	.align	128
        .global         compute_energy_kernel
        .type           compute_energy_kernel,@function
        .size           compute_energy_kernel,(.L_x_158 - compute_energy_kernel)
        .other          compute_energy_kernel,@"STO_CUDA_ENTRY STV_DEFAULT"
compute_energy_kernel:
.text.compute_energy_kernel:
        /* <DEDUP_REMOVED lines=11> */
[----:B------:R1:W-:Y:S01]  /*00b0*/  STS [R4], RZ ;  /* 0x000000ff04007388 */ /* 0x0003e20000000800 */
[----:B---3--:R-:W-:-:S05]  /*00c0*/  IMAD R5, R3, UR8, R2 ;  /* 0x0000000803057c24 */ /* 0x008fca000f8e0202 */
[----:B0-----:R-:W-:-:S13]  /*00d0*/  ISETP.GE.AND P0, PT, R5, UR5, PT ;  /* 0x0000000505007c0c */ /* 0x001fda000bf06270 */
[----:B-12---:R-:W-:Y:S05]  /*00e0*/  @P0 BRA `(.L_x_43) ;  /* 0x0000000800340947 */ /* 0x006fea0003800000 */
[----:B------:R-:W0:Y:S08]  /*00f0*/  LDC.64 R6, c[0x0][0x388] ;  /* 0x0000e200ff067b82 */ /* 0x000e300000000a00 */
[----:B------:R-:W1:Y:S08]  /*0100*/  LDC.64 R8, c[0x0][0x390] ;  /* 0x0000e400ff087b82 */ /* 0x000e700000000a00 */
[----:B------:R-:W2:Y:S01]  /*0110*/  LDC.64 R14, c[0x0][0x380] ;  /* 0x0000e000ff0e7b82 */ /* 0x000ea20000000a00 */
[----:B0-----:R-:W-:-:S07]  /*0120*/  IMAD.WIDE R6, R5, 0x4, R6 ;  /* 0x0000000405067825 */ /* 0x001fce00078e0206 */
[----:B------:R-:W0:Y:S01]  /*0130*/  LDC.64 R10, c[0x0][0x398] ;  /* 0x0000e600ff0a7b82 */ /* 0x000e220000000a00 */
[----:B------:R-:W2:Y:S01]  /*0140*/  LDG.E R7, desc[UR6][R6.64] ;  /* 0x0000000606077981 */ /* 0x000ea2000c1e1900 */
[----:B-1----:R-:W-:-:S06]  /*0150*/  IMAD.WIDE R8, R5, 0x4, R8 ;  /* 0x0000000405087825 */ /* 0x002fcc00078e0208 */
[----:B------:R-:W3:Y:S01]  /*0160*/  LDG.E R9, desc[UR6][R8.64] ;  /* 0x0000000608097981 */ /* 0x000ee2000c1e1900 */
[----:B0-----:R-:W-:-:S05]  /*0170*/  IMAD.WIDE R10, R5, 0x4, R10 ;  /* 0x00000004050a7825 */ /* 0x001fca00078e020a */
[----:B------:R0:W5:Y:S01]  /*0180*/  LDG.E R5, desc[UR6][R10.64] ;  /* 0x000000060a057981 */ /* 0x000162000c1e1900 */
[----:B--2---:R-:W-:-:S05]  /*0190*/  IMAD.WIDE.U32 R12, R7, 0x4, R14 ;  /* 0x00000004070c7825 */ /* 0x004fca00078e000e */
[----:B------:R-:W2:Y:S01]  /*01a0*/  LDG.E R0, desc[UR6][R12.64] ;  /* 0x000000060c007981 */ /* 0x000ea2000c1e1900 */
[----:B---3--:R-:W-:-:S06]  /*01b0*/  IMAD.WIDE.U32 R14, R9, 0x4, R14 ;  /* 0x00000004090e7825 */ /* 0x008fcc00078e000e */
[----:B------:R-:W2:Y:S01]  /*01c0*/  LDG.E R15, desc[UR6][R14.64] ;  /* 0x000000060e0f7981 */ /* 0x000ea2000c1e1900 */
[----:B------:R-:W-:Y:S01]  /*01d0*/  BSSY.RECONVERGENT B1, `(.L_x_44) ;  /* 0x000006a000017945 */ /* 0x000fe20003800200 */
[----:B--2---:R-:W-:-:S04]  /*01e0*/  FADD R0, R0, -R15 ;  /* 0x8000000f00007221 */ /* 0x004fc80000000000 */
[----:B------:R-:W-:-:S04]  /*01f0*/  FMUL R6, R0, 0.63661974668502807617 ;  /* 0x3f22f98300067820 */ /* 0x000fc80000400000 */
[----:B------:R-:W1:Y:S01]  /*0200*/  F2I.NTZ R16, R6 ;  /* 0x0000000600107305 */ /* 0x000e620000203100 */
[----:B------:R-:W-:Y:S02]  /*0210*/  FSETP.GE.AND P0, PT, |R0|, 105615, PT ;  /* 0x47ce47800000780b */ /* 0x000fe40003f06200 */
[----:B-1----:R-:W-:-:S05]  /*0220*/  I2FP.F32.S32 R7, R16 ;  /* 0x0000001000077245 */ /* 0x002fca0000201400 */
[----:B------:R-:W-:-:S04]  /*0230*/  FFMA R8, R7, -1.5707962512969970703, R0 ;  /* 0xbfc90fda07087823 */ /* 0x000fc80000000000 */
[----:B------:R-:W-:-:S04]  /*0240*/  FFMA R8, R7, -7.5497894158615963534e-08, R8 ;  /* 0xb3a2216807087823 */ /* 0x000fc80000000008 */
[----:B------:R-:W-:Y:S01]  /*0250*/  FFMA R8, R7, -5.3903029534742383927e-15, R8 ;  /* 0xa7c234c507087823 */ /* 0x000fe20000000008 */
[----:B0-----:R-:W-:Y:S06]  /*0260*/  @!P0 BRA `(.L_x_45) ;  /* 0x0000000400808947 */ /* 0x001fec0003800000 */
[----:B------:R-:W-:-:S13]  /*0270*/  FSETP.NEU.AND P0, PT, |R0|, +INF , PT ;  /* 0x7f8000000000780b */ /* 0x000fda0003f0d200 */
[----:B------:R-:W-:Y:S01]  /*0280*/  @!P0 FMUL R8, RZ, R0 ;  /* 0x00000000ff088220 */ /* 0x000fe20000400000 */
[----:B------:R-:W-:Y:S01]  /*0290*/  @!P0 IMAD.MOV.U32 R16, RZ, RZ, RZ ;  /* 0x000000ffff108224 */ /* 0x000fe200078e00ff */
[----:B------:R-:W-:Y:S06]  /*02a0*/  @!P0 BRA `(.L_x_45) ;  /* 0x0000000400708947 */ /* 0x000fec0003800000 */
[----:B------:R-:W-:Y:S01]  /*02b0*/  IMAD.SHL.U32 R7, R0, 0x100, RZ ;  /* 0x0000010000077824 */ /* 0x000fe200078e00ff */
[----:B------:R-:W0:Y:S01]  /*02c0*/  LDCU.64 UR8, c[0x4][0x40] ;  /* 0x01000800ff0877ac */ /* 0x000e220008000a00 */
[----:B------:R-:W-:Y:S02]  /*02d0*/  IMAD.MOV.U32 R6, RZ, RZ, RZ ;  /* 0x000000ffff067224 */ /* 0x000fe400078e00ff */
[----:B------:R-:W-:Y:S01]  /*02e0*/  IMAD.MOV.U32 R18, RZ, RZ, RZ ;  /* 0x000000ffff127224 */ /* 0x000fe200078e00ff */
[----:B------:R-:W-:Y:S01]  /*02f0*/  LOP3.LUT R7, R7, 0x80000000, RZ, 0xfc, !PT ;  /* 0x8000000007077812 */ /* 0x000fe200078efcff */
[----:B------:R-:W-:Y:S01]  /*0300*/  UMOV UR5, URZ ;  /* 0x000000ff00057c82 */ /* 0x000fe20008000000 */
[----:B------:R-:W-:-:S05]  /*0310*/  UMOV UR4, URZ ;  /* 0x000000ff00047c82 */ /* 0x000fca0008000000 */
.L_x_46:
[----:B0-----:R-:W-:Y:S01]  /*0320*/  IMAD.U32 R10, RZ, RZ, UR8 ;  /* 0x00000008ff0a7e24 */ /* 0x001fe2000f8e00ff */
[----:B------:R-:W-:-:S05]  /*0330*/  MOV R11, UR9 ;  /* 0x00000009000b7c02 */ /* 0x000fca0008000f00 */
[----:B------:R-:W2:Y:S01]  /*0340*/  LDG.E.CONSTANT R8, desc[UR6][R10.64] ;  /* 0x000000060a087981 */ /* 0x000ea2000c1e9900 */
[----:B------:R-:W-:Y:S01]  /*0350*/  UIADD3 UR4, UPT, UPT, UR4, 0x1, URZ ;  /* 0x0000000104047890 */ /* 0x000fe2000fffe0ff */
[C---:B------:R-:W-:Y:S01]  /*0360*/  ISETP.EQ.AND P0, PT, R18.reuse, RZ, PT ;  /* 0x000000ff1200720c */ /* 0x040fe20003f02270 */
[----:B------:R-:W-:Y:S01]  /*0370*/  UIADD3 UR8, UP1, UPT, UR8, 0x4, URZ ;  /* 0x0000000408087890 */ /* 0x000fe2000ff3e0ff */
[C---:B------:R-:W-:Y:S01]  /*0380*/  ISETP.EQ.AND P1, PT, R18.reuse, 0x4, PT ;  /* 0x000000041200780c */ /* 0x040fe20003f22270 */
[----:B------:R-:W-:Y:S01]  /*0390*/  UISETP.NE.AND UP0, UPT, UR4, 0x6, UPT ;  /* 0x000000060400788c */ /* 0x000fe2000bf05270 */
[C---:B------:R-:W-:Y:S01]  /*03a0*/  ISETP.EQ.AND P2, PT, R18.reuse, 0x8, PT ;  /* 0x000000081200780c */ /* 0x040fe20003f42270 */
[----:B------:R-:W-:Y:S01]  /*03b0*/  UIADD3.X UR9, UPT, UPT, URZ, UR9, URZ, UP1, !UPT ;  /* 0x00000009ff097290 */ /* 0x000fe20008ffe4ff */
[C---:B------:R-:W-:Y:S02]  /*03c0*/  ISETP.EQ.AND P3, PT, R18.reuse, 0xc, PT ;  /* 0x0000000c1200780c */ /* 0x040fe40003f62270 */
[----:B------:R-:W-:-:S02]  /*03d0*/  ISETP.EQ.AND P4, PT, R18, 0x10, PT ;  /* 0x000000101200780c */ /* 0x000fc40003f82270 */
[C---:B------:R-:W-:Y:S01]  /*03e0*/  ISETP.EQ.AND P5, PT, R18.reuse, 0x14, PT ;  /* 0x000000141200780c */ /* 0x040fe20003fa2270 */
[----:B------:R-:W-:Y:S02]  /*03f0*/  VIADD R18, R18, 0x4 ;  /* 0x0000000412127836 */ /* 0x000fe40000000000 */
[----:B--2---:R-:W-:-:S03]  /*0400*/  IMAD.WIDE.U32 R8, R8, R7, RZ ;  /* 0x0000000708087225 */ /* 0x004fc600078e00ff */
[----:B------:R-:W-:-:S04]  /*0410*/  IADD3 R8, P6, PT, R8, R6, RZ ;  /* 0x0000000608087210 */ /* 0x000fc80007fde0ff */
[----:B------:R-:W-:Y:S01]  /*0420*/  IADD3.X R6, PT, PT, R9, UR5, RZ, P6, !PT ;  /* 0x0000000509067c10 */ /* 0x000fe2000b7fe4ff */
[--C-:B------:R-:W-:Y:S01]  /*0430*/  @P0 IMAD.MOV.U32 R12, RZ, RZ, R8.reuse ;  /* 0x000000ffff0c0224 */ /* 0x100fe200078e0008 */
[----:B------:R-:W-:Y:S01]  /*0440*/  @P4 MOV R16, R8 ;  /* 0x0000000800104202 */ /* 0x000fe20000000f00 */
[--C-:B------:R-:W-:Y:S02]  /*0450*/  @P1 IMAD.MOV.U32 R13, RZ, RZ, R8.reuse ;  /* 0x000000ffff0d1224 */ /* 0x100fe400078e0008 */
[--C-:B------:R-:W-:Y:S02]  /*0460*/  @P2 IMAD.MOV.U32 R14, RZ, RZ, R8.reuse ;  /* 0x000000ffff0e2224 */ /* 0x100fe400078e0008 */
[--C-:B------:R-:W-:Y:S02]  /*0470*/  @P3 IMAD.MOV.U32 R15, RZ, RZ, R8.reuse ;  /* 0x000000ffff0f3224 */ /* 0x100fe400078e0008 */
[----:B------:R-:W-:Y:S01]  /*0480*/  @P5 IMAD.MOV.U32 R17, RZ, RZ, R8 ;  /* 0x000000ffff115224 */ /* 0x000fe200078e0008 */
[----:B------:R-:W-:Y:S06]  /*0490*/  BRA.U UP0, `(.L_x_46) ;  /* 0xfffffffd00a07547 */ /* 0x000fec000b83ffff */
[----:B------:R-:W-:Y:S01]  /*04a0*/  SHF.R.U32.HI R7, RZ, 0x17, R0 ;  /* 0x00000017ff077819 */ /* 0x000fe20000011600 */
[----:B------:R-:W-:Y:S03]  /*04b0*/  BSSY.RECONVERGENT B2, `(.L_x_47) ;  /* 0x0000029000027945 */ /* 0x000fe60003800200 */
[C---:B------:R-:W-:Y:S02]  /*04c0*/  LOP3.LUT R8, R7.reuse, 0xe0, RZ, 0xc0, !PT ;  /* 0x000000e007087812 */ /* 0x040fe400078ec0ff */
[----:B------:R-:W-:-:S03]  /*04d0*/  LOP3.LUT P6, RZ, R7, 0x1f, RZ, 0xc0, !PT ;  /* 0x0000001f07ff7812 */ /* 0x000fc600078cc0ff */
[----:B------:R-:W-:-:S05]  /*04e0*/  VIADD R8, R8, 0xffffff80 ;  /* 0xffffff8008087836 */ /* 0x000fca0000000000 */
[----:B------:R-:W-:-:S05]  /*04f0*/  SHF.R.U32.HI R8, RZ, 0x5, R8 ;  /* 0x00000005ff087819 */ /* 0x000fca0000011608 */
[----:B------:R-:W-:-:S05]  /*0500*/  IMAD.U32 R11, R8, -0x4, RZ ;  /* 0xfffffffc080b7824 */ /* 0x000fca00078e00ff */
[C---:B------:R-:W-:Y:S02]  /*0510*/  ISETP.EQ.AND P3, PT, R11.reuse, -0x18, PT ;  /* 0xffffffe80b00780c */ /* 0x040fe40003f62270 */
[C---:B------:R-:W-:Y:S02]  /*0520*/  ISETP.EQ.AND P4, PT, R11.reuse, -0x14, PT ;  /* 0xffffffec0b00780c */ /* 0x040fe40003f82270 */
[C---:B------:R-:W-:Y:S02]  /*0530*/  ISETP.EQ.AND P2, PT, R11.reuse, -0x10, PT ;  /* 0xfffffff00b00780c */ /* 0x040fe40003f42270 */
[C---:B------:R-:W-:Y:S02]  /*0540*/  ISETP.EQ.AND P1, PT, R11.reuse, -0xc, PT ;  /* 0xfffffff40b00780c */ /* 0x040fe40003f22270 */
[C---:B------:R-:W-:Y:S02]  /*0550*/  ISETP.EQ.AND P0, PT, R11.reuse, -0x8, PT ;  /* 0xfffffff80b00780c */ /* 0x040fe40003f02270 */
[----:B------:R-:W-:-:S03]  /*0560*/  ISETP.EQ.AND P5, PT, R11, RZ, PT ;  /* 0x000000ff0b00720c */ /* 0x000fc60003fa2270 */
[----:B------:R-:W-:Y:S02]  /*0570*/  @P3 MOV R8, R12 ;  /* 0x0000000c00083202 */ /* 0x000fe40000000f00 */
[C---:B------:R-:W-:Y:S01]  /*0580*/  ISETP.EQ.AND P3, PT, R11.reuse, -0x4, PT ;  /* 0xfffffffc0b00780c */ /* 0x040fe20003f62270 */
[----:B------:R-:W-:Y:S02]  /*0590*/  @P4 IMAD.MOV.U32 R9, RZ, RZ, R12 ;  /* 0x000000ffff094224 */ /* 0x000fe400078e000c */
[----:B------:R-:W-:Y:S01]  /*05a0*/  @P4 IMAD.MOV.U32 R8, RZ, RZ, R13 ;  /* 0x000000ffff084224 */ /* 0x000fe200078e000d */
[----:B------:R-:W-:Y:S01]  /*05b0*/  ISETP.EQ.AND P4, PT, R11, 0x4, PT ;  /* 0x000000040b00780c */ /* 0x000fe20003f82270 */
[----:B------:R-:W-:Y:S02]  /*05c0*/  @P2 IMAD.MOV.U32 R8, RZ, RZ, R14 ;  /* 0x000000ffff082224 */ /* 0x000fe400078e000e */
[----:B------:R-:W-:Y:S02]  /*05d0*/  @P1 IMAD.MOV.U32 R8, RZ, RZ, R15 ;  /* 0x000000ffff081224 */ /* 0x000fe400078e000f */
[----:B------:R-:W-:-:S02]  /*05e0*/  @P0 IMAD.MOV.U32 R8, RZ, RZ, R16 ;  /* 0x000000ffff080224 */ /* 0x000fc400078e0010 */
[----:B------:R-:W-:Y:S01]  /*05f0*/  @P2 IMAD.MOV.U32 R9, RZ, RZ, R13 ;  /* 0x000000ffff092224 */ /* 0x000fe200078e000d */
[----:B------:R-:W-:Y:S01]  /*0600*/  @P1 MOV R9, R14 ;  /* 0x0000000e00091202 */ /* 0x000fe20000000f00 */
[----:B------:R-:W-:Y:S01]  /*0610*/  @P0 IMAD.MOV.U32 R9, RZ, RZ, R15 ;  /* 0x000000ffff090224 */ /* 0x000fe200078e000f */
[----:B------:R-:W-:Y:S01]  /*0620*/  @P3 MOV R8, R17 ;  /* 0x0000001100083202 */ /* 0x000fe20000000f00 */
[----:B------:R-:W-:Y:S02]  /*0630*/  @P5 IMAD.MOV.U32 R8, RZ, RZ, R6 ;  /* 0x000000ffff085224 */ /* 0x000fe400078e0006 */
[----:B------:R-:W-:Y:S02]  /*0640*/  @P3 IMAD.MOV.U32 R9, RZ, RZ, R16 ;  /* 0x000000ffff093224 */ /* 0x000fe400078e0010 */
[----:B------:R-:W-:Y:S02]  /*0650*/  @P5 IMAD.MOV.U32 R9, RZ, RZ, R17 ;  /* 0x000000ffff095224 */ /* 0x000fe400078e0011 */
[----:B------:R-:W-:-:S02]  /*0660*/  @P4 IMAD.MOV.U32 R9, RZ, RZ, R6 ;  /* 0x000000ffff094224 */ /* 0x000fc400078e0006 */
[----:B------:R-:W-:Y:S01]  /*0670*/  IMAD.MOV.U32 R10, RZ, RZ, R8 ;  /* 0x000000ffff0a7224 */ /* 0x000fe200078e0008 */
[----:B------:R-:W-:Y:S06]  /*0680*/  @!P6 BRA `(.L_x_48) ;  /* 0x00000000002ce947 */ /* 0x000fec0003800000 */
[----:B------:R-:W-:Y:S01]  /*0690*/  @P2 MOV R8, R12 ;  /* 0x0000000c00082202 */ /* 0x000fe20000000f00 */
[----:B------:R-:W-:Y:S01]  /*06a0*/  @P1 IMAD.MOV.U32 R8, RZ, RZ, R13 ;  /* 0x000000ffff081224 */ /* 0x000fe200078e000d */
[----:B------:R-:W-:Y:S01]  /*06b0*/  LOP3.LUT R7, R7, 0x1f, RZ, 0xc0, !PT ;  /* 0x0000001f07077812 */ /* 0x000fe200078ec0ff */
[----:B------:R-:W-:Y:S01]  /*06c0*/  @P0 IMAD.MOV.U32 R8, RZ, RZ, R14 ;  /* 0x000000ffff080224 */ /* 0x000fe200078e000e */
[----:B------:R-:W-:Y:S01]  /*06d0*/  ISETP.EQ.AND P0, PT, R11, 0x8, PT ;  /* 0x000000080b00780c */ /* 0x000fe20003f02270 */
[----:B------:R-:W-:Y:S01]  /*06e0*/  @P3 IMAD.MOV.U32 R8, RZ, RZ, R15 ;  /* 0x000000ffff083224 */ /* 0x000fe200078e000f */
[----:B------:R-:W-:Y:S01]  /*06f0*/  SHF.L.W.U32.HI R10, R9, R7, R10 ;  /* 0x00000007090a7219 */ /* 0x000fe20000010e0a */
[----:B------:R-:W-:Y:S01]  /*0700*/  @P5 IMAD.MOV.U32 R8, RZ, RZ, R16 ;  /* 0x000000ffff085224 */ /* 0x000fe200078e0010 */
[----:B------:R-:W-:-:S09]  /*0710*/  @P4 MOV R8, R17 ;  /* 0x0000001100084202 */ /* 0x000fd20000000f00 */
[----:B------:R-:W-:-:S05]  /*0720*/  @P0 IMAD.MOV.U32 R8, RZ, RZ, R6 ;  /* 0x000000ffff080224 */ /* 0x000fca00078e0006 */
[----:B------:R-:W-:-:S07]  /*0730*/  SHF.L.W.U32.HI R9, R8, R7, R9 ;  /* 0x0000000708097219 */ /* 0x000fce0000010e09 */
.L_x_48:
[----:B------:R-:W-:Y:S05]  /*0740*/  BSYNC.RECONVERGENT B2 ;  /* 0x0000000000027941 */ /* 0x000fea0003800200 */
.L_x_47:
[C-C-:B------:R-:W-:Y:S01]  /*0750*/  SHF.L.W.U32.HI R11, R9.reuse, 0x2, R10.reuse ;  /* 0x00000002090b7819 */ /* 0x140fe20000010e0a */
[----:B------:R-:W-:Y:S01]  /*0760*/  IMAD.SHL.U32 R9, R9, 0x4, RZ ;  /* 0x0000000409097824 */ /* 0x000fe200078e00ff */
[----:B------:R-:W-:Y:S01]  /*0770*/  UMOV UR4, 0x54442d19 ;  /* 0x54442d1900047882 */ /* 0x000fe20000000000 */
[----:B------:R-:W-:Y:S01]  /*0780*/  UMOV UR5, 0x3bf921fb ;  /* 0x3bf921fb00057882 */ /* 0x000fe20000000000 */
[----:B------:R-:W-:Y:S02]  /*0790*/  SHF.R.S32.HI R6, RZ, 0x1f, R11 ;  /* 0x0000001fff067819 */ /* 0x000fe4000001140b */
[----:B------:R-:W-:Y:S02]  /*07a0*/  SHF.R.U32.HI R10, RZ, 0x1e, R10 ;  /* 0x0000001eff0a7819 */ /* 0x000fe4000001160a */
[C---:B------:R-:W-:Y:S02]  /*07b0*/  LOP3.LUT R8, R6.reuse, R9, RZ, 0x3c, !PT ;  /* 0x0000000906087212 */ /* 0x040fe400078e3cff */
[----:B------:R-:W-:-:S02]  /*07c0*/  LOP3.LUT R9, R6, R11, RZ, 0x3c, !PT ;  /* 0x0000000b06097212 */ /* 0x000fc400078e3cff */
[----:B------:R-:W-:Y:S02]  /*07d0*/  ISETP.GE.AND P0, PT, R0, RZ, PT ;  /* 0x000000ff0000720c */ /* 0x000fe40003f06270 */
[----:B------:R-:W0:Y:S01]  /*07e0*/  I2F.F64.S64 R6, R8 ;  /* 0x0000000800067312 */ /* 0x000e220000301c00 */
[C---:B------:R-:W-:Y:S02]  /*07f0*/  LOP3.LUT R0, R11.reuse, R0, RZ, 0x3c, !PT ;  /* 0x000000000b007212 */ /* 0x040fe400078e3cff */
[----:B------:R-:W-:Y:S02]  /*0800*/  LEA.HI R16, R11, R10, RZ, 0x1 ;  /* 0x0000000a0b107211 */ /* 0x000fe400078f08ff */
[----:B------:R-:W-:-:S03]  /*0810*/  ISETP.GE.AND P1, PT, R0, RZ, PT ;  /* 0x000000ff0000720c */ /* 0x000fc60003f26270 */
[----:B------:R-:W-:-:S05]  /*0820*/  IMAD.MOV R0, RZ, RZ, -R16 ;  /* 0x000000ffff007224 */ /* 0x000fca00078e0a10 */
[----:B------:R-:W-:Y:S01]  /*0830*/  @!P0 MOV R16, R0 ;  /* 0x0000000000108202 */ /* 0x000fe20000000f00 */
[----:B0-----:R-:W-:-:S10]  /*0840*/  DMUL R6, R6, UR4 ;  /* 0x0000000406067c28 */ /* 0x001fd40008000000 */
[----:B------:R-:W0:Y:S02]  /*0850*/  F2F.F32.F64 R6, R6 ;  /* 0x0000000600067310 */ /* 0x000e240000301000 */
[----:B0-----:R-:W-:-:S07]  /*0860*/  FSEL R8, -R6, R6, !P1 ;  /* 0x0000000606087208 */ /* 0x001fce0004800100 */
.L_x_45:
[----:B------:R-:W-:Y:S05]  /*0870*/  BSYNC.RECONVERGENT B1 ;  /* 0x0000000000017941 */ /* 0x000fea0003800200 */
.L_x_44:
[----:B------:R-:W-:Y:S02]  /*0880*/  IMAD.MOV.U32 R0, RZ, RZ, 0x37cbac00 ;  /* 0x37cbac00ff007424 */ /* 0x000fe400078e00ff */
[----:B------:R-:W-:Y:S01]  /*0890*/  FMUL R7, R8, R8 ;  /* 0x0000000808077220 */ /* 0x000fe20000400000 */
[----:B------:R-:W-:Y:S01]  /*08a0*/  LOP3.LUT R6, R16, 0x1, RZ, 0xc0, !PT ;  /* 0x0000000110067812 */ /* 0x000fe200078ec0ff */
[----:B------:R-:W-:Y:S02]  /*08b0*/  HFMA2 R11, -RZ, RZ, 1.541015625, -0.052001953125 ;  /* 0x3e2aaaa8ff0b7431 */ /* 0x000fe400000001ff */
[----:B------:R-:W-:Y:S02]  /*08c0*/  IMAD.MOV.U32 R10, RZ, RZ, 0x3c0885e4 ;  /* 0x3c0885e4ff0a7424 */ /* 0x000fe400078e00ff */
[----:B------:R-:W-:Y:S01]  /*08d0*/  FFMA R0, R7, R0, -0.0013887860113754868507 ;  /* 0xbab607ed07007423 */ /* 0x000fe20000000000 */
[----:B------:R-:W-:Y:S01]  /*08e0*/  ISETP.NE.U32.AND P0, PT, R6, 0x1, PT ;  /* 0x000000010600780c */ /* 0x000fe20003f05070 */
[----:B------:R-:W-:-:S03]  /*08f0*/  VIADD R16, R16, 0x1 ;  /* 0x0000000110107836 */ /* 0x000fc60000000000 */
[----:B------:R-:W-:Y:S02]  /*0900*/  FSEL R6, R0, -0.00019574658654164522886, P0 ;  /* 0xb94d415300067808 */ /* 0x000fe40000000000 */
[----:B------:R-:W-:Y:S02]  /*0910*/  FSEL R10, R10, 0.041666727513074874878, !P0 ;  /* 0x3d2aaabb0a0a7808 */ /* 0x000fe40004000000 */
[----:B------:R-:W-:Y:S02]  /*0920*/  LOP3.LUT P1, RZ, R16, 0x2, RZ, 0xc0, !PT ;  /* 0x0000000210ff7812 */ /* 0x000fe4000782c0ff */
[----:B------:R-:W-:Y:S01]  /*0930*/  FSEL R0, R8, 1, !P0 ;  /* 0x3f80000008007808 */ /* 0x000fe20004000000 */
[----:B------:R-:W-:Y:S01]  /*0940*/  FFMA R6, R7, R6, R10 ;  /* 0x0000000607067223 */ /* 0x000fe2000000000a */
[----:B------:R-:W-:-:S03]  /*0950*/  FSEL R11, -R11, -0.4999999701976776123, !P0 ;  /* 0xbeffffff0b0b7808 */ /* 0x000fc60004000100 */
[C---:B------:R-:W-:Y:S02]  /*0960*/  FFMA R9, R7.reuse, R0, RZ ;  /* 0x0000000007097223 */ /* 0x040fe400000000ff */
[----:B------:R-:W-:-:S04]  /*0970*/  FFMA R6, R7, R6, R11 ;  /* 0x0000000607067223 */ /* 0x000fc8000000000b */
[----:B------:R-:W-:-:S04]  /*0980*/  FFMA R0, R9, R6, R0 ;  /* 0x0000000609007223 */ /* 0x000fc80000000000 */
[----:B------:R-:W-:-:S04]  /*0990*/  @P1 FADD R0, RZ, -R0 ;  /* 0x80000000ff001221 */ /* 0x000fc80000000000 */
[----:B-----5:R-:W-:-:S05]  /*09a0*/  FMUL R5, R5, -R0 ;  /* 0x8000000005057220 */ /* 0x020fca0000400000 */
[----:B------:R0:W-:Y:S02]  /*09b0*/  STS [R4], R5 ;  /* 0x0000000504007388 */ /* 0x0001e40000000800 */
.L_x_43:
[----:B------:R-:W-:Y:S05]  /*09c0*/  BSYNC.RECONVERGENT B0 ;  /* 0x0000000000007941 */ /* 0x000fea0003800200 */
.L_x_42:
[----:B------:R-:W-:Y:S01]  /*09d0*/  BAR.SYNC.DEFER_BLOCKING 0x0 ;  /* 0x0000000000007b1d */ /* 0x000fe20000010000 */
[----:B------:R-:W-:Y:S02]  /*09e0*/  ISETP.GE.U32.AND P0, PT, R3, 0x2, PT ;  /* 0x000000020300780c */ /* 0x000fe40003f06070 */
[----:B------:R-:W-:-:S11]  /*09f0*/  ISETP.NE.AND P1, PT, R2, RZ, PT ;  /* 0x000000ff0200720c */ /* 0x000fd60003f25270 */
[----:B------:R-:W-:Y:S05]  /*0a00*/  @!P0 BRA `(.L_x_49) ;  /* 0x00000000002c8947 */ /* 0x000fea0003800000 */
.L_x_50:
[----:B------:R-:W-:-:S04]  /*0a10*/  SHF.R.U32.HI R7, RZ, 0x1, R3 ;  /* 0x00000001ff077819 */ /* 0x000fc80000011603 */
[----:B------:R-:W-:-:S13]  /*0a20*/  ISETP.GE.U32.AND P0, PT, R2, R7, PT ;  /* 0x000000070200720c */ /* 0x000fda0003f06070 */
[----:B------:R-:W-:Y:S01]  /*0a30*/  @!P0 IMAD R0, R7, 0x4, R4 ;  /* 0x0000000407008824 */ /* 0x000fe200078e0204 */
[----:B0-----:R-:W-:Y:S05]  /*0a40*/  @!P0 LDS R5, [R4] ;  /* 0x0000000004058984 */ /* 0x001fea0000000800 */
[----:B------:R-:W0:Y:S02]  /*0a50*/  @!P0 LDS R0, [R0] ;  /* 0x0000000000008984 */ /* 0x000e240000000800 */
[----:B0-----:R-:W-:-:S05]  /*0a60*/  @!P0 FADD R5, R0, R5 ;  /* 0x0000000500058221 */ /* 0x001fca0000000000 */
[----:B------:R1:W-:Y:S01]  /*0a70*/  @!P0 STS [R4], R5 ;  /* 0x0000000504008388 */ /* 0x0003e20000000800 */
[----:B------:R-:W-:Y:S01]  /*0a80*/  BAR.SYNC.DEFER_BLOCKING 0x0 ;  /* 0x0000000000007b1d */ /* 0x000fe20000010000 */
[----:B------:R-:W-:Y:S01]  /*0a90*/  ISETP.GT.U32.AND P0, PT, R3, 0x3, PT ;  /* 0x000000030300780c */ /* 0x000fe20003f04070 */
[----:B------:R-:W-:-:S12]  /*0aa0*/  IMAD.MOV.U32 R3, RZ, RZ, R7 ;  /* 0x000000ffff037224 */ /* 0x000fd800078e0007 */
[----:B-1----:R-:W-:Y:S05]  /*0ab0*/  @P0 BRA `(.L_x_50) ;  /* 0xfffffffc00d40947 */ /* 0x002fea000383ffff */
.L_x_49:
[----:B------:R-:W-:Y:S05]  /*0ac0*/  @P1 EXIT ;  /* 0x000000000000194d */ /* 0x000fea0003800000 */
[----:B------:R-:W1:Y:S01]  /*0ad0*/  S2UR UR5, SR_CgaCtaId ;  /* 0x00000000000579c3 */ /* 0x000e620000008800 */
[----:B------:R-:W-:-:S07]  /*0ae0*/  UMOV UR4, 0x400 ;  /* 0x0000040000047882 */ /* 0x000fce0000000000 */
[----:B------:R-:W2:Y:S01]  /*0af0*/  LDC.64 R2, c[0x0][0x3a8] ;  /* 0x0000ea00ff027b82 */ /* 0x000ea20000000a00 */
[----:B-1----:R-:W-:-:S09]  /*0b00*/  ULEA UR4, UR5, UR4, 0x18 ;  /* 0x0000000405047291 */ /* 0x002fd2000f8ec0ff */
[----:B0-----:R-:W2:Y:S04]  /*0b10*/  LDS R5, [UR4] ;  /* 0x00000004ff057984 */ /* 0x001ea80008000800 */
[----:B--2---:R-:W-:Y:S01]  /*0b20*/  REDG.E.ADD.F32.FTZ.RN.STRONG.GPU desc[UR6][R2.64], R5 ;  /* 0x00000005020079a6 */ /* 0x004fe2000c12f306 */
[----:B------:R-:W-:Y:S05]  /*0b30*/  EXIT ;  /* 0x000000000000794d */ /* 0x000fea0003800000 */
.L_x_51:
        /* <DEDUP_REMOVED lines=12> */
.L_x_158:


//--------------------- .text.evolve_oscillators_with_conflicts_kernel --------------------------
	.section	.text.evolve_oscillators_with_conflicts_kernel,"ax",@progbits
	.align	128
        .global         evolve_oscillators_with_conflicts_kernel
        .type           evolve_oscillators_with_conflicts_kernel,@function
        .size           evolve_oscillators_with_conflicts_kernel,(.L_x_152 - evolve_oscillators_with_conflicts_kernel)
        .other          evolve_oscillators_with_conflicts_kernel,@"STO_CUDA_ENTRY STV_DEFAULT"
evolve_oscillators_with_conflicts_kernel:
.text.evolve_oscillators_with_conflicts_kernel:
[----:B------:R-:W0:Y:S01]  /*0000*/  LDC R1, c[0x0][0x37c] ;  /* 0x0000df00ff017b82 */ /* 0x000e220000000800 */
[----:B------:R-:W1:Y:S07]  /*0010*/  S2R R3, SR_TID.X ;  /* 0x0000000000037919 */ /* 0x000e6e0000002100 */
[----:B------:R-:W1:Y:S01]  /*0020*/  S2UR UR4, SR_CTAID.X ;  /* 0x00000000000479c3 */ /* 0x000e620000002500 */
[----:B------:R-:W2:Y:S01]  /*0030*/  LDCU UR5, c[0x0][0x3c4] ;  /* 0x00007880ff0577ac */ /* 0x000ea20008000800 */
[----:B0-----:R-:W-:-:S06]  /*0040*/  VIADD R1, R1, 0xffffffe0 ;  /* 0xffffffe001017836 */ /* 0x001fcc0000000000 */
[----:B------:R-:W1:Y:S02]  /*0050*/  LDC R0, c[0x0][0x360] ;  /* 0x0000d800ff007b82 */ /* 0x000e640000000800 */
[----:B-1----:R-:W-:-:S05]  /*0060*/  IMAD R0, R0, UR4, R3 ;  /* 0x0000000400007c24 */ /* 0x002fca000f8e0203 */
[----:B--2---:R-:W-:-:S13]  /*0070*/  ISETP.GE.AND P0, PT, R0, UR5, PT ;  /* 0x0000000500007c0c */ /* 0x004fda000bf06270 */
[----:B------:R-:W-:Y:S05]  /*0080*/  @P0 EXIT ;  /* 0x000000000000094d */ /* 0x000fea0003800000 */
[----:B------:R-:W0:Y:S01]  /*0090*/  LDC.64 R2, c[0x0][0x390] ;  /* 0x0000e400ff027b82 */ /* 0x000e220000000a00 */
[----:B------:R-:W1:Y:S01]  /*00a0*/  LDCU.64 UR6, c[0x0][0x358] ;  /* 0x00006b00ff0677ac */ /* 0x000e620008000a00 */
[----:B------:R-:W-:Y:S01]  /*00b0*/  IMAD.MOV.U32 R4, RZ, RZ, 0x3f800000 ;  /* 0x3f800000ff047424 */ /* 0x000fe200078e00ff */
[----:B------:R-:W2:Y:S05]  /*00c0*/  LDCU.64 UR4, c[0x0][0x3d0] ;  /* 0x00007a00ff0477ac */ /* 0x000eaa0008000a00 */
[----:B------:R-:W3:Y:S08]  /*00d0*/  LDC.64 R12, c[0x0][0x380] ;  /* 0x0000e000ff0c7b82 */ /* 0x000ef00000000a00 */
[----:B------:R-:W4:Y:S01]  /*00e0*/  LDC.64 R14, c[0x0][0x388] ;  /* 0x0000e200ff0e7b82 */ /* 0x000f220000000a00 */
[----:B--2---:R-:W-:Y:S01]  /*00f0*/  ISETP.NE.U32.AND P0, PT, RZ, UR4, PT ;  /* 0x00000004ff007c0c */ /* 0x004fe2000bf05070 */
[----:B0-----:R-:W-:-:S06]  /*0100*/  IMAD.WIDE R2, R0, 0x4, R2 ;  /* 0x0000000400027825 */ /* 0x001fcc00078e0202 */
[----:B------:R-:W0:Y:S01]  /*0110*/  LDC R9, c[0x0][0x3d8] ;  /* 0x0000f600ff097b82 */ /* 0x000e220000000800 */
[----:B------:R-:W-:Y:S01]  /*0120*/  ISETP.NE.AND.EX P0, PT, RZ, UR5, PT, P0 ;  /* 0x00000005ff007c0c */ /* 0x000fe2000bf05300 */
[----:B-1----:R1:W5:Y:S01]  /*0130*/  LDG.E R5, desc[UR6][R2.64] ;  /* 0x0000000602057981 */ /* 0x002362000c1e1900 */
[----:B---3--:R-:W-:-:S05]  /*0140*/  IMAD.WIDE R12, R0, 0x4, R12 ;  /* 0x00000004000c7825 */ /* 0x008fca00078e020c */
[----:B------:R1:W5:Y:S01]  /*0150*/  LDG.E R6, desc[UR6][R12.64] ;  /* 0x000000060c067981 */ /* 0x000362000c1e1900 */
[----:B----4-:R-:W-:-:S05]  /*0160*/  IMAD.WIDE R14, R0, 0x4, R14 ;  /* 0x00000004000e7825 */ /* 0x010fca00078e020e */
[----:B------:R-:W2:Y:S01]  /*0170*/  @P0 LDC.64 R10, c[0x0][0x3d0] ;  /* 0x0000f400ff0a0b82 */ /* 0x000ea20000000a00 */
[----:B------:R1:W5:Y:S01]  /*0180*/  LDG.E R7, desc[UR6][R14.64] ;  /* 0x000000060e077981 */ /* 0x000362000c1e1900 */
[----:B------:R-:W-:Y:S02]  /*0190*/  HFMA2 R8, -RZ, RZ, 0, 0 ;  /* 0x00000000ff087431 */ /* 0x000fe400000001ff */
[----:B--2---:R-:W-:-:S05]  /*01a0*/  @P0 IMAD.WIDE R10, R0, 0x4, R10 ;  /* 0x00000004000a0825 */ /* 0x004fca00078e020a */
[----:B------:R1:W5:Y:S01]  /*01b0*/  @P0 LDG.E R4, desc[UR6][R10.64] ;  /* 0x000000060a040981 */ /* 0x000362000c1e1900 */
[----:B0-----:R-:W-:-:S13]  /*01c0*/  FSETP.GT.AND P0, PT, R9, RZ, PT ;  /* 0x000000ff0900720b */ /* 0x001fda0003f04000 */
[----:B-1----:R-:W-:Y:S05]  /*01d0*/  @!P0 BRA `(.L_x_52) ;  /* 0x0000000000488947 */ /* 0x002fea0003800000 */
[----:B------:R-:W0:Y:S01]  /*01e0*/  LDCU UR4, c[0x0][0x3cc] ;  /* 0x00007980ff0477ac */ /* 0x000e220008000800 */
[----:B------:R-:W1:Y:S01]  /*01f0*/  MUFU.RCP R2, R9 ;  /* 0x0000000900027308 */ /* 0x000e620000001000 */
[----:B0-----:R-:W-:Y:S02]  /*0200*/  IMAD.U32 R10, RZ, RZ, UR4 ;  /* 0x00000004ff0a7e24 */ /* 0x001fe4000f8e00ff */
[----:B-1----:R-:W-:-:S05]  /*0210*/  FFMA R3, R2, -R9, 1 ;  /* 0x3f80000002037423 */ /* 0x002fca0000000809 */
[----:B------:R-:W0:Y:S01]  /*0220*/  FCHK P0, R10, R9 ;  /* 0x000000090a007302 */ /* 0x000e220000000000 */
[----:B------:R-:W-:-:S04]  /*0230*/  FFMA R2, R2, R3, R2 ;  /* 0x0000000302027223 */ /* 0x000fc80000000002 */
[----:B------:R-:W-:-:S04]  /*0240*/  FFMA R3, R2, UR4, RZ ;  /* 0x0000000402037c23 */ /* 0x000fc800080000ff */
[----:B------:R-:W-:-:S04]  /*0250*/  FFMA R8, R3, -R9, UR4 ;  /* 0x0000000403087e23 */ /* 0x000fc80008000809 */
[----:B------:R-:W-:Y:S01]  /*0260*/  FFMA R8, R2, R8, R3 ;  /* 0x0000000802087223 */ /* 0x000fe20000000003 */
[----:B0-----:R-:W-:Y:S06]  /*0270*/  @!P0 BRA `(.L_x_53) ;  /* 0x00000000001c8947 */ /* 0x001fec0003800000 */
[----:B------:R-:W0:Y:S01]  /*0280*/  LDCU UR4, c[0x0][0x3cc] ;  /* 0x00007980ff0477ac */ /* 0x000e220008000800 */
[----:B------:R-:W-:Y:S01]  /*0290*/  MOV R10, 0x2e0 ;  /* 0x000002e0000a7802 */ /* 0x000fe20000000f00 */
[----:B------:R-:W1:Y:S01]  /*02a0*/  LDCU UR5, c[0x0][0x3d8] ;  /* 0x00007b00ff0577ac */ /* 0x000e620008000800 */
[----:B0-----:R-:W-:Y:S01]  /*02b0*/  IMAD.U32 R2, RZ, RZ, UR4 ;  /* 0x00000004ff027e24 */ /* 0x001fe2000f8e00ff */
[----:B-1----:R-:W-:-:S07]  /*02c0*/  MOV R3, UR5 ;  /* 0x0000000500037c02 */ /* 0x002fce0008000f00 */
[----:B-----5:R-:W-:Y:S05]  /*02d0*/  CALL.REL.NOINC `($__internal_1_$__cuda_sm3x_div_rn_noftz_f32_slowpath) ;  /* 0x0000001800947944 */ /* 0x020fea0003c00000 */
[----:B------:R-:W-:-:S07]  /*02e0*/  IMAD.MOV.U32 R8, RZ, RZ, R17 ;  /* 0x000000ffff087224 */ /* 0x000fce00078e0011 */
.L_x_53:
[----:B------:R-:W-:-:S07]  /*02f0*/  FMUL R8, R8, 0.10000000149011611938 ;  /* 0x3dcccccd08087820 */ /* 0x000fce0000400000 */
.L_x_52:
[----:B------:R-:W0:Y:S01]  /*0300*/  LDC R3, c[0x0][0x3dc] ;  /* 0x0000f700ff037b82 */ /* 0x000e220000000800 */
[----:B------:R-:W0:Y:S01]  /*0310*/  LDCU UR4, c[0x0][0x3cc] ;  /* 0x00007980ff0477ac */ /* 0x000e220008000800 */
[----:B------:R-:W-:Y:S01]  /*0320*/  IMAD.MOV.U32 R9, RZ, RZ, RZ ;  /* 0x000000ffff097224 */ /* 0x000fe200078e00ff */
[----:B0-----:R-:W-:-:S13]  /*0330*/  FSETP.LTU.AND P0, PT, R3, UR4, PT ;  /* 0x0000000403007c0b */ /* 0x001fda000bf09000 */
[----:B------:R-:W-:Y:S05]  /*0340*/  @P0 BRA `(.L_x_54) ;  /* 0x0000000000480947 */ /* 0x000fea0003800000 */
[----:B------:R-:W0:Y:S01]  /*0350*/  LDC R2, c[0x0][0x3e0] ;  /* 0x0000f800ff027b82 */ /* 0x000e220000000800 */
[----:B------:R-:W-:Y:S01]  /*0360*/  HFMA2 R9, -RZ, RZ, 1.875, 0 ;  /* 0x3f800000ff097431 */ /* 0x000fe200000001ff */
[----:B0-----:R-:W-:-:S13]  /*0370*/  FSETP.GT.AND P0, PT, R3, R2, PT ;  /* 0x000000020300720b */ /* 0x001fda0003f04000 */
[----:B------:R-:W-:Y:S05]  /*0380*/  @!P0 BRA `(.L_x_54) ;  /* 0x0000000000388947 */ /* 0x000fea0003800000 */
[----:B------:R-:W-:Y:S01]  /*0390*/  FADD R3, R3, -R2 ;  /* 0x8000000203037221 */ /* 0x000fe20000000000 */
[----:B------:R-:W-:-:S03]  /*03a0*/  FADD R2, -R2, UR4 ;  /* 0x0000000402027e21 */ /* 0x000fc60008000100 */
[----:B------:R-:W0:Y:S08]  /*03b0*/  MUFU.RCP R10, R3 ;  /* 0x00000003000a7308 */ /* 0x000e300000001000 */
[----:B------:R-:W1:Y:S01]  /*03c0*/  FCHK P0, R2, R3 ;  /* 0x0000000302007302 */ /* 0x000e620000000000 */
[----:B0-----:R-:W-:-:S04]  /*03d0*/  FFMA R9, -R3, R10, 1 ;  /* 0x3f80000003097423 */ /* 0x001fc8000000010a */
[----:B------:R-:W-:-:S04]  /*03e0*/  FFMA R9, R10, R9, R10 ;  /* 0x000000090a097223 */ /* 0x000fc8000000000a */
[----:B------:R-:W-:-:S04]  /*03f0*/  FFMA R10, R2, R9, RZ ;  /* 0x00000009020a7223 */ /* 0x000fc800000000ff */
[----:B------:R-:W-:-:S04]  /*0400*/  FFMA R11, -R3, R10, R2 ;  /* 0x0000000a030b7223 */ /* 0x000fc80000000102 */
[----:B------:R-:W-:Y:S01]  /*0410*/  FFMA R9, R9, R11, R10 ;  /* 0x0000000b09097223 */ /* 0x000fe2000000000a */
[----:B-1----:R-:W-:Y:S06]  /*0420*/  @!P0 BRA `(.L_x_55) ;  /* 0x00000000000c8947 */ /* 0x002fec0003800000 */
[----:B------:R-:W-:-:S07]  /*0430*/  MOV R10, 0x450 ;  /* 0x00000450000a7802 */ /* 0x000fce0000000f00 */
[----:B-----5:R-:W-:Y:S05]  /*0440*/  CALL.REL.NOINC `($__internal_1_$__cuda_sm3x_div_rn_noftz_f32_slowpath) ;  /* 0x0000001800387944 */ /* 0x020fea0003c00000 */
[----:B------:R-:W-:-:S07]  /*0450*/  IMAD.MOV.U32 R9, RZ, RZ, R17 ;  /* 0x000000ffff097224 */ /* 0x000fce00078e0011 */
.L_x_55:
[----:B------:R-:W-:-:S07]  /*0460*/  FADD.SAT R9, -R9, 1 ;  /* 0x3f80000009097421 */ /* 0x000fce0000002100 */
.L_x_54:
[----:B------:R-:W0:Y:S02]  /*0470*/  LDC.64 R2, c[0x0][0x3a0] ;  /* 0x0000e800ff027b82 */ /* 0x000e240000000a00 */
[----:B0-----:R-:W-:-:S06]  /*0480*/  IMAD.WIDE R2, R0, 0x4, R2 ;  /* 0x0000000400027825 */ /* 0x001fcc00078e0202 */
[----:B------:R-:W2:Y:S01]  /*0490*/  LDG.E R2, desc[UR6][R2.64] ;  /* 0x0000000602027981 */ /* 0x000ea2000c1e1900 */
[----:B------:R-:W-:Y:S01]  /*04a0*/  BSSY.RECONVERGENT B0, `(.L_x_56) ;  /* 0x000009e000007945 */ /* 0x000fe20003800200 */
[----:B------:R-:W-:Y:S01]  /*04b0*/  IMAD.MOV.U32 R10, RZ, RZ, RZ ;  /* 0x000000ffff0a7224 */ /* 0x000fe200078e00ff */
[----:B--2---:R-:W-:-:S04]  /*04c0*/  ISETP.GE.AND P0, PT, R2, 0x1, PT ;  /* 0x000000010200780c */ /* 0x004fc80003f06270 */
[----:B------:R-:W-:-:S13]  /*04d0*/  FSETP.LEU.OR P0, PT, R9, RZ, !P0 ;  /* 0x000000ff0900720b */ /* 0x000fda000470b400 */
[----:B------:R-:W-:Y:S05]  /*04e0*/  @P0 BRA `(.L_x_57) ;  /* 0x0000000800640947 */ /* 0x000fea0003800000 */
[----:B------:R-:W0:Y:S01]  /*04f0*/  LDCU.64 UR4, c[0x0][0x3a8] ;  /* 0x00007500ff0477ac */ /* 0x000e220008000a00 */
[----:B------:R-:W1:Y:S08]  /*0500*/  LDC.64 R16, c[0x0][0x3a8] ;  /* 0x0000ea00ff107b82 */ /* 0x000e700000000a00 */
[----:B------:R-:W2:Y:S01]  /*0510*/  LDC R10, c[0x0][0x3cc] ;  /* 0x0000f300ff0a7b82 */ /* 0x000ea20000000800 */
[----:B0-----:R-:W-:-:S02]  /*0520*/  ISETP.NE.U32.AND P0, PT, RZ, UR4, PT ;  /* 0x00000004ff007c0c */ /* 0x001fc4000bf05070 */
[----:B------:R-:W-:Y:S01]  /*0530*/  MOV R2, 0x3bbb989d ;  /* 0x3bbb989d00027802 */ /* 0x000fe20000000f00 */
[----:B------:R-:W-:Y:S01]  /*0540*/  IMAD.MOV.U32 R3, RZ, RZ, 0x437c0000 ;  /* 0x437c0000ff037424 */ /* 0x000fe200078e00ff */
[----:B------:R-:W-:Y:S01]  /*0550*/  ISETP.NE.AND.EX P0, PT, RZ, UR5, PT, P0 ;  /* 0x00000005ff007c0c */ /* 0x000fe2000bf05300 */
[----:B------:R-:W0:Y:S01]  /*0560*/  LDCU UR4, c[0x0][0x3c0] ;  /* 0x00007800ff0477ac */ /* 0x000e220008000800 */
[----:B-1----:R-:W-:-:S11]  /*0570*/  IMAD.WIDE R16, R0, 0x4, R16 ;  /* 0x0000000400107825 */ /* 0x002fd600078e0210 */
[----:B------:R-:W3:Y:S01]  /*0580*/  @P0 LDG.E R18, desc[UR6][R16.64] ;  /* 0x0000000610120981 */ /* 0x000ee2000c1e1900 */
[----:B--2---:R-:W-:Y:S01]  /*0590*/  FFMA.SAT R2, R10, -R2, 0.5 ;  /* 0x3f0000000a027423 */ /* 0x004fe20000002802 */
[----:B------:R-:W-:-:S03]  /*05a0*/  IMAD.MOV.U32 R11, RZ, RZ, 0x41200000 ;  /* 0x41200000ff0b7424 */ /* 0x000fc600078e00ff */
[----:B------:R-:W-:Y:S01]  /*05b0*/  FFMA.RM R2, R2, R3, 12582913 ;  /* 0x4b40000102027423 */ /* 0x000fe20000004003 */
[----:B0-----:R-:W-:-:S03]  /*05c0*/  UISETP.GE.AND UP0, UPT, UR4, 0x1, UPT ;  /* 0x000000010400788c */ /* 0x001fc6000bf06270 */
[C---:B------:R-:W-:Y:S01]  /*05d0*/  FADD R3, R2.reuse, -12583039 ;  /* 0xcb40007f02037421 */ /* 0x040fe20000000000 */
[----:B------:R-:W-:-:S03]  /*05e0*/  SHF.L.U32 R2, R2, 0x17, RZ ;  /* 0x0000001702027819 */ /* 0x000fc600000006ff */
[----:B------:R-:W-:-:S04]  /*05f0*/  FFMA R3, R10, -1.4426950216293334961, -R3 ;  /* 0xbfb8aa3b0a037823 */ /* 0x000fc80000000803 */
[----:B------:R-:W-:Y:S01]  /*0600*/  FFMA R3, R10, -1.925963033500011079e-08, R3 ;  /* 0xb2a570600a037823 */ /* 0x000fe20000000003 */
[----:B------:R-:W-:-:S05]  /*0610*/  IMAD.MOV.U32 R10, RZ, RZ, RZ ;  /* 0x000000ffff0a7224 */ /* 0x000fca00078e00ff */
[----:B------:R-:W0:Y:S02]  /*0620*/  MUFU.EX2 R3, R3 ;  /* 0x0000000300037308 */ /* 0x000e240000000800 */
[----:B0-----:R-:W-:Y:S01]  /*0630*/  FFMA R2, R2, R3, 1 ;  /* 0x3f80000002027423 */ /* 0x001fe20000000003 */
[----:B---3--:R-:W-:-:S04]  /*0640*/  @P0 FMUL R11, R18, 10 ;  /* 0x41200000120b0820 */ /* 0x008fc80000400000 */
[----:B------:R-:W-:Y:S01]  /*0650*/  FMUL R11, R2, R11 ;  /* 0x0000000b020b7220 */ /* 0x000fe20000400000 */
[----:B------:R-:W-:Y:S06]  /*0660*/  BRA.U !UP0, `(.L_x_58) ;  /* 0x0000000508c87547 */ /* 0x000fec000b800000 */
[----:B------:R-:W0:Y:S02]  /*0670*/  LDC.64 R2, c[0x0][0x398] ;  /* 0x0000e600ff027b82 */ /* 0x000e240000000a00 */
[----:B0-----:R-:W-:-:S05]  /*0680*/  IMAD.WIDE R2, R0, 0x4, R2 ;  /* 0x0000000400027825 */ /* 0x001fca00078e0202 */
[----:B------:R0:W5:Y:S01]  /*0690*/  LDG.E R20, desc[UR6][R2.64] ;  /* 0x0000000602147981 */ /* 0x000162000c1e1900 */
[----:B------:R-:W-:Y:S02]  /*06a0*/  HFMA2 R21, -RZ, RZ, 0, 0 ;  /* 0x00000000ff157431 */ /* 0x000fe400000001ff */
[----:B------:R-:W-:-:S07]  /*06b0*/  IMAD.MOV.U32 R10, RZ, RZ, RZ ;  /* 0x000000ffff0a7224 */ /* 0x000fce00078e00ff */
.L_x_64:
[----:B------:R-:W1:Y:S01]  /*06c0*/  LDC.64 R18, c[0x0][0x3b0] ;  /* 0x0000ec00ff127b82 */ /* 0x000e620000000a00 */
[----:B------:R-:W2:Y:S07]  /*06d0*/  LDCU UR4, c[0x0][0x3c0] ;  /* 0x00007800ff0477ac */ /* 0x000eae0008000800 */
[----:B0-----:R-:W0:Y:S01]  /*06e0*/  LDC.64 R2, c[0x0][0x3b8] ;  /* 0x0000ee00ff027b82 */ /* 0x001e220000000a00 */
[----:B-1----:R-:W-:-:S06]  /*06f0*/  IMAD.WIDE.U32 R18, R21, 0x4, R18 ;  /* 0x0000000415127825 */ /* 0x002fcc00078e0012 */
[----:B------:R-:W3:Y:S01]  /*0700*/  LDG.E R19, desc[UR6][R18.64] ;  /* 0x0000000612137981 */ /* 0x000ee2000c1e1900 */
[----:B0-----:R-:W-:-:S05]  /*0710*/  IMAD.WIDE.U32 R2, R21, 0x4, R2 ;  /* 0x0000000415027825 */ /* 0x001fca00078e0002 */
[----:B------:R-:W4:Y:S01]  /*0720*/  LDG.E R23, desc[UR6][R2.64] ;  /* 0x0000000602177981 */ /* 0x000f22000c1e1900 */
[----:B------:R-:W-:Y:S01]  /*0730*/  VIADD R21, R21, 0x1 ;  /* 0x0000000115157836 */ /* 0x000fe20000000000 */
[----:B------:R-:W-:Y:S01]  /*0740*/  BSSY.RECONVERGENT B1, `(.L_x_59) ;  /* 0x0000063000017945 */ /* 0x000fe20003800200 */
[-C--:B---3--:R-:W-:Y:S02]  /*0750*/  ISETP.NE.AND P0, PT, R19, R0.reuse, PT ;  /* 0x000000001300720c */ /* 0x088fe40003f05270 */
[----:B----4-:R-:W-:-:S11]  /*0760*/  ISETP.NE.AND P1, PT, R23, R0, PT ;  /* 0x000000001700720c */ /* 0x010fd60003f25270 */
[----:B------:R-:W-:Y:S02]  /*0770*/  @P0 SEL R23, R19, 0xffffffff, !P1 ;  /* 0xffffffff13170807 */ /* 0x000fe40004800000 */
[----:B--2---:R-:W-:Y:S02]  /*0780*/  ISETP.NE.AND P0, PT, R21, UR4, PT ;  /* 0x0000000415007c0c */ /* 0x004fe4000bf05270 */
[----:B------:R-:W-:-:S13]  /*0790*/  ISETP.GE.AND P1, PT, R23, RZ, PT ;  /* 0x000000ff1700720c */ /* 0x000fda0003f26270 */
[----:B------:R-:W-:Y:S05]  /*07a0*/  @!P1 BRA `(.L_x_60) ;  /* 0x0000000400709947 */ /* 0x000fea0003800000 */
[----:B------:R-:W0:Y:S02]  /*07b0*/  LDC.64 R2, c[0x0][0x398] ;  /* 0x0000e600ff027b82 */ /* 0x000e240000000a00 */
[----:B0-----:R-:W-:-:S06]  /*07c0*/  IMAD.WIDE.U32 R2, R23, 0x4, R2 ;  /* 0x0000000417027825 */ /* 0x001fcc00078e0002 */
[----:B------:R-:W2:Y:S02]  /*07d0*/  LDG.E R3, desc[UR6][R2.64] ;  /* 0x0000000602037981 */ /* 0x000ea4000c1e1900 */
[----:B--2--5:R-:W-:-:S13]  /*07e0*/  ISETP.NE.AND P1, PT, R3, R20, PT ;  /* 0x000000140300720c */ /* 0x024fda0003f25270 */
[----:B------:R-:W-:Y:S05]  /*07f0*/  @P1 BRA `(.L_x_60) ;  /* 0x00000004005c1947 */ /* 0x000fea0003800000 */
[----:B------:R-:W0:Y:S02]  /*0800*/  LDC.64 R2, c[0x0][0x380] ;  /* 0x0000e000ff027b82 */ /* 0x000e240000000a00 */
[----:B0-----:R-:W-:-:S06]  /*0810*/  IMAD.WIDE.U32 R2, R23, 0x4, R2 ;  /* 0x0000000417027825 */ /* 0x001fcc00078e0002 */
[----:B------:R-:W2:Y:S01]  /*0820*/  LDG.E R3, desc[UR6][R2.64] ;  /* 0x0000000602037981 */ /* 0x000ea2000c1e1900 */
[----:B------:R-:W-:Y:S01]  /*0830*/  BSSY.RECONVERGENT B2, `(.L_x_61) ;  /* 0x0000041000027945 */ /* 0x000fe20003800200 */
[----:B--2---:R-:W-:-:S04]  /*0840*/  FADD R23, -R6, R3 ;  /* 0x0000000306177221 */ /* 0x004fc80000000100 */
[C---:B------:R-:W-:Y:S01]  /*0850*/  FMUL R26, R23.reuse, 0.63661974668502807617 ;  /* 0x3f22f983171a7820 */ /* 0x040fe20000400000 */
[----:B------:R-:W-:-:S05]  /*0860*/  FSETP.GE.AND P1, PT, |R23|, 105615, PT ;  /* 0x47ce47801700780b */ /* 0x000fca0003f26200 */
[----:B------:R-:W0:Y:S02]  /*0870*/  F2I.NTZ R26, R26 ;  /* 0x0000001a001a7305 */ /* 0x000e240000203100 */
[----:B0-----:R-:W-:-:S05]  /*0880*/  I2FP.F32.S32 R18, R26 ;  /* 0x0000001a00127245 */ /* 0x001fca0000201400 */
[----:B------:R-:W-:-:S04]  /*0890*/  FFMA R19, R18, -1.5707962512969970703, R23 ;  /* 0xbfc90fda12137823 */ /* 0x000fc80000000017 */
[----:B------:R-:W-:-:S04]  /*08a0*/  FFMA R19, R18, -7.5497894158615963534e-08, R19 ;  /* 0xb3a2216812137823 */ /* 0x000fc80000000013 */
[----:B------:R-:W-:Y:S01]  /*08b0*/  FFMA R22, R18, -5.3903029534742383927e-15, R19 ;  /* 0xa7c234c512167823 */ /* 0x000fe20000000013 */
[----:B------:R-:W-:Y:S06]  /*08c0*/  @!P1 BRA `(.L_x_62) ;  /* 0x0000000000dc9947 */ /* 0x000fec0003800000 */
[----:B------:R-:W-:-:S13]  /*08d0*/  FSETP.NEU.AND P1, PT, |R23|, +INF , PT ;  /* 0x7f8000001700780b */ /* 0x000fda0003f2d200 */
[----:B------:R-:W-:Y:S01]  /*08e0*/  @!P1 FMUL R22, RZ, R23 ;  /* 0x00000017ff169220 */ /* 0x000fe20000400000 */
[----:B------:R-:W-:Y:S01]  /*08f0*/  @!P1 IMAD.MOV.U32 R26, RZ, RZ, RZ ;  /* 0x000000ffff1a9224 */ /* 0x000fe200078e00ff */
[----:B------:R-:W-:Y:S06]  /*0900*/  @!P1 BRA `(.L_x_62) ;  /* 0x0000000000cc9947 */ /* 0x000fec0003800000 */
[----:B------:R-:W-:Y:S01]  /*0910*/  SHF.L.U32 R2, R23, 0x8, RZ ;  /* 0x0000000817027819 */ /* 0x000fe200000006ff */
[----:B------:R-:W-:Y:S01]  /*0920*/  IMAD.MOV.U32 R24, RZ, RZ, RZ ;  /* 0x000000ffff187224 */ /* 0x000fe200078e00ff */
[----:B------:R-:W0:Y:S01]  /*0930*/  LDCU.64 UR8, c[0x4][0x40] ;  /* 0x01000800ff0877ac */ /* 0x000e220008000a00 */
[----:B------:R-:W-:Y:S01]  /*0940*/  IMAD.MOV.U32 R22, RZ, RZ, R1 ;  /* 0x000000ffff167224 */ /* 0x000fe200078e0001 */
[----:B------:R-:W-:Y:S01]  /*0950*/  LOP3.LUT R27, R2, 0x80000000, RZ, 0xfc, !PT ;  /* 0x80000000021b7812 */ /* 0x000fe200078efcff */
[----:B------:R-:W-:Y:S01]  /*0960*/  UMOV UR5, URZ ;  /* 0x000000ff00057c82 */ /* 0x000fe20008000000 */
[----:B------:R-:W-:-:S05]  /*0970*/  UMOV UR4, URZ ;  /* 0x000000ff00047c82 */ /* 0x000fca0008000000 */
.L_x_63:
[----:B0-----:R-:W-:Y:S01]  /*0980*/  MOV R2, UR8 ;  /* 0x0000000800027c02 */ /* 0x001fe20008000f00 */
[----:B------:R-:W-:-:S05]  /*0990*/  IMAD.U32 R3, RZ, RZ, UR9 ;  /* 0x00000009ff037e24 */ /* 0x000fca000f8e00ff */
[----:B------:R-:W2:Y:S01]  /*09a0*/  LDG.E.CONSTANT R2, desc[UR6][R2.64] ;  /* 0x0000000602027981 */ /* 0x000ea2000c1e9900 */
[----:B------:R-:W-:Y:S02]  /*09b0*/  UIADD3 UR8, UP0, UPT, UR8, 0x4, URZ ;  /* 0x0000000408087890 */ /* 0x000fe4000ff1e0ff */
[----:B------:R-:W-:Y:S02]  /*09c0*/  UIADD3 UR4, UPT, UPT, UR4, 0x1, URZ ;  /* 0x0000000104047890 */ /* 0x000fe4000fffe0ff */
[----:B------:R-:W-:Y:S02]  /*09d0*/  UIADD3.X UR9, UPT, UPT, URZ, UR9, URZ, UP0, !UPT ;  /* 0x00000009ff097290 */ /* 0x000fe400087fe4ff */
[----:B------:R-:W-:Y:S01]  /*09e0*/  UISETP.NE.AND UP0, UPT, UR4, 0x6, UPT ;  /* 0x000000060400788c */ /* 0x000fe2000bf05270 */
[----:B--2---:R-:W-:-:S03]  /*09f0*/  IMAD.WIDE.U32 R18, R2, R27, RZ ;  /* 0x0000001b02127225 */ /* 0x004fc600078e00ff */
[----:B------:R-:W-:-:S04]  /*0a00*/  IADD3 R25, P1, PT, R18, R24, RZ ;  /* 0x0000001812197210 */ /* 0x000fc80007f3e0ff */
[----:B------:R-:W-:Y:S01]  /*0a10*/  IADD3.X R24, PT, PT, R19, UR5, RZ, P1, !PT ;  /* 0x0000000513187c10 */ /* 0x000fe20008ffe4ff */
[----:B------:R0:W-:Y:S02]  /*0a20*/  STL [R22], R25 ;  /* 0x0000001916007387 */ /* 0x0001e40000100800 */
[----:B0-----:R-:W-:Y:S01]  /*0a30*/  VIADD R22, R22, 0x4 ;  /* 0x0000000416167836 */ /* 0x001fe20000000000 */
[----:B------:R-:W-:Y:S06]  /*0a40*/  BRA.U UP0, `(.L_x_63) ;  /* 0xfffffffd00cc7547 */ /* 0x000fec000b83ffff */
[----:B------:R-:W-:Y:S01]  /*0a50*/  SHF.R.U32.HI R18, RZ, 0x17, R23 ;  /* 0x00000017ff127819 */ /* 0x000fe20000011617 */
[----:B------:R0:W-:Y:S03]  /*0a60*/  STL [R1+0x18], R24 ;  /* 0x0000181801007387 */ /* 0x0001e60000100800 */
[C---:B------:R-:W-:Y:S02]  /*0a70*/  LOP3.LUT R2, R18.reuse, 0xe0, RZ, 0xc0, !PT ;  /* 0x000000e012027812 */ /* 0x040fe400078ec0ff */
[----:B------:R-:W-:Y:S02]  /*0a80*/  LOP3.LUT P1, RZ, R18, 0x1f, RZ, 0xc0, !PT ;  /* 0x0000001f12ff7812 */ /* 0x000fe4000782c0ff */
[----:B------:R-:W-:-:S04]  /*0a90*/  IADD3 R2, PT, PT, R2, -0x80, RZ ;  /* 0xffffff8002027810 */ /* 0x000fc80007ffe0ff */
[----:B------:R-:W-:-:S05]  /*0aa0*/  SHF.R.U32.HI R2, RZ, 0x5, R2 ;  /* 0x00000005ff027819 */ /* 0x000fca0000011602 */
[----:B------:R-:W-:-:S05]  /*0ab0*/  IMAD R19, R2, -0x4, R1 ;  /* 0xfffffffc02137824 */ /* 0x000fca00078e0201 */
[----:B------:R-:W2:Y:S04]  /*0ac0*/  LDL R22, [R19+0x18] ;  /* 0x0000180013167983 */ /* 0x000ea80000100800 */
[----:B------:R-:W2:Y:S04]  /*0ad0*/  LDL R3, [R19+0x14] ;  /* 0x0000140013037983 */ /* 0x000ea80000100800 */
[----:B------:R-:W3:Y:S01]  /*0ae0*/  @P1 LDL R2, [R19+0x10] ;  /* 0x0000100013021983 */ /* 0x000ee20000100800 */
[----:B------:R-:W-:Y:S01]  /*0af0*/  LOP3.LUT R18, R18, 0x1f, RZ, 0xc0, !PT ;  /* 0x0000001f12127812 */ /* 0x000fe200078ec0ff */
[----:B------:R-:W-:Y:S01]  /*0b00*/  UMOV UR4, 0x54442d19 ;  /* 0x54442d1900047882 */ /* 0x000fe20000000000 */
[----:B------:R-:W-:-:S02]  /*0b10*/  UMOV UR5, 0x3bf921fb ;  /* 0x3bf921fb00057882 */ /* 0x000fc40000000000 */
[-C--:B--2---:R-:W-:Y:S02]  /*0b20*/  @P1 SHF.L.W.U32.HI R22, R3, R18.reuse, R22 ;  /* 0x0000001203161219 */ /* 0x084fe40000010e16 */
[----:B---3--:R-:W-:Y:S02]  /*0b30*/  @P1 SHF.L.W.U32.HI R3, R2, R18, R3 ;  /* 0x0000001202031219 */ /* 0x008fe40000010e03 */
[--C-:B------:R-:W-:Y:S02]  /*0b40*/  SHF.R.U32.HI R25, RZ, 0x1e, R22.reuse ;  /* 0x0000001eff197819 */ /* 0x100fe40000011616 */
[C---:B------:R-:W-:Y:S01]  /*0b50*/  SHF.L.W.U32.HI R26, R3.reuse, 0x2, R22 ;  /* 0x00000002031a7819 */ /* 0x040fe20000010e16 */
[----:B------:R-:W-:Y:S01]  /*0b60*/  IMAD.SHL.U32 R3, R3, 0x4, RZ ;  /* 0x0000000403037824 */ /* 0x000fe200078e00ff */
[----:B------:R-:W-:Y:S02]  /*0b70*/  ISETP.GE.AND P1, PT, R23, RZ, PT ;  /* 0x000000ff1700720c */ /* 0x000fe40003f26270 */
[----:B------:R-:W-:-:S02]  /*0b80*/  SHF.R.S32.HI R18, RZ, 0x1f, R26 ;  /* 0x0000001fff127819 */ /* 0x000fc4000001141a */
[----:B------:R-:W-:Y:S02]  /*0b90*/  LOP3.LUT R23, R26, R23, RZ, 0x3c, !PT ;  /* 0x000000171a177212 */ /* 0x000fe400078e3cff */
[C---:B------:R-:W-:Y:S02]  /*0ba0*/  LOP3.LUT R2, R18.reuse, R3, RZ, 0x3c, !PT ;  /* 0x0000000312027212 */ /* 0x040fe400078e3cff */
[----:B------:R-:W-:Y:S02]  /*0bb0*/  LOP3.LUT R3, R18, R26, RZ, 0x3c, !PT ;  /* 0x0000001a12037212 */ /* 0x000fe400078e3cff */
[----:B------:R-:W-:Y:S02]  /*0bc0*/  LEA.HI R26, R26, R25, RZ, 0x1 ;  /* 0x000000191a1a7211 */ /* 0x000fe400078f08ff */
[----:B------:R-:W-:Y:S02]  /*0bd0*/  ISETP.GE.AND P2, PT, R23, RZ, PT ;  /* 0x000000ff1700720c */ /* 0x000fe40003f46270 */
[----:B------:R-:W1:Y:S01]  /*0be0*/  I2F.F64.S64 R2, R2 ;  /* 0x0000000200027312 */ /* 0x000e620000301c00 */
[----:B------:R-:W-:-:S05]  /*0bf0*/  IMAD.MOV R22, RZ, RZ, -R26 ;  /* 0x000000ffff167224 */ /* 0x000fca00078e0a1a */
[----:B------:R-:W-:Y:S01]  /*0c00*/  @!P1 MOV R26, R22 ;  /* 0x00000016001a9202 */ /* 0x000fe20000000f00 */
[----:B-1----:R-:W-:-:S10]  /*0c10*/  DMUL R18, R2, UR4 ;  /* 0x0000000402127c28 */ /* 0x002fd40008000000 */
[----:B------:R-:W1:Y:S02]  /*0c20*/  F2F.F32.F64 R18, R18 ;  /* 0x0000001200127310 */ /* 0x000e640000301000 */
[----:B01----:R-:W-:-:S07]  /*0c30*/  FSEL R22, -R18, R18, !P2 ;  /* 0x0000001212167208 */ /* 0x003fce0005000100 */
.L_x_62:
[----:B------:R-:W-:Y:S05]  /*0c40*/  BSYNC.RECONVERGENT B2 ;  /* 0x0000000000027941 */ /* 0x000fea0003800200 */
.L_x_61:
[----:B------:R-:W-:Y:S02]  /*0c50*/  IMAD.MOV.U32 R2, RZ, RZ, 0x37cbac00 ;  /* 0x37cbac00ff027424 */ /* 0x000fe400078e00ff */
[----:B------:R-:W-:Y:S01]  /*0c60*/  FMUL R3, R22, R22 ;  /* 0x0000001616037220 */ /* 0x000fe20000400000 */
[----:B------:R-:W-:Y:S01]  /*0c70*/  LOP3.LUT R18, R26, 0x1, RZ, 0xc0, !PT ;  /* 0x000000011a127812 */ /* 0x000fe200078ec0ff */
[----:B------:R-:W-:Y:S01]  /*0c80*/  IMAD.MOV.U32 R24, RZ, RZ, 0x3d2aaabb ;  /* 0x3d2aaabbff187424 */ /* 0x000fe200078e00ff */
[----:B------:R-:W-:Y:S01]  /*0c90*/  MOV R23, 0x3effffff ;  /* 0x3effffff00177802 */ /* 0x000fe20000000f00 */
[----:B------:R-:W-:Y:S01]  /*0ca0*/  FFMA R2, R3, R2, -0.0013887860113754868507 ;  /* 0xbab607ed03027423 */ /* 0x000fe20000000002 */
[----:B------:R-:W-:Y:S02]  /*0cb0*/  ISETP.NE.U32.AND P1, PT, R18, 0x1, PT ;  /* 0x000000011200780c */ /* 0x000fe40003f25070 */
[----:B------:R-:W-:Y:S02]  /*0cc0*/  LOP3.LUT P2, RZ, R26, 0x2, RZ, 0xc0, !PT ;  /* 0x000000021aff7812 */ /* 0x000fe4000784c0ff */
[----:B------:R-:W-:-:S02]  /*0cd0*/  FSEL R18, R2, -0.00019574658654164522886, !P1 ;  /* 0xb94d415302127808 */ /* 0x000fc40004800000 */
[----:B------:R-:W-:Y:S02]  /*0ce0*/  FSEL R24, R24, 0.0083327032625675201416, !P1 ;  /* 0x3c0885e418187808 */ /* 0x000fe40004800000 */
[----:B------:R-:W-:Y:S02]  /*0cf0*/  FSEL R2, R22, 1, P1 ;  /* 0x3f80000016027808 */ /* 0x000fe40000800000 */
[----:B------:R-:W-:Y:S01]  /*0d00*/  FSEL R23, -R23, -0.16666662693023681641, !P1 ;  /* 0xbe2aaaa817177808 */ /* 0x000fe20004800100 */
[C---:B------:R-:W-:Y:S02]  /*0d10*/  FFMA R18, R3.reuse, R18, R24 ;  /* 0x0000001203127223 */ /* 0x040fe40000000018 */
[C---:B------:R-:W-:Y:S02]  /*0d20*/  FFMA R19, R3.reuse, R2, RZ ;  /* 0x0000000203137223 */ /* 0x040fe400000000ff */
[----:B------:R-:W-:-:S04]  /*0d30*/  FFMA R18, R3, R18, R23 ;  /* 0x0000001203127223 */ /* 0x000fc80000000017 */
[----:B------:R-:W-:-:S04]  /*0d40*/  FFMA R2, R19, R18, R2 ;  /* 0x0000001213027223 */ /* 0x000fc80000000002 */
[----:B------:R-:W-:-:S04]  /*0d50*/  @P2 FADD R2, RZ, -R2 ;  /* 0x80000002ff022221 */ /* 0x000fc80000000000 */
[----:B------:R-:W-:-:S07]  /*0d60*/  FFMA R10, R11, R2, R10 ;  /* 0x000000020b0a7223 */ /* 0x000fce000000000a */
.L_x_60:
[----:B------:R-:W-:Y:S05]  /*0d70*/  BSYNC.RECONVERGENT B1 ;  /* 0x0000000000017941 */ /* 0x000fea0003800200 */
.L_x_59:
[----:B------:R-:W-:Y:S05]  /*0d80*/  @P0 BRA `(.L_x_64) ;  /* 0xfffffff8004c0947 */ /* 0x000fea000383ffff */
.L_x_58:
[----:B------:R-:W0:Y:S01]  /*0d90*/  LDCU.64 UR8, c[0x0][0x3a8] ;  /* 0x00007500ff0877ac */ /* 0x000e220008000a00 */
[----:B------:R-:W-:Y:S01]  /*0da0*/  IMAD.MOV.U32 R2, RZ, RZ, 0x3f800000 ;  /* 0x3f800000ff027424 */ /* 0x000fe200078e00ff */
[----:B------:R-:W1:Y:S01]  /*0db0*/  LDCU UR4, c[0x0][0x3e4] ;  /* 0x00007c80ff0477ac */ /* 0x000e620008000800 */
[----:B0-----:R-:W-:-:S04]  /*0dc0*/  UISETP.NE.U32.AND UP0, UPT, UR8, URZ, UPT ;  /* 0x000000ff0800728c */ /* 0x001fc8000bf05070 */
[----:B------:R-:W-:-:S09]  /*0dd0*/  UISETP.NE.AND.EX UP0, UPT, UR9, URZ, UPT, UP0 ;  /* 0x000000ff0900728c */ /* 0x000fd2000bf05300 */
[----:B-1----:R-:W-:Y:S05]  /*0de0*/  BRA.U !UP0, `(.L_x_65) ;  /* 0x0000000108187547 */ /* 0x002fea000b800000 */
[----:B------:R-:W2:Y:S01]  /*0df0*/  LDG.E R16, desc[UR6][R16.64] ;  /* 0x0000000610107981 */ /* 0x000ea2000c1e1900 */
[----:B------:R-:W-:Y:S02]  /*0e00*/  HFMA2 R2, -RZ, RZ, 1.9248046875, 0.2249755859375 ;  /* 0x3fb33333ff027431 */ /* 0x000fe400000001ff */
[----:B------:R-:W-:Y:S01]  /*0e10*/  IMAD.MOV.U32 R3, RZ, RZ, 0x3f800000 ;  /* 0x3f800000ff037424 */ /* 0x000fe200078e00ff */
[----:B--2---:R-:W-:-:S13]  /*0e20*/  FSETP.GT.AND P0, PT, R16, 0.66000002622604370117, PT ;  /* 0x3f28f5c31000780b */ /* 0x004fda0003f04000 */
[----:B------:R-:W-:-:S04]  /*0e30*/  @!P0 FSETP.GEU.AND P1, PT, R16, 0.33000001311302185059, PT ;  /* 0x3ea8f5c31000880b */ /* 0x000fc80003f2e000 */
[----:B------:R-:W-:-:S09]  /*0e40*/  @!P0 FSEL R2, R3, 0.64999997615814208984, P1 ;  /* 0x3f26666603028808 */ /* 0x000fd20000800000 */
.L_x_65:
[----:B------:R-:W-:-:S04]  /*0e50*/  FMUL R2, R2, R9 ;  /* 0x0000000902027220 */ /* 0x000fc80000400000 */
[----:B------:R-:W-:-:S04]  /*0e60*/  FMUL R3, R2, UR4 ;  /* 0x0000000402037c20 */ /* 0x000fc80008400000 */
[----:B------:R-:W-:-:S07]  /*0e70*/  FMUL R10, R3, R10 ;  /* 0x0000000a030a7220 */ /* 0x000fce0000400000 */
.L_x_57:
[----:B------:R-:W-:Y:S05]  /*0e80*/  BSYNC.RECONVERGENT B0 ;  /* 0x0000000000007941 */ /* 0x000fea0003800200 */
.L_x_56:
[----:B------:R-:W0:Y:S01]  /*0e90*/  LDCU.64 UR4, c[0x0][0x3e8] ;  /* 0x00007d00ff0477ac */ /* 0x000e220008000a00 */
[----:B------:R-:W-:Y:S01]  /*0ea0*/  IMAD.MOV.U32 R16, RZ, RZ, 0x3f800000 ;  /* 0x3f800000ff107424 */ /* 0x000fe200078e00ff */
[----:B0-----:R-:W-:Y:S01]  /*0eb0*/  ISETP.NE.U32.AND P0, PT, RZ, UR4, PT ;  /* 0x00000004ff007c0c */ /* 0x001fe2000bf05070 */
[----:B------:R-:W0:Y:S03]  /*0ec0*/  LDCU UR4, c[0x0][0x3cc] ;  /* 0x00007980ff0477ac */ /* 0x000e260008000800 */
[----:B------:R-:W-:-:S13]  /*0ed0*/  ISETP.NE.AND.EX P0, PT, RZ, UR5, PT, P0 ;  /* 0x00000005ff007c0c */ /* 0x000fda000bf05300 */
[----:B------:R-:W1:Y:S02]  /*0ee0*/  @P0 LDC.64 R2, c[0x0][0x3e8] ;  /* 0x0000fa00ff020b82 */ /* 0x000e640000000a00 */
[----:B-1----:R-:W-:-:S05]  /*0ef0*/  @P0 IMAD.WIDE R2, R0, 0x4, R2 ;  /* 0x0000000400020825 */ /* 0x002fca00078e0202 */
[----:B------:R-:W2:Y:S01]  /*0f00*/  @P0 LDG.E R16, desc[UR6][R2.64] ;  /* 0x0000000602100981 */ /* 0x000ea2000c1e1900 */
[----:B0-----:R-:W-:Y:S02]  /*0f10*/  FSETP.LT.AND P0, PT, RZ, UR4, PT ;  /* 0x00000004ff007c0b */ /* 0x001fe4000bf01000 */
[----:B------:R-:W-:-:S04]  /*0f20*/  FMNMX R9, R10, 100, PT ;  /* 0x42c800000a097809 */ /* 0x000fc80003800000 */
[----:B------:R-:W-:Y:S01]  /*0f30*/  FMNMX R9, R9, -100, !PT ;  /* 0xc2c8000009097809 */ /* 0x000fe20007800000 */
[----:B--2--5:R-:W-:-:S04]  /*0f40*/  FMUL R11, R5, R16 ;  /* 0x00000010050b7220 */ /* 0x024fc80000400000 */
[----:B------:R-:W-:Y:S01]  /*0f50*/  FMUL R16, R9, R16 ;  /* 0x0000001009107220 */ /* 0x000fe20000400000 */
[----:B------:R-:W-:Y:S01]  /*0f60*/  IMAD.MOV.U32 R5, RZ, RZ, RZ ;  /* 0x000000ffff057224 */ /* 0x000fe200078e00ff */
[----:B------:R-:W-:Y:S06]  /*0f70*/  @!P0 BRA `(.L_x_66) ;  /* 0x0000000800648947 */ /* 0x000fec0003800000 */
[----:B------:R-:W0:Y:S01]  /*0f80*/  LDCU UR4, c[0x0][0x3c0] ;  /* 0x00007800ff0477ac */ /* 0x000e220008000800 */
[----:B------:R-:W-:Y:S01]  /*0f90*/  MOV R10, RZ ;  /* 0x000000ff000a7202 */ /* 0x000fe20000000f00 */
[----:B------:R-:W-:Y:S01]  /*0fa0*/  IMAD.MOV.U32 R9, RZ, RZ, RZ ;  /* 0x000000ffff097224 */ /* 0x000fe200078e00ff */
[----:B0-----:R-:W-:-:S09]  /*0fb0*/  UISETP.GE.AND UP0, UPT, UR4, 0x1, UPT ;  /* 0x000000010400788c */ /* 0x001fd2000bf06270 */
[----:B------:R-:W-:Y:S05]  /*0fc0*/  BRA.U !UP0, `(.L_x_67) ;  /* 0x0000000108647547 */ /* 0x000fea000b800000 */
[----:B------:R-:W0:Y:S01]  /*0fd0*/  LDC.64 R2, c[0x0][0x3b0] ;  /* 0x0000ec00ff027b82 */ /* 0x000e220000000a00 */
[----:B------:R-:W-:Y:S01]  /*0fe0*/  HFMA2 R5, -RZ, RZ, 0, 0 ;  /* 0x00000000ff057431 */ /* 0x000fe200000001ff */
[----:B------:R-:W-:Y:S01]  /*0ff0*/  BSSY.RECONVERGENT B0, `(.L_x_67) ;  /* 0x0000016000007945 */ /* 0x000fe20003800200 */
[----:B------:R-:W-:Y:S01]  /*1000*/  IMAD.MOV.U32 R9, RZ, RZ, RZ ;  /* 0x000000ffff097224 */ /* 0x000fe200078e00ff */
[----:B------:R-:W1:Y:S01]  /*1010*/  LDCU UR4, c[0x0][0x3c0] ;  /* 0x00007800ff0477ac */ /* 0x000e620008000800 */
[----:B------:R-:W-:-:S03]  /*1020*/  IMAD.MOV.U32 R10, RZ, RZ, RZ ;  /* 0x000000ffff0a7224 */ /* 0x000fc600078e00ff */
[----:B------:R-:W2:Y:S04]  /*1030*/  LDC.64 R18, c[0x0][0x3b8] ;  /* 0x0000ee00ff127b82 */ /* 0x000ea80000000a00 */
.L_x_68:
[----:B--2---:R-:W-:-:S04]  /*1040*/  IMAD.WIDE.U32 R20, R5, 0x4, R18 ;  /* 0x0000000405147825 */ /* 0x004fc800078e0012 */
[----:B0-----:R-:W-:Y:S02]  /*1050*/  IMAD.WIDE.U32 R22, R5, 0x4, R2 ;  /* 0x0000000405167825 */ /* 0x001fe400078e0002 */
[----:B------:R-:W2:Y:S04]  /*1060*/  LDG.E R20, desc[UR6][R20.64] ;  /* 0x0000000614147981 */ /* 0x000ea8000c1e1900 */
[----:B------:R-:W3:Y:S01]  /*1070*/  LDG.E R23, desc[UR6][R22.64] ;  /* 0x0000000616177981 */ /* 0x000ee2000c1e1900 */
[----:B--2---:R-:W-:-:S04]  /*1080*/  ISETP.NE.AND P0, PT, R20, R0, PT ;  /* 0x000000001400720c */ /* 0x004fc80003f05270 */
[----:B---3--:R-:W-:-:S13]  /*1090*/  ISETP.NE.AND P0, PT, R23, R0, P0 ;  /* 0x000000001700720c */ /* 0x008fda0000705270 */
[----:B------:R-:W0:Y:S01]  /*10a0*/  @!P0 LDC.64 R24, c[0x0][0x380] ;  /* 0x0000e000ff188b82 */ /* 0x000e220000000a00 */
[----:B------:R-:W-:-:S04]  /*10b0*/  @!P0 ISETP.NE.AND P1, PT, R23, R0, PT ;  /* 0x000000001700820c */ /* 0x000fc80003f25270 */
[----:B------:R-:W-:-:S05]  /*10c0*/  @!P0 SEL R17, R20, R23, !P1 ;  /* 0x0000001714118207 */ /* 0x000fca0004800000 */
[----:B0-----:R-:W-:-:S06]  /*10d0*/  @!P0 IMAD.WIDE R24, R17, 0x4, R24 ;  /* 0x0000000411188825 */ /* 0x001fcc00078e0218 */
[----:B------:R-:W2:Y:S01]  /*10e0*/  @!P0 LDG.E R24, desc[UR6][R24.64] ;  /* 0x0000000618188981 */ /* 0x000ea2000c1e1900 */
[----:B------:R-:W-:Y:S01]  /*10f0*/  VIADD R5, R5, 0x1 ;  /* 0x0000000105057836 */ /* 0x000fe20000000000 */
[----:B------:R-:W-:-:S04]  /*1100*/  @!P0 IADD3 R10, PT, PT, R10, 0x1, RZ ;  /* 0x000000010a0a8810 */ /* 0x000fc80007ffe0ff */
[----:B-1----:R-:W-:Y:S02]  /*1110*/  ISETP.GE.AND P1, PT, R5, UR4, PT ;  /* 0x0000000405007c0c */ /* 0x002fe4000bf26270 */
[----:B------:R-:W-:Y:S01]  /*1120*/  ISETP.LT.AND P2, PT, R10, 0x14, PT ;  /* 0x000000140a00780c */ /* 0x000fe20003f41270 */
[----:B--2---:R-:W-:-:S12]  /*1130*/  @!P0 FADD R9, R9, R24 ;  /* 0x0000001809098221 */ /* 0x004fd80000000000 */
[----:B------:R-:W-:Y:S05]  /*1140*/  @!P1 BRA P2, `(.L_x_68) ;  /* 0xfffffffc00bc9947 */ /* 0x000fea000103ffff */
[----:B------:R-:W-:Y:S05]  /*1150*/  BSYNC.RECONVERGENT B0 ;  /* 0x0000000000007941 */ /* 0x000fea0003800200 */
.L_x_67:
[----:B------:R-:W-:Y:S01]  /*1160*/  ISETP.GE.AND P0, PT, R10, 0x1, PT ;  /* 0x000000010a00780c */ /* 0x000fe20003f06270 */
[----:B------:R-:W-:Y:S01]  /*1170*/  BSSY.RECONVERGENT B0, `(.L_x_66) ;  /* 0x0000079000007945 */ /* 0x000fe20003800200 */
[----:B------:R-:W-:-:S11]  /*1180*/  IMAD.MOV.U32 R5, RZ, RZ, RZ ;  /* 0x000000ffff057224 */ /* 0x000fd600078e00ff */
[----:B------:R-:W-:Y:S05]  /*1190*/  @!P0 BRA `(.L_x_69) ;  /* 0x0000000400d88947 */ /* 0x000fea0003800000 */
[----:B------:R-:W-:Y:S01]  /*11a0*/  I2FP.F32.U32 R18, R10 ;  /* 0x0000000a00127245 */ /* 0x000fe20000201000 */
[----:B------:R-:W-:Y:S03]  /*11b0*/  BSSY.RECONVERGENT B1, `(.L_x_70) ;  /* 0x000000e000017945 */ /* 0x000fe60003800200 */
        /* <DEDUP_REMOVED lines=8> */
[----:B------:R-:W-:Y:S01]  /*1240*/  IMAD.MOV.U32 R2, RZ, RZ, R9 ;  /* 0x000000ffff027224 */ /* 0x000fe200078e0009 */
[----:B------:R-:W-:Y:S02]  /*1250*/  MOV R3, R18 ;  /* 0x0000001200037202 */ /* 0x000fe40000000f00 */
[----:B------:R-:W-:-:S07]  /*1260*/  MOV R10, 0x1280 ;  /* 0x00001280000a7802 */ /* 0x000fce0000000f00 */
[----:B------:R-:W-:Y:S05]  /*1270*/  CALL.REL.NOINC `($__internal_1_$__cuda_sm3x_div_rn_noftz_f32_slowpath) ;  /* 0x0000000800ac7944 */ /* 0x000fea0003c00000 */
[----:B------:R-:W-:-:S07]  /*1280*/  IMAD.MOV.U32 R3, RZ, RZ, R17 ;  /* 0x000000ffff037224 */ /* 0x000fce00078e0011 */
.L_x_71:
[----:B------:R-:W-:Y:S05]  /*1290*/  BSYNC.RECONVERGENT B1 ;  /* 0x0000000000017941 */ /* 0x000fea0003800200 */
.L_x_70:
[----:B------:R-:W0:Y:S01]  /*12a0*/  LDC R5, c[0x0][0x3d8] ;  /* 0x0000f600ff057b82 */ /* 0x000e220000000800 */
[----:B------:R-:W1:Y:S01]  /*12b0*/  LDCU UR4, c[0x0][0x3cc] ;  /* 0x00007980ff0477ac */ /* 0x000e620008000800 */
[----:B------:R-:W-:Y:S01]  /*12c0*/  FADD R18, R6, -R3 ;  /* 0x8000000306127221 */ /* 0x000fe20000000000 */
[----:B-1----:R-:W-:Y:S01]  /*12d0*/  IMAD.U32 R20, RZ, RZ, UR4 ;  /* 0x00000004ff147e24 */ /* 0x002fe2000f8e00ff */
[----:B0-----:R-:W0:Y:S08]  /*12e0*/  MUFU.RCP R2, R5 ;  /* 0x0000000500027308 */ /* 0x001e300000001000 */
[----:B------:R-:W1:Y:S01]  /*12f0*/  FCHK P0, R20, R5 ;  /* 0x0000000514007302 */ /* 0x000e620000000000 */
[----:B0-----:R-:W-:-:S04]  /*1300*/  FFMA R9, R2, -R5, 1 ;  /* 0x3f80000002097423 */ /* 0x001fc80000000805 */
[----:B------:R-:W-:-:S04]  /*1310*/  FFMA R2, R2, R9, R2 ;  /* 0x0000000902027223 */ /* 0x000fc80000000002 */
[----:B------:R-:W-:-:S04]  /*1320*/  FFMA R17, R2, UR4, RZ ;  /* 0x0000000402117c23 */ /* 0x000fc800080000ff */
[----:B------:R-:W-:-:S04]  /*1330*/  FFMA R10, R17, -R5, UR4 ;  /* 0x00000004110a7e23 */ /* 0x000fc80008000805 */
[----:B------:R-:W-:Y:S01]  /*1340*/  FFMA R17, R2, R10, R17 ;  /* 0x0000000a02117223 */ /* 0x000fe20000000011 */
[----:B-1----:R-:W-:Y:S06]  /*1350*/  @!P0 BRA `(.L_x_72) ;  /* 0x0000000000188947 */ /* 0x002fec0003800000 */
[----:B------:R-:W0:Y:S01]  /*1360*/  LDCU UR4, c[0x0][0x3cc] ;  /* 0x00007980ff0477ac */ /* 0x000e220008000800 */
[----:B------:R-:W-:Y:S01]  /*1370*/  MOV R10, 0x13c0 ;  /* 0x000013c0000a7802 */ /* 0x000fe20000000f00 */
[----:B------:R-:W1:Y:S01]  /*1380*/  LDCU UR5, c[0x0][0x3d8] ;  /* 0x00007b00ff0577ac */ /* 0x000e620008000800 */
[----:B0-----:R-:W-:Y:S01]  /*1390*/  MOV R2, UR4 ;  /* 0x0000000400027c02 */ /* 0x001fe20008000f00 */
[----:B-1----:R-:W-:-:S07]  /*13a0*/  IMAD.U32 R3, RZ, RZ, UR5 ;  /* 0x00000005ff037e24 */ /* 0x002fce000f8e00ff */
[----:B------:R-:W-:Y:S05]  /*13b0*/  CALL.REL.NOINC `($__internal_1_$__cuda_sm3x_div_rn_noftz_f32_slowpath) ;  /* 0x00000008005c7944 */ /* 0x000fea0003c00000 */
.L_x_72:
[C---:B------:R-:W-:Y:S01]  /*13c0*/  FMUL R2, R18.reuse, 0.63661974668502807617 ;  /* 0x3f22f98312027820 */ /* 0x040fe20000400000 */
[----:B------:R-:W-:Y:S01]  /*13d0*/  FSETP.GE.AND P0, PT, |R18|, 105615, PT ;  /* 0x47ce47801200780b */ /* 0x000fe20003f06200 */
[----:B------:R-:W-:Y:S02]  /*13e0*/  BSSY.RECONVERGENT B1, `(.L_x_73) ;  /* 0x000003e000017945 */ /* 0x000fe40003800200 */
        /* <DEDUP_REMOVED lines=17> */
.L_x_75:
        /* <DEDUP_REMOVED lines=28> */
[--C-:B0-----:R-:W-:Y:S02]  /*16c0*/  SHF.R.U32.HI R10, RZ, 0x1e, R5.reuse ;  /* 0x0000001eff0a7819 */ /* 0x101fe40000011605 */
        /* <DEDUP_REMOVED lines=9> */
[----:B------:R-:W0:Y:S01]  /*1760*/  I2F.F64.S64 R2, R2 ;  /* 0x0000000200027312 */ /* 0x000e220000301c00 */
[----:B------:R-:W-:-:S05]  /*1770*/  IMAD.MOV R5, RZ, RZ, -R9 ;  /* 0x000000ffff057224 */ /* 0x000fca00078e0a09 */
[----:B------:R-:W-:Y:S01]  /*1780*/  @!P0 MOV R9, R5 ;  /* 0x0000000500098202 */ /* 0x000fe20000000f00 */
[----:B0-----:R-:W-:-:S10]  /*1790*/  DMUL R20, R2, UR4 ;  /* 0x0000000402147c28 */ /* 0x001fd40008000000 */
[----:B------:R-:W0:Y:S02]  /*17a0*/  F2F.F32.F64 R20, R20 ;  /* 0x0000001400147310 */ /* 0x000e240000301000 */
[----:B0-----:R-:W-:-:S07]  /*17b0*/  FSEL R3, -R20, R20, !P1 ;  /* 0x0000001414037208 */ /* 0x001fce0004800100 */
.L_x_74:
[----:B------:R-:W-:Y:S05]  /*17c0*/  BSYNC.RECONVERGENT B1 ;  /* 0x0000000000017941 */ /* 0x000fea0003800200 */
.L_x_73:
[----:B------:R-:W-:Y:S02]  /*17d0*/  IMAD.MOV.U32 R2, RZ, RZ, 0x37cbac00 ;  /* 0x37cbac00ff027424 */ /* 0x000fe400078e00ff */
[----:B------:R-:W-:Y:S01]  /*17e0*/  FMUL R5, R3, R3 ;  /* 0x0000000303057220 */ /* 0x000fe20000400000 */
[----:B------:R-:W-:Y:S01]  /*17f0*/  LOP3.LUT R10, R9, 0x1, RZ, 0xc0, !PT ;  /* 0x00000001090a7812 */ /* 0x000fe200078ec0ff */
[----:B------:R-:W-:Y:S01]  /*1800*/  IMAD.MOV.U32 R18, RZ, RZ, 0x3d2aaabb ;  /* 0x3d2aaabbff127424 */ /* 0x000fe200078e00ff */
[----:B------:R-:W-:Y:S01]  /*1810*/  MOV R19, 0x3effffff ;  /* 0x3effffff00137802 */ /* 0x000fe20000000f00 */
[----:B------:R-:W-:Y:S01]  /*1820*/  FFMA R2, R5, R2, -0.0013887860113754868507 ;  /* 0xbab607ed05027423 */ /* 0x000fe20000000002 */
[----:B------:R-:W-:Y:S01]  /*1830*/  ISETP.NE.U32.AND P0, PT, R10, 0x1, PT ;  /* 0x000000010a00780c */ /* 0x000fe20003f05070 */
[----:B------:R-:W-:Y:S01]  /*1840*/  FMUL R17, R17, -5 ;  /* 0xc0a0000011117820 */ /* 0x000fe20000400000 */
        /* <DEDUP_REMOVED lines=10> */
[----:B------:R-:W-:-:S07]  /*18f0*/  FMUL R5, R2, R17 ;  /* 0x0000001102057220 */ /* 0x000fce0000400000 */
.L_x_69:
[----:B------:R-:W-:Y:S05]  /*1900*/  BSYNC.RECONVERGENT B0 ;  /* 0x0000000000007941 */ /* 0x000fea0003800200 */
.L_x_66:
[----:B------:R-:W-:Y:S01]  /*1910*/  IMAD.MOV.U32 R3, RZ, RZ, 0x343fd ;  /* 0x000343fdff037424 */ /* 0x000fe200078e00ff */
[----:B------:R-:W-:Y:S01]  /*1920*/  BSSY.RECONVERGENT B0, `(.L_x_76) ;  /* 0x0000016000007945 */ /* 0x000fe20003800200 */
[----:B------:R-:W-:Y:S02]  /*1930*/  IMAD.MOV.U32 R9, RZ, RZ, 0x3b03126f ;  /* 0x3b03126fff097424 */ /* 0x000fe400078e00ff */
[----:B------:R-:W-:-:S04]  /*1940*/  IMAD R0, R0, R3, 0x269ec3 ;  /* 0x00269ec300007424 */ /* 0x000fc800078e0203 */
[----:B------:R-:W-:-:S05]  /*1950*/  IMAD.HI.U32 R2, R0, 0x10624dd3, RZ ;  /* 0x10624dd300027827 */ /* 0x000fca00078e00ff */
[----:B------:R-:W-:Y:S01]  /*1960*/  SHF.R.U32.HI R3, RZ, 0x6, R2 ;  /* 0x00000006ff037819 */ /* 0x000fe20000011602 */
[----:B------:R-:W-:-:S04]  /*1970*/  HFMA2 R2, -RZ, RZ, 3.98828125, 0 ;  /* 0x43fa0000ff027431 */ /* 0x000fc800000001ff */
[----:B------:R-:W-:-:S05]  /*1980*/  IMAD R0, R3, -0x3e8, R0 ;  /* 0xfffffc1803007824 */ /* 0x000fca00078e0200 */
[----:B------:R-:W-:Y:S01]  /*1990*/  I2FP.F32.U32 R0, R0 ;  /* 0x0000000000007245 */ /* 0x000fe20000201000 */
[----:B------:R-:W-:-:S03]  /*19a0*/  FFMA R2, R9, -R2, 1 ;  /* 0x3f80000009027423 */ /* 0x000fc60000000802 */
[----:B------:R-:W0:Y:S01]  /*19b0*/  FCHK P0, R0, 500 ;  /* 0x43fa000000007902 */ /* 0x000e220000000000 */
[----:B------:R-:W-:Y:S01]  /*19c0*/  FFMA R3, R2, R9, 0.0020000000949949026108 ;  /* 0x3b03126f02037423 */ /* 0x000fe20000000009 */
[----:B------:R-:W-:-:S03]  /*19d0*/  FADD R9, R11, R16 ;  /* 0x000000100b097221 */ /* 0x000fc60000000000 */
[----:B------:R-:W-:Y:S01]  /*19e0*/  FFMA R2, R0, R3, RZ ;  /* 0x0000000300027223 */ /* 0x000fe200000000ff */
[----:B------:R-:W-:-:S03]  /*19f0*/  FADD R9, R9, R4 ;  /* 0x0000000409097221 */ /* 0x000fc60000000000 */
[----:B------:R-:W-:-:S04]  /*1a00*/  FFMA R10, R2, -500, R0 ;  /* 0xc3fa0000020a7823 */ /* 0x000fc80000000000 */
[----:B------:R-:W-:Y:S01]  /*1a10*/  FFMA R2, R3, R10, R2 ;  /* 0x0000000a03027223 */ /* 0x000fe20000000002 */
[----:B0-----:R-:W-:Y:S06]  /*1a20*/  @!P0 BRA `(.L_x_77) ;  /* 0x0000000000148947 */ /* 0x001fec0003800000 */
[----:B------:R-:W-:Y:S01]  /*1a30*/  IMAD.MOV.U32 R2, RZ, RZ, R0 ;  /* 0x000000ffff027224 */ /* 0x000fe200078e0000 */
[----:B------:R-:W-:Y:S01]  /*1a40*/  MOV R10, 0x1a70 ;  /* 0x00001a70000a7802 */ /* 0x000fe20000000f00 */
[----:B------:R-:W-:-:S07]  /*1a50*/  IMAD.MOV.U32 R3, RZ, RZ, 0x43fa0000 ;  /* 0x43fa0000ff037424 */ /* 0x000fce00078e00ff */
[----:B------:R-:W-:Y:S05]  /*1a60*/  CALL.REL.NOINC `($__internal_1_$__cuda_sm3x_div_rn_noftz_f32_slowpath) ;  /* 0x0000000000b07944 */ /* 0x000fea0003c00000 */
[----:B------:R-:W-:-:S07]  /*1a70*/  MOV R2, R17 ;  /* 0x0000001100027202 */ /* 0x000fce0000000f00 */
.L_x_77:
[----:B------:R-:W-:Y:S05]  /*1a80*/  BSYNC.RECONVERGENT B0 ;  /* 0x0000000000007941 */ /* 0x000fea0003800200 */
.L_x_76:
[----:B------:R-:W0:Y:S01]  /*1a90*/  LDCU UR4, c[0x0][0x3c8] ;  /* 0x00007900ff0477ac */ /* 0x000e220008000800 */
[----:B------:R-:W-:Y:S01]  /*1aa0*/  FADD R2, R2, -1 ;  /* 0xbf80000002027421 */ /* 0x000fe20000000000 */
[----:B------:R-:W-:Y:S01]  /*1ab0*/  BSSY.RECONVERGENT B0, `(.L_x_78) ;  /* 0x0000014000007945 */ /* 0x000fe20003800200 */
[----:B------:R-:W-:Y:S02]  /*1ac0*/  UMOV UR5, 0x400921fb ;  /* 0x400921fb00057882 */ /* 0x000fe40000000000 */
[----:B------:R-:W-:-:S04]  /*1ad0*/  FFMA R2, R2, R8, R9 ;  /* 0x0000000802027223 */ /* 0x000fc80000000009 */
[----:B------:R-:W-:-:S04]  /*1ae0*/  FADD R2, R2, R5 ;  /* 0x0000000502027221 */ /* 0x000fc80000000000 */
[----:B------:R-:W-:-:S04]  /*1af0*/  FFMA R2, R7, -0.10000000149011611938, R2 ;  /* 0xbdcccccd07027823 */ /* 0x000fc80000000002 */
[----:B0-----:R-:W-:-:S04]  /*1b00*/  FFMA R9, R2, UR4, R7 ;  /* 0x0000000402097c23 */ /* 0x001fc80008000007 */
[----:B------:R-:W-:Y:S01]  /*1b10*/  FFMA R5, R9, UR4, R6 ;  /* 0x0000000409057c23 */ /* 0x000fe20008000006 */
[----:B------:R-:W-:-:S03]  /*1b20*/  UMOV UR4, 0x54442d18 ;  /* 0x54442d1800047882 */ /* 0x000fc60000000000 */
[----:B------:R-:W0:Y:S02]  /*1b30*/  F2F.F64.F32 R2, R5 ;  /* 0x0000000500027310 */ /* 0x000e240000201800 */
[----:B0-----:R-:W-:-:S14]  /*1b40*/  DSETP.GT.AND P0, PT, R2, UR4, PT ;  /* 0x0000000402007e2a */ /* 0x001fdc000bf04000 */
[----:B------:R-:W-:Y:S05]  /*1b50*/  @!P0 BRA `(.L_x_79) ;  /* 0x0000000000248947 */ /* 0x000fea0003800000 */
[----:B------:R-:W-:Y:S01]  /*1b60*/  BSSY.RECONVERGENT B1, `(.L_x_79) ;  /* 0x0000008000017945 */ /* 0x000fe20003800200 */
[----:B------:R-:W-:Y:S02]  /*1b70*/  IMAD.MOV.U32 R6, RZ, RZ, 0x54442d18 ;  /* 0x54442d18ff067424 */ /* 0x000fe400078e00ff */
[----:B------:R-:W-:-:S07]  /*1b80*/  IMAD.MOV.U32 R7, RZ, RZ, 0x401921fb ;  /* 0x401921fbff077424 */ /* 0x000fce00078e00ff */
.L_x_80:
[----:B------:R-:W-:-:S10]  /*1b90*/  DADD R4, R2, -R6 ;  /* 0x0000000002047229 */ /* 0x000fd40000000806 */
[----:B------:R-:W0:Y:S08]  /*1ba0*/  F2F.F32.F64 R5, R4 ;  /* 0x0000000400057310 */ /* 0x000e300000301000 */
[----:B0-----:R-:W0:Y:S02]  /*1bb0*/  F2F.F64.F32 R2, R5 ;  /* 0x0000000500027310 */ /* 0x001e240000201800 */
[----:B0-----:R-:W-:-:S14]  /*1bc0*/  DSETP.GT.AND P0, PT, R2, UR4, PT ;  /* 0x0000000402007e2a */ /* 0x001fdc000bf04000 */
[----:B------:R-:W-:Y:S05]  /*1bd0*/  @P0 BRA `(.L_x_80) ;  /* 0xfffffffc00ec0947 */ /* 0x000fea000383ffff */
[----:B------:R-:W-:Y:S05]  /*1be0*/  BSYNC.RECONVERGENT B1 ;  /* 0x0000000000017941 */ /* 0x000fea0003800200 */
.L_x_79:
[----:B------:R-:W-:Y:S05]  /*1bf0*/  BSYNC.RECONVERGENT B0 ;  /* 0x0000000000007941 */ /* 0x000fea0003800200 */
.L_x_78:
[----:B------:R-:W0:Y:S01]  /*1c00*/  F2F.F64.F32 R2, R5 ;  /* 0x0000000500027310 */ /* 0x000e220000201800 */
[----:B------:R-:W-:Y:S01]  /*1c10*/  UMOV UR4, 0x54442d18 ;  /* 0x54442d1800047882 */ /* 0x000fe20000000000 */
[----:B------:R-:W-:Y:S01]  /*1c20*/  UMOV UR5, 0x400921fb ;  /* 0x400921fb00057882 */ /* 0x000fe20000000000 */
[----:B------:R-:W-:Y:S01]  /*1c30*/  BSSY.RECONVERGENT B0, `(.L_x_81) ;  /* 0x000000c000007945 */ /* 0x000fe20003800200 */
[----:B0-----:R-:W-:-:S14]  /*1c40*/  DSETP.GEU.AND P0, PT, R2, -UR4, PT ;  /* 0x8000000402007e2a */ /* 0x001fdc000bf0e000 */
[----:B------:R-:W-:Y:S05]  /*1c50*/  @P0 BRA `(.L_x_82) ;  /* 0x0000000000240947 */ /* 0x000fea0003800000 */
[----:B------:R-:W-:Y:S01]  /*1c60*/  BSSY.RECONVERGENT B1, `(.L_x_82) ;  /* 0x0000008000017945 */ /* 0x000fe20003800200 */
[----:B------:R-:W-:Y:S01]  /*1c70*/  MOV R6, 0x54442d18 ;  /* 0x54442d1800067802 */ /* 0x000fe20000000f00 */
[----:B------:R-:W-:-:S07]  /*1c80*/  IMAD.MOV.U32 R7, RZ, RZ, 0x401921fb ;  /* 0x401921fbff077424 */ /* 0x000fce00078e00ff */
.L_x_83:
[----:B------:R-:W-:-:S10]  /*1c90*/  DADD R4, R2, R6 ;  /* 0x0000000002047229 */ /* 0x000fd40000000006 */
[----:B------:R-:W0:Y:S08]  /*1ca0*/  F2F.F32.F64 R5, R4 ;  /* 0x0000000400057310 */ /* 0x000e300000301000 */
[----:B0-----:R-:W0:Y:S02]  /*1cb0*/  F2F.F64.F32 R2, R5 ;  /* 0x0000000500027310 */ /* 0x001e240000201800 */
[----:B0-----:R-:W-:-:S14]  /*1cc0*/  DSETP.GEU.AND P0, PT, R2, -UR4, PT ;  /* 0x8000000402007e2a */ /* 0x001fdc000bf0e000 */
[----:B------:R-:W-:Y:S05]  /*1cd0*/  @!P0 BRA `(.L_x_83) ;  /* 0xfffffffc00ec8947 */ /* 0x000fea000383ffff */
[----:B------:R-:W-:Y:S05]  /*1ce0*/  BSYNC.RECONVERGENT B1 ;  /* 0x0000000000017941 */ /* 0x000fea0003800200 */
.L_x_82:
[----:B------:R-:W-:Y:S05]  /*1cf0*/  BSYNC.RECONVERGENT B0 ;  /* 0x0000000000007941 */ /* 0x000fea0003800200 */
.L_x_81:
[----:B------:R-:W-:Y:S04]  /*1d00*/  STG.E desc[UR6][R12.64], R5 ;  /* 0x000000050c007986 */ /* 0x000fe8000c101906 */
[----:B------:R-:W-:Y:S01]  /*1d10*/  STG.E desc[UR6][R14.64], R9 ;  /* 0x000000090e007986 */ /* 0x000fe2000c101906 */
[----:B------:R-:W-:Y:S05]  /*1d20*/  EXIT ;  /* 0x000000000000794d */ /* 0x000fea0003800000 */
        .weak           $__internal_1_$__cuda_sm3x_div_rn_noftz_f32_slowpath
        .type           $__internal_1_$__cuda_sm3x_div_rn_noftz_f32_slowpath,@function
        .size           $__internal_1_$__cuda_sm3x_div_rn_noftz_f32_slowpath,(.L_x_152 - $__internal_1_$__cuda_sm3x_div_rn_noftz_f32_slowpath)
$__internal_1_$__cuda_sm3x_div_rn_noftz_f32_slowpath:
[----:B------:R-:W-:Y:S01]  /*1d30*/  SHF.R.U32.HI R17, RZ, 0x17, R3 ;  /* 0x00000017ff117819 */ /* 0x000fe20000011603 */
[----:B------:R-:W-:Y:S01]  /*1d40*/  BSSY.RECONVERGENT B2, `(.L_x_84) ;  /* 0x0000062000027945 */ /* 0x000fe20003800200 */
[----:B------:R-:W-:Y:S02]  /*1d50*/  SHF.R.U32.HI R19, RZ, 0x17, R2 ;  /* 0x00000017ff137819 */ /* 0x000fe40000011602 */
[----:B------:R-:W-:Y:S02]  /*1d60*/  LOP3.LUT R17, R17, 0xff, RZ, 0xc0, !PT ;  /* 0x000000ff11117812 */ /* 0x000fe400078ec0ff */
[----:B------:R-:W-:-:S03]  /*1d70*/  LOP3.LUT R22, R19, 0xff, RZ, 0xc0, !PT ;  /* 0x000000ff13167812 */ /* 0x000fc600078ec0ff */
[----:B------:R-:W-:Y:S01]  /*1d80*/  VIADD R21, R17, 0xffffffff ;  /* 0xffffffff11157836 */ /* 0x000fe20000000000 */
[----:B------:R-:W-:-:S04]  /*1d90*/  IADD3 R20, PT, PT, R22, -0x1, RZ ;  /* 0xffffffff16147810 */ /* 0x000fc80007ffe0ff */
[----:B------:R-:W-:-:S04]  /*1da0*/  ISETP.GT.U32.AND P0, PT, R21, 0xfd, PT ;  /* 0x000000fd1500780c */ /* 0x000fc80003f04070 */
[----:B------:R-:W-:-:S13]  /*1db0*/  ISETP.GT.U32.OR P0, PT, R20, 0xfd, P0 ;  /* 0x000000fd1400780c */ /* 0x000fda0000704470 */
[----:B------:R-:W-:Y:S01]  /*1dc0*/  @!P0 IMAD.MOV.U32 R19, RZ, RZ, RZ ;  /* 0x000000ffff138224 */ /* 0x000fe200078e00ff */
[----:B------:R-:W-:Y:S06]  /*1dd0*/  @!P0 BRA `(.L_x_85) ;  /* 0x00000000005c8947 */ /* 0x000fec0003800000 */
[----:B------:R-:W-:Y:S02]  /*1de0*/  FSETP.GTU.FTZ.AND P0, PT, |R2|, +INF , PT ;  /* 0x7f8000000200780b */ /* 0x000fe40003f1c200 */
[----:B------:R-:W-:-:S04]  /*1df0*/  FSETP.GTU.FTZ.AND P1, PT, |R3|, +INF , PT ;  /* 0x7f8000000300780b */ /* 0x000fc80003f3c200 */
[----:B------:R-:W-:-:S13]  /*1e00*/  PLOP3.LUT P0, PT, P0, P1, PT, 0xf8, 0x8f ;  /* 0x00000000008f781c */ /* 0x000fda0000703f70 */
[----:B------:R-:W-:Y:S05]  /*1e10*/  @P0 BRA `(.L_x_86) ;  /* 0x00000004004c0947 */ /* 0x000fea0003800000 */
[----:B------:R-:W-:-:S13]  /*1e20*/  LOP3.LUT P0, RZ, R3, 0x7fffffff, R2, 0xc8, !PT ;  /* 0x7fffffff03ff7812 */ /* 0x000fda000780c802 */
[----:B------:R-:W-:Y:S05]  /*1e30*/  @!P0 BRA `(.L_x_87) ;  /* 0x00000004003c8947 */ /* 0x000fea0003800000 */
[C---:B------:R-:W-:Y:S02]  /*1e40*/  FSETP.NEU.FTZ.AND P2, PT, |R2|.reuse, +INF , PT ;  /* 0x7f8000000200780b */ /* 0x040fe40003f5d200 */
[----:B------:R-:W-:Y:S02]  /*1e50*/  FSETP.NEU.FTZ.AND P1, PT, |R3|, +INF , PT ;  /* 0x7f8000000300780b */ /* 0x000fe40003f3d200 */
[----:B------:R-:W-:-:S11]  /*1e60*/  FSETP.NEU.FTZ.AND P0, PT, |R2|, +INF , PT ;  /* 0x7f8000000200780b */ /* 0x000fd60003f1d200 */
[----:B------:R-:W-:Y:S05]  /*1e70*/  @!P1 BRA !P2, `(.L_x_87) ;  /* 0x00000004002c9947 */ /* 0x000fea0005000000 */
[----:B------:R-:W-:-:S04]  /*1e80*/  LOP3.LUT P2, RZ, R2, 0x7fffffff, RZ, 0xc0, !PT ;  /* 0x7fffffff02ff7812 */ /* 0x000fc8000784c0ff */
[----:B------:R-:W-:-:S13]  /*1e90*/  PLOP3.LUT P1, PT, P1, P2, PT, 0x2f, 0xf2 ;  /* 0x0000000000f2781c */ /* 0x000fda0000f24577 */
[----:B------:R-:W-:Y:S05]  /*1ea0*/  @P1 BRA `(.L_x_88) ;  /* 0x0000000400181947 */ /* 0x000fea0003800000 */
[----:B------:R-:W-:-:S04]  /*1eb0*/  LOP3.LUT P1, RZ, R3, 0x7fffffff, RZ, 0xc0, !PT ;  /* 0x7fffffff03ff7812 */ /* 0x000fc8000782c0ff */
[----:B------:R-:W-:-:S13]  /*1ec0*/  PLOP3.LUT P0, PT, P0, P1, PT, 0x2f, 0xf2 ;  /* 0x0000000000f2781c */ /* 0x000fda0000702577 */
[----:B------:R-:W-:Y:S05]  /*1ed0*/  @P0 BRA `(.L_x_89) ;  /* 0x0000000400000947 */ /* 0x000fea0003800000 */
[----:B------:R-:W-:Y:S02]  /*1ee0*/  ISETP.GE.AND P0, PT, R20, RZ, PT ;  /* 0x000000ff1400720c */ /* 0x000fe40003f06270 */
[----:B------:R-:W-:-:S11]  /*1ef0*/  ISETP.GE.AND P1, PT, R21, RZ, PT ;  /* 0x000000ff1500720c */ /* 0x000fd60003f26270 */
[----:B------:R-:W-:Y:S01]  /*1f00*/  @P0 MOV R19, RZ ;  /* 0x000000ff00130202 */ /* 0x000fe20000000f00 */
[----:B------:R-:W-:Y:S02]  /*1f10*/  @!P0 IMAD.MOV.U32 R19, RZ, RZ, -0x40 ;  /* 0xffffffc0ff138424 */ /* 0x000fe400078e00ff */
[----:B------:R-:W-:Y:S01]  /*1f20*/  @!P0 FFMA R2, R2, 1.84467440737095516160e+19, RZ ;  /* 0x5f80000002028823 */ /* 0x000fe200000000ff */
[----:B------:R-:W-:Y:S02]  /*1f30*/  @!P1 FFMA R3, R3, 1.84467440737095516160e+19, RZ ;  /* 0x5f80000003039823 */ /* 0x000fe400000000ff */
[----:B------:R-:W-:-:S07]  /*1f40*/  @!P1 IADD3 R19, PT, PT, R19, 0x40, RZ ;  /* 0x0000004013139810 */ /* 0x000fce0007ffe0ff */
.L_x_85:
[----:B------:R-:W-:Y:S01]  /*1f50*/  LEA R20, R17, 0xc0800000, 0x17 ;  /* 0xc080000011147811 */ /* 0x000fe200078eb8ff */
[----:B------:R-:W-:Y:S04]  /*1f60*/  BSSY.RECONVERGENT B3, `(.L_x_90) ;  /* 0x0000036000037945 */ /* 0x000fe80003800200 */
[----:B------:R-:W-:Y:S01]  /*1f70*/  IMAD.IADD R23, R3, 0x1, -R20 ;  /* 0x0000000103177824 */ /* 0x000fe200078e0a14 */
[----:B------:R-:W-:-:S03]  /*1f80*/  IADD3 R20, PT, PT, R22, -0x7f, RZ ;  /* 0xffffff8116147810 */ /* 0x000fc60007ffe0ff */
[----:B------:R-:W0:Y:S01]  /*1f90*/  MUFU.RCP R3, R23 ;  /* 0x0000001700037308 */ /* 0x000e220000001000 */
[----:B------:R-:W-:Y:S01]  /*1fa0*/  FADD.FTZ R21, -R23, -RZ ;  /* 0x800000ff17157221 */ /* 0x000fe20000010100 */
[C---:B------:R-:W-:Y:S01]  /*1fb0*/  IMAD R2, R20.reuse, -0x800000, R2 ;  /* 0xff80000014027824 */ /* 0x040fe200078e0202 */
[----:B------:R-:W-:-:S05]  /*1fc0*/  IADD3 R20, PT, PT, R20, 0x7f, -R17 ;  /* 0x0000007f14147810 */ /* 0x000fca0007ffe811 */
[----:B------:R-:W-:Y:S02]  /*1fd0*/  IMAD.IADD R20, R20, 0x1, R19 ;  /* 0x0000000114147824 */ /* 0x000fe400078e0213 */
[----:B0-----:R-:W-:-:S04]  /*1fe0*/  FFMA R22, R3, R21, 1 ;  /* 0x3f80000003167423 */ /* 0x001fc80000000015 */
[----:B------:R-:W-:-:S04]  /*1ff0*/  FFMA R3, R3, R22, R3 ;  /* 0x0000001603037223 */ /* 0x000fc80000000003 */
[----:B------:R-:W-:-:S04]  /*2000*/  FFMA R22, R2, R3, RZ ;  /* 0x0000000302167223 */ /* 0x000fc800000000ff */
[----:B------:R-:W-:-:S04]  /*2010*/  FFMA R24, R21, R22, R2 ;  /* 0x0000001615187223 */ /* 0x000fc80000000002 */
[----:B------:R-:W-:-:S04]  /*2020*/  FFMA R22, R3, R24, R22 ;  /* 0x0000001803167223 */ /* 0x000fc80000000016 */
[----:B------:R-:W-:-:S04]  /*2030*/  FFMA R21, R21, R22, R2 ;  /* 0x0000001615157223 */ /* 0x000fc80000000002 */
[----:B------:R-:W-:-:S05]  /*2040*/  FFMA R2, R3, R21, R22 ;  /* 0x0000001503027223 */ /* 0x000fca0000000016 */
[----:B------:R-:W-:-:S04]  /*2050*/  SHF.R.U32.HI R17, RZ, 0x17, R2 ;  /* 0x00000017ff117819 */ /* 0x000fc80000011602 */
[----:B------:R-:W-:-:S04]  /*2060*/  LOP3.LUT R17, R17, 0xff, RZ, 0xc0, !PT ;  /* 0x000000ff11117812 */ /* 0x000fc800078ec0ff */
[----:B------:R-:W-:-:S05]  /*2070*/  IADD3 R23, PT, PT, R17, R20, RZ ;  /* 0x0000001411177210 */ /* 0x000fca0007ffe0ff */
[----:B------:R-:W-:-:S05]  /*2080*/  VIADD R17, R23, 0xffffffff ;  /* 0xffffffff17117836 */ /* 0x000fca0000000000 */
[----:B------:R-:W-:-:S13]  /*2090*/  ISETP.GE.U32.AND P0, PT, R17, 0xfe, PT ;  /* 0x000000fe1100780c */ /* 0x000fda0003f06070 */
[----:B------:R-:W-:Y:S05]  /*20a0*/  @!P0 BRA `(.L_x_91) ;  /* 0x0000000000808947 */ /* 0x000fea0003800000 */
[----:B------:R-:W-:-:S13]  /*20b0*/  ISETP.GT.AND P0, PT, R23, 0xfe, PT ;  /* 0x000000fe1700780c */ /* 0x000fda0003f04270 */
[----:B------:R-:W-:Y:S05]  /*20c0*/  @P0 BRA `(.L_x_92) ;  /* 0x00000000006c0947 */ /* 0x000fea0003800000 */
[----:B------:R-:W-:-:S13]  /*20d0*/  ISETP.GE.AND P0, PT, R23, 0x1, PT ;  /* 0x000000011700780c */ /* 0x000fda0003f06270 */
[----:B------:R-:W-:Y:S05]  /*20e0*/  @P0 BRA `(.L_x_93) ;  /* 0x0000000000740947 */ /* 0x000fea0003800000 */
[----:B------:R-:W-:Y:S02]  /*20f0*/  ISETP.GE.AND P0, PT, R23, -0x18, PT ;  /* 0xffffffe81700780c */ /* 0x000fe40003f06270 */
[----:B------:R-:W-:-:S11]  /*2100*/  LOP3.LUT R2, R2, 0x80000000, RZ, 0xc0, !PT ;  /* 0x8000000002027812 */ /* 0x000fd600078ec0ff */
[----:B------:R-:W-:Y:S05]  /*2110*/  @!P0 BRA `(.L_x_93) ;  /* 0x0000000000688947 */ /* 0x000fea0003800000 */
[-CC-:B------:R-:W-:Y:S01]  /*2120*/  FFMA.RZ R17, R3, R21.reuse, R22.reuse ;  /* 0x0000001503117223 */ /* 0x180fe2000000c016 */
[C---:B------:R-:W-:Y:S02]  /*2130*/  IADD3 R20, PT, PT, R23.reuse, 0x20, RZ ;  /* 0x0000002017147810 */ /* 0x040fe40007ffe0ff */
[----:B------:R-:W-:Y:S02]  /*2140*/  ISETP.NE.AND P2, PT, R23, RZ, PT ;  /* 0x000000ff1700720c */ /* 0x000fe40003f45270 */
[----:B------:R-:W-:Y:S01]  /*2150*/  LOP3.LUT R19, R17, 0x7fffff, RZ, 0xc0, !PT ;  /* 0x007fffff11137812 */ /* 0x000fe200078ec0ff */
[CCC-:B------:R-:W-:Y:S01]  /*2160*/  FFMA.RP R17, R3.reuse, R21.reuse, R22.reuse ;  /* 0x0000001503117223 */ /* 0x1c0fe20000008016 */
[----:B------:R-:W-:Y:S01]  /*2170*/  FFMA.RM R22, R3, R21, R22 ;  /* 0x0000001503167223 */ /* 0x000fe20000004016 */
[----:B------:R-:W-:Y:S01]  /*2180*/  IMAD.MOV R3, RZ, RZ, -R23 ;  /* 0x000000ffff037224 */ /* 0x000fe200078e0a17 */
[----:B------:R-:W-:Y:S02]  /*2190*/  LOP3.LUT R19, R19, 0x800000, RZ, 0xfc, !PT ;  /* 0x0080000013137812 */ /* 0x000fe400078efcff */
[----:B------:R-:W-:-:S02]  /*21a0*/  ISETP.NE.AND P1, PT, R23, RZ, PT ;  /* 0x000000ff1700720c */ /* 0x000fc40003f25270 */
[----:B------:R-:W-:Y:S02]  /*21b0*/  SHF.L.U32 R20, R19, R20, RZ ;  /* 0x0000001413147219 */ /* 0x000fe400000006ff */
[----:B------:R-:W-:Y:S02]  /*21c0*/  FSETP.NEU.FTZ.AND P0, PT, R17, R22, PT ;  /* 0x000000161100720b */ /* 0x000fe40003f1d000 */
[----:B------:R-:W-:Y:S02]  /*21d0*/  SEL R22, R3, RZ, P2 ;  /* 0x000000ff03167207 */ /* 0x000fe40001000000 */
[----:B------:R-:W-:Y:S02]  /*21e0*/  ISETP.NE.AND P1, PT, R20, RZ, P1 ;  /* 0x000000ff1400720c */ /* 0x000fe40000f25270 */
[----:B------:R-:W-:Y:S02]  /*21f0*/  SHF.R.U32.HI R22, RZ, R22, R19 ;  /* 0x00000016ff167219 */ /* 0x000fe40000011613 */
[----:B------:R-:W-:-:S02]  /*2200*/  PLOP3.LUT P0, PT, P0, P1, PT, 0xf8, 0x8f ;  /* 0x00000000008f781c */ /* 0x000fc40000703f70 */
[----:B------:R-:W-:Y:S02]  /*2210*/  SHF.R.U32.HI R20, RZ, 0x1, R22 ;  /* 0x00000001ff147819 */ /* 0x000fe40000011616 */
[----:B------:R-:W-:-:S04]  /*2220*/  SEL R3, RZ, 0x1, !P0 ;  /* 0x00000001ff037807 */ /* 0x000fc80004000000 */
[----:B------:R-:W-:-:S04]  /*2230*/  LOP3.LUT R3, R3, 0x1, R20, 0xf8, !PT ;  /* 0x0000000103037812 */ /* 0x000fc800078ef814 */
[----:B------:R-:W-:-:S04]  /*2240*/  LOP3.LUT R3, R3, R22, RZ, 0xc0, !PT ;  /* 0x0000001603037212 */ /* 0x000fc800078ec0ff */
[----:B------:R-:W-:-:S04]  /*2250*/  IADD3 R3, PT, PT, R20, R3, RZ ;  /* 0x0000000314037210 */ /* 0x000fc80007ffe0ff */
[----:B------:R-:W-:Y:S01]  /*2260*/  LOP3.LUT R2, R3, R2, RZ, 0xfc, !PT ;  /* 0x0000000203027212 */ /* 0x000fe200078efcff */
[----:B------:R-:W-:Y:S06]  /*2270*/  BRA `(.L_x_93) ;  /* 0x0000000000107947 */ /* 0x000fec0003800000 */
.L_x_92:
[----:B------:R-:W-:-:S04]  /*2280*/  LOP3.LUT R2, R2, 0x80000000, RZ, 0xc0, !PT ;  /* 0x8000000002027812 */ /* 0x000fc800078ec0ff */
[----:B------:R-:W-:Y:S01]  /*2290*/  LOP3.LUT R2, R2, 0x7f800000, RZ, 0xfc, !PT ;  /* 0x7f80000002027812 */ /* 0x000fe200078efcff */
[----:B------:R-:W-:Y:S06]  /*22a0*/  BRA `(.L_x_93) ;  /* 0x0000000000047947 */ /* 0x000fec0003800000 */
.L_x_91:
[----:B------:R-:W-:-:S07]  /*22b0*/  IMAD R2, R20, 0x800000, R2 ;  /* 0x0080000014027824 */ /* 0x000fce00078e0202 */
.L_x_93:
[----:B------:R-:W-:Y:S05]  /*22c0*/  BSYNC.RECONVERGENT B3 ;  /* 0x0000000000037941 */ /* 0x000fea0003800200 */
.L_x_90:
[----:B------:R-:W-:Y:S05]  /*22d0*/  BRA `(.L_x_94) ;  /* 0x0000000000207947 */ /* 0x000fea0003800000 */
.L_x_89:
[----:B------:R-:W-:-:S04]  /*22e0*/  LOP3.LUT R2, R3, 0x80000000, R2, 0x48, !PT ;  /* 0x8000000003027812 */ /* 0x000fc800078e4802 */
[----:B------:R-:W-:Y:S01]  /*22f0*/  LOP3.LUT R2, R2, 0x7f800000, RZ, 0xfc, !PT ;  /* 0x7f80000002027812 */ /* 0x000fe200078efcff */
[----:B------:R-:W-:Y:S06]  /*2300*/  BRA `(.L_x_94) ;  /* 0x0000000000147947 */ /* 0x000fec0003800000 */
.L_x_88:
[----:B------:R-:W-:Y:S01]  /*2310*/  LOP3.LUT R2, R3, 0x80000000, R2, 0x48, !PT ;  /* 0x8000000003027812 */ /* 0x000fe200078e4802 */
[----:B------:R-:W-:Y:S06]  /*2320*/  BRA `(.L_x_94) ;  /* 0x00000000000c7947 */ /* 0x000fec0003800000 */
.L_x_87:
[----:B------:R-:W0:Y:S01]  /*2330*/  MUFU.RSQ R2, -QNAN ;  /* 0xffc0000000027908 */ /* 0x000e220000001400 */
[----:B------:R-:W-:Y:S05]  /*2340*/  BRA `(.L_x_94) ;  /* 0x0000000000047947 */ /* 0x000fea0003800000 */
.L_x_86:
[----:B------:R-:W-:-:S07]  /*2350*/  FADD.FTZ R2, R2, R3 ;  /* 0x0000000302027221 */ /* 0x000fce0000010000 */
.L_x_94:
[----:B------:R-:W-:Y:S05]  /*2360*/  BSYNC.RECONVERGENT B2 ;  /* 0x0000000000027941 */ /* 0x000fea0003800200 */
.L_x_84:
[----:B------:R-:W-:Y:S01]  /*2370*/  HFMA2 R3, -RZ, RZ, 0, 0 ;  /* 0x00000000ff037431 */ /* 0x000fe200000001ff */
[----:B0-----:R-:W-:Y:S01]  /*2380*/  MOV R17, R2 ;  /* 0x0000000200117202 */ /* 0x001fe20000000f00 */
[----:B------:R-:W-:-:S04]  /*2390*/  IMAD.MOV.U32 R2, RZ, RZ, R10 ;  /* 0x000000ffff027224 */ /* 0x000fc800078e000a */
[----:B------:R-:W-:Y:S05]  /*23a0*/  RET.REL.NODEC R2 `(evolve_oscillators_with_conflicts_kernel) ;  /* 0xffffffdc02147950 */ /* 0x000fea0003c3ffff */
.L_x_95:
        /* <DEDUP_REMOVED lines=13> */
.L_x_152:


//--------------------- .text.evolve_oscillators_kernel --------------------------
	.section	.text.evolve_oscillators_kernel,"ax",@progbits
	.align	128
        .global         evolve_oscillators_kernel
        .type           evolve_oscillators_kernel,@function
        .size           evolve_oscillators_kernel,(.L_x_160 - evolve_oscillators_kernel)
        .other          evolve_oscillators_kernel,@"STO_CUDA_ENTRY STV_DEFAULT"
evolve_oscillators_kernel:
.text.evolve_oscillators_kernel:
        /* <DEDUP_REMOVED lines=8> */
[----:B------:R-:W0:Y:S01]  /*0080*/  LDCU.64 UR4, c[0x0][0x3a8] ;  /* 0x00007500ff0477ac */ /* 0x000e220008000a00 */
[----:B------:R-:W1:Y:S01]  /*0090*/  LDC.64 R2, c[0x0][0x388] ;  /* 0x0000e200ff027b82 */ /* 0x000e620000000a00 */
[----:B------:R-:W-:Y:S01]  /*00a0*/  HFMA2 R13, -RZ, RZ, 1.875, 0 ;  /* 0x3f800000ff0d7431 */ /* 0x000fe200000001ff */
[----:B------:R-:W2:Y:S06]  /*00b0*/  LDCU UR6, c[0x0][0x39c] ;  /* 0x00007380ff0677ac */ /* 0x000eac0008000800 */
[----:B------:R-:W3:Y:S08]  /*00c0*/  LDC.64 R6, c[0x0][0x390] ;  /* 0x0000e400ff067b82 */ /* 0x000ef00000000a00 */
[----:B------:R-:W4:Y:S01]  /*00d0*/  LDC.64 R4, c[0x0][0x380] ;  /* 0x0000e000ff047b82 */ /* 0x000f220000000a00 */
[----:B0-----:R-:W-:-:S04]  /*00e0*/  ISETP.NE.U32.AND P0, PT, RZ, UR4, PT ;  /* 0x00000004ff007c0c */ /* 0x001fc8000bf05070 */
[----:B------:R-:W-:Y:S01]  /*00f0*/  ISETP.NE.AND.EX P0, PT, RZ, UR5, PT, P0 ;  /* 0x00000005ff007c0c */ /* 0x000fe2000bf05300 */
[----:B------:R-:W0:Y:S01]  /*0100*/  LDCU.64 UR4, c[0x0][0x358] ;  /* 0x00006b00ff0477ac */ /* 0x000e220008000a00 */
[----:B-1----:R-:W-:-:S04]  /*0110*/  IMAD.WIDE R2, R11, 0x4, R2 ;  /* 0x000000040b027825 */ /* 0x002fc800078e0202 */
[----:B---3--:R-:W-:-:S07]  /*0120*/  IMAD.WIDE R6, R11, 0x4, R6 ;  /* 0x000000040b067825 */ /* 0x008fce00078e0206 */
[----:B------:R-:W1:Y:S01]  /*0130*/  @P0 LDC.64 R8, c[0x0][0x3a8] ;  /* 0x0000ea00ff080b82 */ /* 0x000e620000000a00 */
[----:B0-----:R-:W3:Y:S01]  /*0140*/  LDG.E R10, desc[UR4][R2.64] ;  /* 0x00000004020a7981 */ /* 0x001ee2000c1e1900 */
[----:B----4-:R-:W-:-:S03]  /*0150*/  IMAD.WIDE R4, R11, 0x4, R4 ;  /* 0x000000040b047825 */ /* 0x010fc600078e0204 */
[----:B------:R-:W4:Y:S04]  /*0160*/  LDG.E R6, desc[UR4][R6.64] ;  /* 0x0000000406067981 */ /* 0x000f28000c1e1900 */
[----:B------:R-:W5:Y:S01]  /*0170*/  LDG.E R0, desc[UR4][R4.64] ;  /* 0x0000000404007981 */ /* 0x000f62000c1e1900 */
[----:B-1----:R-:W-:-:S05]  /*0180*/  @P0 IMAD.WIDE R8, R11, 0x4, R8 ;  /* 0x000000040b080825 */ /* 0x002fca00078e0208 */
[----:B------:R-:W4:Y:S01]  /*0190*/  @P0 LDG.E R13, desc[UR4][R8.64] ;  /* 0x00000004080d0981 */ /* 0x000f22000c1e1900 */
[----:B------:R-:W-:Y:S01]  /*01a0*/  UMOV UR7, 0x400921fb ;  /* 0x400921fb00077882 */ /* 0x000fe20000000000 */
[----:B------:R-:W-:Y:S01]  /*01b0*/  BSSY.RECONVERGENT B0, `(.L_x_96) ;  /* 0x0000012000007945 */ /* 0x000fe20003800200 */
[----:B---3--:R-:W-:-:S04]  /*01c0*/  FMUL R11, R10, -0.10000000149011611938 ;  /* 0xbdcccccd0a0b7820 */ /* 0x008fc80000400000 */
[----:B----4-:R-:W-:-:S04]  /*01d0*/  FFMA R11, R6, R13, R11 ;  /* 0x0000000d060b7223 */ /* 0x010fc8000000000b */
[----:B--2---:R-:W-:-:S04]  /*01e0*/  FFMA R15, R11, UR6, R10 ;  /* 0x000000060b0f7c23 */ /* 0x004fc8000800000a */
[----:B-----5:R-:W-:-:S04]  /*01f0*/  FFMA R13, R15, UR6, R0 ;  /* 0x000000060f0d7c23 */ /* 0x020fc80008000000 */
[----:B------:R-:W0:Y:S01]  /*0200*/  F2F.F64.F32 R10, R13 ;  /* 0x0000000d000a7310 */ /* 0x000e220000201800 */
[----:B------:R-:W-:Y:S02]  /*0210*/  UMOV UR6, 0x54442d18 ;  /* 0x54442d1800067882 */ /* 0x000fe40000000000 */
[----:B0-----:R-:W-:-:S14]  /*0220*/  DSETP.GT.AND P0, PT, R10, UR6, PT ;  /* 0x000000060a007e2a */ /* 0x001fdc000bf04000 */
[----:B------:R-:W-:Y:S05]  /*0230*/  @!P0 BRA `(.L_x_97) ;  /* 0x0000000000248947 */ /* 0x000fea0003800000 */
[----:B------:R-:W-:Y:S01]  /*0240*/  BSSY.RECONVERGENT B1, `(.L_x_97) ;  /* 0x0000008000017945 */ /* 0x000fe20003800200 */
[----:B------:R-:W-:Y:S02]  /*0250*/  MOV R8, 0x54442d18 ;  /* 0x54442d1800087802 */ /* 0x000fe40000000f00 */
[----:B------:R-:W-:-:S07]  /*0260*/  MOV R9, 0x401921fb ;  /* 0x401921fb00097802 */ /* 0x000fce0000000f00 */
.L_x_98:
[----:B------:R-:W-:-:S06]  /*0270*/  DADD R6, R10, -R8 ;  /* 0x000000000a067229 */ /* 0x000fcc0000000808 */
[----:B------:R-:W0:Y:S08]  /*0280*/  F2F.F32.F64 R13, R6 ;  /* 0x00000006000d7310 */ /* 0x000e300000301000 */
[----:B0-----:R-:W0:Y:S02]  /*0290*/  F2F.F64.F32 R10, R13 ;  /* 0x0000000d000a7310 */ /* 0x001e240000201800 */
[----:B0-----:R-:W-:-:S14]  /*02a0*/  DSETP.GT.AND P0, PT, R10, UR6, PT ;  /* 0x000000060a007e2a */ /* 0x001fdc000bf04000 */
[----:B------:R-:W-:Y:S05]  /*02b0*/  @P0 BRA `(.L_x_98) ;  /* 0xfffffffc00ec0947 */ /* 0x000fea000383ffff */
[----:B------:R-:W-:Y:S05]  /*02c0*/  BSYNC.RECONVERGENT B1 ;  /* 0x0000000000017941 */ /* 0x000fea0003800200 */
.L_x_97:
[----:B------:R-:W-:Y:S05]  /*02d0*/  BSYNC.RECONVERGENT B0 ;  /* 0x0000000000007941 */ /* 0x000fea0003800200 */
.L_x_96:
[----:B------:R-:W0:Y:S01]  /*02e0*/  F2F.F64.F32 R6, R13 ;  /* 0x0000000d00067310 */ /* 0x000e220000201800 */
[----:B------:R-:W-:Y:S01]  /*02f0*/  UMOV UR6, 0x54442d18 ;  /* 0x54442d1800067882 */ /* 0x000fe20000000000 */
[----:B------:R-:W-:Y:S01]  /*0300*/  UMOV UR7, 0x400921fb ;  /* 0x400921fb00077882 */ /* 0x000fe20000000000 */
[----:B------:R-:W-:Y:S01]  /*0310*/  BSSY.RECONVERGENT B0, `(.L_x_99) ;  /* 0x000000c000007945 */ /* 0x000fe20003800200 */
[----:B0-----:R-:W-:-:S14]  /*0320*/  DSETP.GEU.AND P0, PT, R6, -UR6, PT ;  /* 0x8000000606007e2a */ /* 0x001fdc000bf0e000 */
[----:B------:R-:W-:Y:S05]  /*0330*/  @P0 BRA `(.L_x_100) ;  /* 0x0000000000240947 */ /* 0x000fea0003800000 */
[----:B------:R-:W-:Y:S01]  /*0340*/  BSSY.RECONVERGENT B1, `(.L_x_100) ;  /* 0x0000008000017945 */ /* 0x000fe20003800200 */
[----:B------:R-:W-:Y:S02]  /*0350*/  MOV R10, 0x54442d18 ;  /* 0x54442d18000a7802 */ /* 0x000fe40000000f00 */
[----:B------:R-:W-:-:S07]  /*0360*/  MOV R11, 0x401921fb ;  /* 0x401921fb000b7802 */ /* 0x000fce0000000f00 */
.L_x_101:
[----:B------:R-:W-:-:S06]  /*0370*/  DADD R8, R6, R10 ;  /* 0x0000000006087229 */ /* 0x000fcc000000000a */
[----:B------:R-:W0:Y:S08]  /*0380*/  F2F.F32.F64 R13, R8 ;  /* 0x00000008000d7310 */ /* 0x000e300000301000 */
[----:B0-----:R-:W0:Y:S02]  /*0390*/  F2F.F64.F32 R6, R13 ;  /* 0x0000000d00067310 */ /* 0x001e240000201800 */
[----:B0-----:R-:W-:-:S14]  /*03a0*/  DSETP.GEU.AND P0, PT, R6, -UR6, PT ;  /* 0x8000000606007e2a */ /* 0x001fdc000bf0e000 */
[----:B------:R-:W-:Y:S05]  /*03b0*/  @!P0 BRA `(.L_x_101) ;  /* 0xfffffffc00ec8947 */ /* 0x000fea000383ffff */
[----:B------:R-:W-:Y:S05]  /*03c0*/  BSYNC.RECONVERGENT B1 ;  /* 0x0000000000017941 */ /* 0x000fea0003800200 */
.L_x_100:
[----:B------:R-:W-:Y:S05]  /*03d0*/  BSYNC.RECONVERGENT B0 ;  /* 0x0000000000007941 */ /* 0x000fea0003800200 */
.L_x_99:
[----:B------:R-:W-:Y:S04]  /*03e0*/  STG.E desc[UR4][R4.64], R13 ;  /* 0x0000000d04007986 */ /* 0x000fe8000c101904 */
[----:B------:R-:W-:Y:S01]  /*03f0*/  STG.E desc[UR4][R2.64], R15 ;  /* 0x0000000f02007986 */ /* 0x000fe2000c101904 */
[----:B------:R-:W-:Y:S05]  /*0400*/  EXIT ;  /* 0x000000000000794d */ /* 0x000fea0003800000 */
.L_x_102:
        /* <DEDUP_REMOVED lines=15> */
.L_x_160:


//--------------------- .text.compute_coupling_forces_kernel --------------------------
	.section	.text.compute_coupling_forces_kernel,"ax",@progbits
	.align	128
        .global         compute_coupling_forces_kernel
        .type           compute_coupling_forces_kernel,@function
        .size           compute_coupling_forces_kernel,(.L_x_153 - compute_coupling_forces_kernel)
        .other          compute_coupling_forces_kernel,@"STO_CUDA_ENTRY STV_DEFAULT"
compute_coupling_forces_kernel:
.text.compute_coupling_forces_kernel:
        /* <DEDUP_REMOVED lines=8> */
[----:B------:R-:W0:Y:S01]  /*0080*/  LDC R5, c[0x0][0x3b0] ;  /* 0x0000ec00ff057b82 */ /* 0x000e220000000800 */
[----:B------:R-:W1:Y:S02]  /*0090*/  LDCU UR4, c[0x0][0x3ac] ;  /* 0x00007580ff0477ac */ /* 0x000e640008000800 */
[----:B-1----:R-:W-:Y:S01]  /*00a0*/  IMAD.U32 R6, RZ, RZ, UR4 ;  /* 0x00000004ff067e24 */ /* 0x002fe2000f8e00ff */
[----:B0-----:R-:W0:Y:S01]  /*00b0*/  MUFU.RCP R0, R5 ;  /* 0x0000000500007308 */ /* 0x001e220000001000 */
[----:B------:R-:W-:-:S07]  /*00c0*/  FSETP.GT.AND P2, PT, R5, RZ, PT ;  /* 0x000000ff0500720b */ /* 0x000fce0003f44000 */
[----:B------:R-:W1:Y:S01]  /*00d0*/  FCHK P0, R6, R5 ;  /* 0x0000000506007302 */ /* 0x000e620000000000 */
[----:B0-----:R-:W-:-:S04]  /*00e0*/  FFMA R3, R0, -R5, 1 ;  /* 0x3f80000000037423 */ /* 0x001fc80000000805 */
[----:B------:R-:W-:-:S04]  /*00f0*/  FFMA R0, R0, R3, R0 ;  /* 0x0000000300007223 */ /* 0x000fc80000000000 */
[----:B------:R-:W-:-:S04]  /*0100*/  FFMA R3, R0, UR4, RZ ;  /* 0x0000000400037c23 */ /* 0x000fc800080000ff */
[----:B------:R-:W-:-:S04]  /*0110*/  FFMA R2, R3, -R5, UR4 ;  /* 0x0000000403027e23 */ /* 0x000fc80008000805 */
[----:B------:R-:W-:Y:S01]  /*0120*/  FFMA R0, R0, R2, R3 ;  /* 0x0000000200007223 */ /* 0x000fe20000000003 */
[----:B-1----:R-:W-:Y:S06]  /*0130*/  @!P0 BRA `(.L_x_103) ;  /* 0x0000000000088947 */ /* 0x002fec0003800000 */
[----:B------:R-:W-:-:S07]  /*0140*/  MOV R2, 0x160 ;  /* 0x0000016000027802 */ /* 0x000fce0000000f00 */
[----:B------:R-:W-:Y:S05]  /*0150*/  CALL.REL.NOINC `($__internal_2_$__cuda_sm3x_div_rn_noftz_f32_slowpath) ;  /* 0x0000001000d47944 */ /* 0x000fea0003c00000 */
.L_x_103:
[----:B------:R-:W0:Y:S01]  /*0160*/  LDCU.64 UR4, c[0x0][0x3b8] ;  /* 0x00007700ff0477ac */ /* 0x000e220008000a00 */
[----:B------:R-:W1:Y:S01]  /*0170*/  LDC R2, c[0x0][0x3ac] ;  /* 0x0000eb00ff027b82 */ /* 0x000e620000000800 */
[----:B------:R-:W-:Y:S01]  /*0180*/  FSEL R0, R0, 1, P2 ;  /* 0x3f80000000007808 */ /* 0x000fe20001000000 */
[----:B------:R-:W2:Y:S03]  /*0190*/  LDCU UR8, c[0x0][0x3a8] ;  /* 0x00007500ff0877ac */ /* 0x000ea60008000800 */
[C---:B------:R-:W-:Y:S01]  /*01a0*/  FSETP.GEU.AND P2, PT, R0.reuse, 0.30000001192092895508, PT ;  /* 0x3e99999a0000780b */ /* 0x040fe20003f4e000 */
[----:B------:R-:W3:Y:S01]  /*01b0*/  LDCU.64 UR6, c[0x0][0x358] ;  /* 0x00006b00ff0677ac */ /* 0x000ee20008000a00 */
[----:B0-----:R-:W-:Y:S01]  /*01c0*/  ISETP.NE.U32.AND P0, PT, RZ, UR4, PT ;  /* 0x00000004ff007c0c */ /* 0x001fe2000bf05070 */
[----:B------:R-:W0:Y:S03]  /*01d0*/  LDCU UR4, c[0x0][0x3a0] ;  /* 0x00007400ff0477ac */ /* 0x000e260008000800 */
[----:B------:R-:W-:Y:S01]  /*01e0*/  ISETP.NE.AND.EX P0, PT, RZ, UR5, PT, P0 ;  /* 0x00000005ff007c0c */ /* 0x000fe2000bf05300 */
[----:B--2---:R-:W-:Y:S01]  /*01f0*/  FMUL R5, R0, UR8 ;  /* 0x0000000800057c20 */ /* 0x004fe20008400000 */
[----:B------:R-:W-:-:S02]  /*0200*/  IMAD.MOV.U32 R0, RZ, RZ, 0x3f800000 ;  /* 0x3f800000ff007424 */ /* 0x000fc400078e00ff */
[----:B-1----:R-:W-:-:S13]  /*0210*/  FSETP.LEU.OR P0, PT, R2, 3, !P0 ;  /* 0x404000000200780b */ /* 0x002fda000470b400 */
[----:B0--3--:R-:W-:Y:S05]  /*0220*/  @P0 BRA `(.L_x_104) ;  /* 0x0000000000200947 */ /* 0x009fea0003800000 */
[----:B------:R-:W0:Y:S02]  /*0230*/  LDC.64 R2, c[0x0][0x3b8] ;  /* 0x0000ee00ff027b82 */ /* 0x000e240000000a00 */
[----:B0-----:R-:W-:-:S06]  /*0240*/  IMAD.WIDE R2, R4, 0x4, R2 ;  /* 0x0000000404027825 */ /* 0x001fcc00078e0202 */
[----:B------:R-:W2:Y:S01]  /*0250*/  LDG.E R2, desc[UR6][R2.64] ;  /* 0x0000000602027981 */ /* 0x000ea2000c1e1900 */
[----:B------:R-:W-:Y:S02]  /*0260*/  IMAD.MOV.U32 R6, RZ, RZ, 0x3f800000 ;  /* 0x3f800000ff067424 */ /* 0x000fe400078e00ff */
[----:B------:R-:W-:Y:S01]  /*0270*/  IMAD.MOV.U32 R0, RZ, RZ, 0x3e19999a ;  /* 0x3e19999aff007424 */ /* 0x000fe200078e00ff */
[----:B--2---:R-:W-:-:S13]  /*0280*/  FSETP.GT.AND P0, PT, R2, 0.66000002622604370117, PT ;  /* 0x3f28f5c30200780b */ /* 0x004fda0003f04000 */
[----:B------:R-:W-:-:S04]  /*0290*/  @!P0 FSETP.GEU.AND P1, PT, R2, 0.33000001311302185059, PT ;  /* 0x3ea8f5c30200880b */ /* 0x000fc80003f2e000 */
[----:B------:R-:W-:-:S09]  /*02a0*/  @!P0 FSEL R0, R6, 1.3999999761581420898, P1 ;  /* 0x3fb3333306008808 */ /* 0x000fd20000800000 */
.L_x_104:
[----:B------:R-:W-:Y:S01]  /*02b0*/  UISETP.GE.AND UP0, UPT, UR4, 0x1, UPT ;  /* 0x000000010400788c */ /* 0x000fe2000bf06270 */
[----:B------:R-:W-:Y:S01]  /*02c0*/  FMUL R0, R5, R0 ;  /* 0x0000000005007220 */ /* 0x000fe20000400000 */
[----:B------:R-:W-:-:S04]  /*02d0*/  IMAD.MOV.U32 R5, RZ, RZ, RZ ;  /* 0x000000ffff057224 */ /* 0x000fc800078e00ff */
[----:B------:R-:W-:-:S03]  /*02e0*/  FSEL R12, R0, RZ, !P2 ;  /* 0x000000ff000c7208 */ /* 0x000fc60005000000 */
[----:B------:R-:W-:Y:S05]  /*02f0*/  BRA.U !UP0, `(.L_x_105) ;  /* 0x00000011085c7547 */ /* 0x000fea000b800000 */
[----:B------:R-:W0:Y:S01]  /*0300*/  LDC.64 R2, c[0x0][0x380] ;  /* 0x0000e000ff027b82 */ /* 0x000e220000000a00 */
[----:B------:R-:W-:Y:S02]  /*0310*/  IMAD.MOV.U32 R5, RZ, RZ, RZ ;  /* 0x000000ffff057224 */ /* 0x000fe400078e00ff */
[----:B------:R-:W-:Y:S02]  /*0320*/  IMAD.MOV.U32 R13, RZ, RZ, RZ ;  /* 0x000000ffff0d7224 */ /* 0x000fe400078e00ff */
[----:B0-----:R-:W-:-:S07]  /*0330*/  IMAD.WIDE R2, R4, 0x4, R2 ;  /* 0x0000000404027825 */ /* 0x001fce00078e0202 */
.L_x_119:
[----:B------:R-:W0:Y:S01]  /*0340*/  LDC.64 R10, c[0x0][0x388] ;  /* 0x0000e200ff0a7b82 */ /* 0x000e220000000a00 */
[----:B------:R-:W1:Y:S07]  /*0350*/  LDCU UR4, c[0x0][0x3a0] ;  /* 0x00007400ff0477ac */ /* 0x000e6e0008000800 */
[----:B------:R-:W2:Y:S08]  /*0360*/  LDC.64 R8, c[0x0][0x390] ;  /* 0x0000e400ff087b82 */ /* 0x000eb00000000a00 */
[----:B------:R-:W3:Y:S01]  /*0370*/  LDC.64 R6, c[0x0][0x398] ;  /* 0x0000e600ff067b82 */ /* 0x000ee20000000a00 */
[----:B0-----:R-:W-:-:S06]  /*0380*/  IMAD.WIDE.U32 R10, R13, 0x4, R10 ;  /* 0x000000040d0a7825 */ /* 0x001fcc00078e000a */
[----:B------:R-:W4:Y:S01]  /*0390*/  LDG.E R11, desc[UR6][R10.64] ;  /* 0x000000060a0b7981 */ /* 0x000f22000c1e1900 */
[----:B--2---:R-:W-:-:S06]  /*03a0*/  IMAD.WIDE.U32 R8, R13, 0x4, R8 ;  /* 0x000000040d087825 */ /* 0x004fcc00078e0008 */
[----:B------:R0:W5:Y:S01]  /*03b0*/  LDG.E R9, desc[UR6][R8.64] ;  /* 0x0000000608097981 */ /* 0x000162000c1e1900 */
[----:B---3--:R-:W-:-:S05]  /*03c0*/  IMAD.WIDE.U32 R6, R13, 0x4, R6 ;  /* 0x000000040d067825 */ /* 0x008fca00078e0006 */
[----:B------:R0:W5:Y:S01]  /*03d0*/  LDG.E R15, desc[UR6][R6.64] ;  /* 0x00000006060f7981 */ /* 0x000162000c1e1900 */
[----:B------:R-:W-:Y:S01]  /*03e0*/  VIADD R13, R13, 0x1 ;  /* 0x000000010d0d7836 */ /* 0x000fe20000000000 */
[----:B------:R-:W-:Y:S04]  /*03f0*/  BSSY.RECONVERGENT B0, `(.L_x_106) ;  /* 0x0000105000007945 */ /* 0x000fe80003800200 */
[----:B-1----:R-:W-:-:S04]  /*0400*/  ISETP.NE.AND P1, PT, R13, UR4, PT ;  /* 0x000000040d007c0c */ /* 0x002fc8000bf25270 */
[----:B------:R-:W-:Y:S02]  /*0410*/  P2R R21, PR, RZ, 0x2 ;  /* 0x00000002ff157803 */ /* 0x000fe40000000000 */
[----:B----4-:R-:W-:-:S13]  /*0420*/  ISETP.NE.AND P0, PT, R11, R4, PT ;  /* 0x000000040b00720c */ /* 0x010fda0003f05270 */
[----:B0-----:R-:W-:Y:S05]  /*0430*/  @P0 BRA `(.L_x_107) ;  /* 0x0000000400f80947 */ /* 0x001fea0003800000 */
[----:B------:R-:W0:Y:S01]  /*0440*/  LDC.64 R6, c[0x0][0x380] ;  /* 0x0000e000ff067b82 */ /* 0x000e220000000a00 */
[----:B------:R-:W2:Y:S01]  /*0450*/  LDG.E R0, desc[UR6][R2.64] ;  /* 0x0000000602007981 */ /* 0x000ea2000c1e1900 */
[----:B0----5:R-:W-:-:S06]  /*0460*/  IMAD.WIDE.U32 R6, R9, 0x4, R6 ;  /* 0x0000000409067825 */ /* 0x021fcc00078e0006 */
[----:B------:R-:W2:Y:S01]  /*0470*/  LDG.E R7, desc[UR6][R6.64] ;  /* 0x0000000606077981 */ /* 0x000ea2000c1e1900 */
[----:B------:R-:W-:Y:S01]  /*0480*/  BSSY.RECONVERGENT B1, `(.L_x_108) ;  /* 0x0000065000017945 */ /* 0x000fe20003800200 */
[----:B--2---:R-:W-:-:S04]  /*0490*/  FADD R0, R0, -R7 ;  /* 0x8000000700007221 */ /* 0x004fc80000000000 */
[----:B------:R-:W-:-:S06]  /*04a0*/  FMUL R10, R0, 0.63661974668502807617 ;  /* 0x3f22f983000a7820 */ /* 0x000fcc0000400000 */
[----:B------:R-:W0:Y:S01]  /*04b0*/  F2I.NTZ R10, R10 ;  /* 0x0000000a000a7305 */ /* 0x000e220000203100 */
[----:B------:R-:W-:Y:S02]  /*04c0*/  FSETP.GE.AND P0, PT, |R0|, 105615, PT ;  /* 0x47ce47800000780b */ /* 0x000fe40003f06200 */
        /* <DEDUP_REMOVED lines=9> */
[----:B------:R-:W0:Y:S01]  /*0560*/  LDC.64 R6, c[0x4][0x40] ;  /* 0x01001000ff067b82 */ /* 0x000e220000000a00 */
[----:B------:R-:W-:Y:S01]  /*0570*/  IMAD.SHL.U32 R8, R0, 0x100, RZ ;  /* 0x0000010000087824 */ /* 0x000fe200078e00ff */
[----:B------:R-:W-:Y:S01]  /*0580*/  UMOV UR4, URZ ;  /* 0x000000ff00047c82 */ /* 0x000fe20008000000 */
[----:B------:R-:W-:Y:S02]  /*0590*/  IMAD.MOV.U32 R23, RZ, RZ, RZ ;  /* 0x000000ffff177224 */ /* 0x000fe400078e00ff */
[----:B------:R-:W-:Y:S01]  /*05a0*/  IMAD.MOV.U32 R25, RZ, RZ, RZ ;  /* 0x000000ffff197224 */ /* 0x000fe200078e00ff */
[----:B------:R-:W-:-:S07]  /*05b0*/  LOP3.LUT R27, R8, 0x80000000, RZ, 0xfc, !PT ;  /* 0x80000000081b7812 */ /* 0x000fce00078efcff */
.L_x_110:
[----:B0-----:R-:W-:-:S06]  /*05c0*/  IMAD.WIDE.U32 R8, R25, 0x4, R6 ;  /* 0x0000000419087825 */ /* 0x001fcc00078e0006 */
[----:B------:R-:W2:Y:S01]  /*05d0*/  LDG.E.CONSTANT R8, desc[UR6][R8.64] ;  /* 0x0000000608087981 */ /* 0x000ea2000c1e9900 */
[C---:B------:R-:W-:Y:S02]  /*05e0*/  IMAD.SHL.U32 R22, R25.reuse, 0x4, RZ ;  /* 0x0000000419167824 */ /* 0x040fe400078e00ff */
[----:B------:R-:W-:-:S03]  /*05f0*/  VIADD R25, R25, 0x1 ;  /* 0x0000000119197836 */ /* 0x000fc60000000000 */
[C---:B------:R-:W-:Y:S02]  /*0600*/  ISETP.EQ.AND P5, PT, R22.reuse, RZ, PT ;  /* 0x000000ff1600720c */ /* 0x040fe40003fa2270 */
[C---:B------:R-:W-:Y:S02]  /*0610*/  ISETP.EQ.AND P4, PT, R22.reuse, 0x4, PT ;  /* 0x000000041600780c */ /* 0x040fe40003f82270 */
[C---:B------:R-:W-:Y:S02]  /*0620*/  ISETP.EQ.AND P3, PT, R22.reuse, 0x8, PT ;  /* 0x000000081600780c */ /* 0x040fe40003f62270 */
[C---:B------:R-:W-:Y:S02]  /*0630*/  ISETP.EQ.AND P2, PT, R22.reuse, 0xc, PT ;  /* 0x0000000c1600780c */ /* 0x040fe40003f42270 */
[----:B------:R-:W-:Y:S01]  /*0640*/  ISETP.EQ.AND P1, PT, R22, 0x10, PT ;  /* 0x000000101600780c */ /* 0x000fe20003f22270 */
[----:B--2---:R-:W-:-:S03]  /*0650*/  IMAD.WIDE.U32 R10, R8, R27, RZ ;  /* 0x0000001b080a7225 */ /* 0x004fc600078e00ff */
[----:B------:R-:W-:-:S04]  /*0660*/  IADD3 R10, P0, PT, R10, R23, RZ ;  /* 0x000000170a0a7210 */ /* 0x000fc80007f1e0ff */
[----:B------:R-:W-:Y:S01]  /*0670*/  IADD3.X R23, PT, PT, R11, UR4, RZ, P0, !PT ;  /* 0x000000040b177c10 */ /* 0x000fe200087fe4ff */
[--C-:B------:R-:W-:Y:S01]  /*0680*/  @P5 IMAD.MOV.U32 R14, RZ, RZ, R10.reuse ;  /* 0x000000ffff0e5224 */ /* 0x100fe200078e000a */
[----:B------:R-:W-:Y:S01]  /*0690*/  ISETP.NE.AND P5, PT, R25, 0x6, PT ;  /* 0x000000061900780c */ /* 0x000fe20003fa5270 */
[--C-:B------:R-:W-:Y:S01]  /*06a0*/  @P3 IMAD.MOV.U32 R17, RZ, RZ, R10.reuse ;  /* 0x000000ffff113224 */ /* 0x100fe200078e000a */
[----:B------:R-:W-:Y:S01]  /*06b0*/  ISETP.EQ.AND P0, PT, R22, 0x14, PT ;  /* 0x000000141600780c */ /* 0x000fe20003f02270 */
[--C-:B------:R-:W-:Y:S01]  /*06c0*/  @P2 IMAD.MOV.U32 R18, RZ, RZ, R10.reuse ;  /* 0x000000ffff122224 */ /* 0x100fe200078e000a */
[----:B------:R-:W-:Y:S01]  /*06d0*/  @P4 MOV R16, R10 ;  /* 0x0000000a00104202 */ /* 0x000fe20000000f00 */
[----:B------:R-:W-:-:S10]  /*06e0*/  @P1 IMAD.MOV.U32 R19, RZ, RZ, R10 ;  /* 0x000000ffff131224 */ /* 0x000fd400078e000a */
[----:B------:R-:W-:Y:S01]  /*06f0*/  @P0 IMAD.MOV.U32 R20, RZ, RZ, R10 ;  /* 0x000000ffff140224 */ /* 0x000fe200078e000a */
[----:B------:R-:W-:Y:S06]  /*0700*/  @P5 BRA `(.L_x_110) ;  /* 0xfffffffc00ac5947 */ /* 0x000fec000383ffff */
        /* <DEDUP_REMOVED lines=12> */
[----:B------:R-:W-:-:S03]  /*07d0*/  ISETP.EQ.AND P5, PT, R9, 0x4, PT ;  /* 0x000000040900780c */ /* 0x000fc60003fa2270 */
[--C-:B------:R-:W-:Y:S01]  /*07e0*/  @P3 IMAD.MOV.U32 R10, RZ, RZ, R14.reuse ;  /* 0x000000ffff0a3224 */ /* 0x100fe200078e000e */
[C---:B------:R-:W-:Y:S01]  /*07f0*/  ISETP.EQ.AND P3, PT, R9.reuse, -0x4, PT ;  /* 0xfffffffc0900780c */ /* 0x040fe20003f62270 */
[----:B------:R-:W-:Y:S02]  /*0800*/  @P4 IMAD.MOV.U32 R7, RZ, RZ, R14 ;  /* 0x000000ffff074224 */ /* 0x000fe400078e000e */
[--C-:B------:R-:W-:Y:S01]  /*0810*/  @P4 IMAD.MOV.U32 R10, RZ, RZ, R16.reuse ;  /* 0x000000ffff0a4224 */ /* 0x100fe200078e0010 */
[----:B------:R-:W-:Y:S01]  /*0820*/  ISETP.EQ.AND P4, PT, R9, RZ, PT ;  /* 0x000000ff0900720c */ /* 0x000fe20003f82270 */
[----:B------:R-:W-:Y:S02]  /*0830*/  @P0 IMAD.MOV.U32 R7, RZ, RZ, R16 ;  /* 0x000000ffff070224 */ /* 0x000fe400078e0010 */
[--C-:B------:R-:W-:Y:S01]  /*0840*/  @P0 IMAD.MOV.U32 R10, RZ, RZ, R17.reuse ;  /* 0x000000ffff0a0224 */ /* 0x100fe200078e0011 */
[----:B------:R-:W-:Y:S01]  /*0850*/  @P1 MOV R10, R18 ;  /* 0x00000012000a1202 */ /* 0x000fe20000000f00 */
[----:B------:R-:W-:-:S02]  /*0860*/  @P1 IMAD.MOV.U32 R7, RZ, RZ, R17 ;  /* 0x000000ffff071224 */ /* 0x000fc400078e0011 */
[----:B------:R-:W-:Y:S02]  /*0870*/  @P2 IMAD.MOV.U32 R7, RZ, RZ, R18 ;  /* 0x000000ffff072224 */ /* 0x000fe400078e0012 */
[--C-:B------:R-:W-:Y:S02]  /*0880*/  @P2 IMAD.MOV.U32 R10, RZ, RZ, R19.reuse ;  /* 0x000000ffff0a2224 */ /* 0x100fe400078e0013 */
[----:B------:R-:W-:Y:S02]  /*0890*/  @P3 IMAD.MOV.U32 R7, RZ, RZ, R19 ;  /* 0x000000ffff073224 */ /* 0x000fe400078e0013 */
[--C-:B------:R-:W-:Y:S02]  /*08a0*/  @P3 IMAD.MOV.U32 R10, RZ, RZ, R20.reuse ;  /* 0x000000ffff0a3224 */ /* 0x100fe400078e0014 */
[----:B------:R-:W-:Y:S02]  /*08b0*/  @P4 IMAD.MOV.U32 R7, RZ, RZ, R20 ;  /* 0x000000ffff074224 */ /* 0x000fe400078e0014 */
[----:B------:R-:W-:-:S02]  /*08c0*/  @P4 IMAD.MOV.U32 R10, RZ, RZ, R23 ;  /* 0x000000ffff0a4224 */ /* 0x000fc400078e0017 */
[----:B------:R-:W-:Y:S01]  /*08d0*/  @P5 IMAD.MOV.U32 R7, RZ, RZ, R23 ;  /* 0x000000ffff075224 */ /* 0x000fe200078e0017 */
[----:B------:R-:W-:Y:S06]  /*08e0*/  @!P6 BRA `(.L_x_112) ;  /* 0x00000000002ce947 */ /* 0x000fec0003800000 */
[----:B------:R-:W-:Y:S01]  /*08f0*/  @P0 IMAD.MOV.U32 R8, RZ, RZ, R14 ;  /* 0x000000ffff080224 */ /* 0x000fe200078e000e */
[----:B------:R-:W-:Y:S01]  /*0900*/  ISETP.EQ.AND P0, PT, R9, 0x8, PT ;  /* 0x000000080900780c */ /* 0x000fe20003f02270 */
[----:B------:R-:W-:Y:S01]  /*0910*/  @P1 IMAD.MOV.U32 R8, RZ, RZ, R16 ;  /* 0x000000ffff081224 */ /* 0x000fe200078e0010 */
[----:B------:R-:W-:Y:S01]  /*0920*/  LOP3.LUT R6, R6, 0x1f, RZ, 0xc0, !PT ;  /* 0x0000001f06067812 */ /* 0x000fe200078ec0ff */
[----:B------:R-:W-:Y:S02]  /*0930*/  @P2 IMAD.MOV.U32 R8, RZ, RZ, R17 ;  /* 0x000000ffff082224 */ /* 0x000fe400078e0011 */
[----:B------:R-:W-:Y:S01]  /*0940*/  @P3 IMAD.MOV.U32 R8, RZ, RZ, R18 ;  /* 0x000000ffff083224 */ /* 0x000fe200078e0012 */
[----:B------:R-:W-:Y:S01]  /*0950*/  SHF.L.W.U32.HI R10, R7, R6, R10 ;  /* 0x00000006070a7219 */ /* 0x000fe20000010e0a */
[----:B------:R-:W-:Y:S01]  /*0960*/  @P4 IMAD.MOV.U32 R8, RZ, RZ, R19 ;  /* 0x000000ffff084224 */ /* 0x000fe200078e0013 */
[----:B------:R-:W-:-:S05]  /*0970*/  @P5 MOV R8, R20 ;  /* 0x0000001400085202 */ /* 0x000fca0000000f00 */
[----:B------:R-:W-:-:S05]  /*0980*/  @P0 IMAD.MOV.U32 R8, RZ, RZ, R23 ;  /* 0x000000ffff080224 */ /* 0x000fca00078e0017 */
[----:B------:R-:W-:-:S07]  /*0990*/  SHF.L.W.U32.HI R7, R8, R6, R7 ;  /* 0x0000000608077219 */ /* 0x000fce0000010e07 */
.L_x_112:
[----:B------:R-:W-:Y:S05]  /*09a0*/  BSYNC.RECONVERGENT B2 ;  /* 0x0000000000027941 */ /* 0x000fea0003800200 */
.L_x_111:
[C---:B------:R-:W-:Y:S01]  /*09b0*/  SHF.L.W.U32.HI R11, R7.reuse, 0x2, R10 ;  /* 0x00000002070b7819 */ /* 0x040fe20000010e0a */
[----:B------:R-:W-:Y:S01]  /*09c0*/  IMAD.SHL.U32 R7, R7, 0x4, RZ ;  /* 0x0000000407077824 */ /* 0x000fe200078e00ff */
[----:B------:R-:W-:Y:S01]  /*09d0*/  UMOV UR4, 0x54442d19 ;  /* 0x54442d1900047882 */ /* 0x000fe20000000000 */
[----:B------:R-:W-:Y:S01]  /*09e0*/  UMOV UR5, 0x3bf921fb ;  /* 0x3bf921fb00057882 */ /* 0x000fe20000000000 */
[----:B------:R-:W-:Y:S02]  /*09f0*/  SHF.R.S32.HI R8, RZ, 0x1f, R11 ;  /* 0x0000001fff087819 */ /* 0x000fe4000001140b */
[----:B------:R-:W-:Y:S02]  /*0a00*/  ISETP.GE.AND P0, PT, R0, RZ, PT ;  /* 0x000000ff0000720c */ /* 0x000fe40003f06270 */
[C---:B------:R-:W-:Y:S02]  /*0a10*/  LOP3.LUT R6, R8.reuse, R7, RZ, 0x3c, !PT ;  /* 0x0000000708067212 */ /* 0x040fe400078e3cff */
[----:B------:R-:W-:-:S02]  /*0a20*/  LOP3.LUT R7, R8, R11, RZ, 0x3c, !PT ;  /* 0x0000000b08077212 */ /* 0x000fc400078e3cff */
[----:B------:R-:W-:Y:S02]  /*0a30*/  SHF.R.U32.HI R10, RZ, 0x1e, R10 ;  /* 0x0000001eff0a7819 */ /* 0x000fe4000001160a */
[C---:B------:R-:W-:Y:S02]  /*0a40*/  LOP3.LUT R0, R11.reuse, R0, RZ, 0x3c, !PT ;  /* 0x000000000b007212 */ /* 0x040fe400078e3cff */
[----:B------:R-:W0:Y:S01]  /*0a50*/  I2F.F64.S64 R6, R6 ;  /* 0x0000000600067312 */ /* 0x000e220000301c00 */
[----:B------:R-:W-:Y:S02]  /*0a60*/  LEA.HI R10, R11, R10, RZ, 0x1 ;  /* 0x0000000a0b0a7211 */ /* 0x000fe400078f08ff */
[----:B------:R-:W-:-:S03]  /*0a70*/  ISETP.GE.AND P1, PT, R0, RZ, PT ;  /* 0x000000ff0000720c */ /* 0x000fc60003f26270 */
[----:B------:R-:W-:-:S04]  /*0a80*/  IMAD.MOV R0, RZ, RZ, -R10 ;  /* 0x000000ffff007224 */ /* 0x000fc800078e0a0a */
[----:B------:R-:W-:Y:S01]  /*0a90*/  @!P0 IMAD.MOV.U32 R10, RZ, RZ, R0 ;  /* 0x000000ffff0a8224 */ /* 0x000fe200078e0000 */
[----:B0-----:R-:W-:-:S10]  /*0aa0*/  DMUL R8, R6, UR4 ;  /* 0x0000000406087c28 */ /* 0x001fd40008000000 */
[----:B------:R-:W0:Y:S02]  /*0ab0*/  F2F.F32.F64 R8, R8 ;  /* 0x0000000800087310 */ /* 0x000e240000301000 */
[----:B0-----:R-:W-:-:S07]  /*0ac0*/  FSEL R11, -R8, R8, !P1 ;  /* 0x00000008080b7208 */ /* 0x001fce0004800100 */
.L_x_109:
[----:B------:R-:W-:Y:S05]  /*0ad0*/  BSYNC.RECONVERGENT B1 ;  /* 0x0000000000017941 */ /* 0x000fea0003800200 */
.L_x_108:
[----:B------:R-:W-:Y:S02]  /*0ae0*/  IMAD.MOV.U32 R0, RZ, RZ, 0x37cbac00 ;  /* 0x37cbac00ff007424 */ /* 0x000fe400078e00ff */
[----:B------:R-:W-:Y:S01]  /*0af0*/  FMUL R7, R11, R11 ;  /* 0x0000000b0b077220 */ /* 0x000fe20000400000 */
[C---:B------:R-:W-:Y:S01]  /*0b00*/  LOP3.LUT R6, R10.reuse, 0x1, RZ, 0xc0, !PT ;  /* 0x000000010a067812 */ /* 0x040fe200078ec0ff */
[----:B------:R-:W-:Y:S01]  /*0b10*/  IMAD.MOV.U32 R8, RZ, RZ, 0x3d2aaabb ;  /* 0x3d2aaabbff087424 */ /* 0x000fe200078e00ff */
[----:B------:R-:W-:Y:S01]  /*0b20*/  LOP3.LUT P1, RZ, R10, 0x2, RZ, 0xc0, !PT ;  /* 0x000000020aff7812 */ /* 0x000fe2000782c0ff */
[----:B------:R-:W-:Y:S01]  /*0b30*/  FFMA R0, R7, R0, -0.0013887860113754868507 ;  /* 0xbab607ed07007423 */ /* 0x000fe20000000000 */
[----:B------:R-:W-:Y:S01]  /*0b40*/  ISETP.NE.U32.AND P0, PT, R6, 0x1, PT ;  /* 0x000000010600780c */ /* 0x000fe20003f05070 */
[----:B------:R-:W-:Y:S02]  /*0b50*/  IMAD.MOV.U32 R9, RZ, RZ, 0x3effffff ;  /* 0x3effffffff097424 */ /* 0x000fe400078e00ff */
[----:B------:R-:W-:Y:S01]  /*0b60*/  FMUL R15, R12, R15 ;  /* 0x0000000f0c0f7220 */ /* 0x000fe20000400000 */
        /* <DEDUP_REMOVED lines=9> */
[----:B------:R-:W-:Y:S01]  /*0c00*/  FFMA R5, R0, -R15, R5 ;  /* 0x8000000f00057223 */ /* 0x000fe20000000005 */
[----:B------:R-:W-:Y:S06]  /*0c10*/  BRA `(.L_x_113) ;  /* 0x0000000800087947 */ /* 0x000fec0003800000 */
.L_x_107:
[----:B-----5:R-:W-:-:S13]  /*0c20*/  ISETP.NE.AND P0, PT, R9, R4, PT ;  /* 0x000000040900720c */ /* 0x020fda0003f05270 */
[----:B------:R-:W-:Y:S05]  /*0c30*/  @P0 BRA `(.L_x_113) ;  /* 0x0000000800000947 */ /* 0x000fea0003800000 */
[----:B------:R-:W0:Y:S01]  /*0c40*/  LDC.64 R6, c[0x0][0x380] ;  /* 0x0000e000ff067b82 */ /* 0x000e220000000a00 */
[----:B------:R-:W2:Y:S01]  /*0c50*/  LDG.E R0, desc[UR6][R2.64] ;  /* 0x0000000602007981 */ /* 0x000ea2000c1e1900 */
[----:B0-----:R-:W-:-:S06]  /*0c60*/  IMAD.WIDE.U32 R6, R11, 0x4, R6 ;  /* 0x000000040b067825 */ /* 0x001fcc00078e0006 */
        /* <DEDUP_REMOVED lines=15> */
[----:B------:R-:W-:Y:S01]  /*0d60*/  IMAD.SHL.U32 R6, R0, 0x100, RZ ;  /* 0x0000010000067824 */ /* 0x000fe200078e00ff */
[----:B------:R-:W-:Y:S01]  /*0d70*/  CS2R R10, SRZ ;  /* 0x00000000000a7805 */ /* 0x000fe2000001ff00 */
[----:B------:R-:W0:Y:S03]  /*0d80*/  LDCU.64 UR8, c[0x4][0x40] ;  /* 0x01000800ff0877ac */ /* 0x000e260008000a00 */
[----:B------:R-:W-:Y:S01]  /*0d90*/  LOP3.LUT R23, R6, 0x80000000, RZ, 0xfc, !PT ;  /* 0x8000000006177812 */ /* 0x000fe200078efcff */
[----:B------:R-:W-:Y:S01]  /*0da0*/  UMOV UR5, URZ ;  /* 0x000000ff00057c82 */ /* 0x000fe20008000000 */
[----:B------:R-:W-:-:S05]  /*0db0*/  UMOV UR4, URZ ;  /* 0x000000ff00047c82 */ /* 0x000fca0008000000 */
.L_x_116:
[----:B0-----:R-:W-:Y:S02]  /*0dc0*/  IMAD.U32 R6, RZ, RZ, UR8 ;  /* 0x00000008ff067e24 */ /* 0x001fe4000f8e00ff */
[----:B------:R-:W-:-:S05]  /*0dd0*/  IMAD.U32 R7, RZ, RZ, UR9 ;  /* 0x00000009ff077e24 */ /* 0x000fca000f8e00ff */
        /* <DEDUP_REMOVED lines=9> */
[----:B------:R-:W-:Y:S01]  /*0e70*/  ISETP.EQ.AND P5, PT, R10, 0x14, PT ;  /* 0x000000140a00780c */ /* 0x000fe20003fa2270 */
[----:B--2---:R-:W-:-:S03]  /*0e80*/  IMAD.WIDE.U32 R8, R6, R23, RZ ;  /* 0x0000001706087225 */ /* 0x004fc600078e00ff */
[----:B------:R-:W-:-:S04]  /*0e90*/  IADD3 R8, P2, PT, R8, R11, RZ ;  /* 0x0000000b08087210 */ /* 0x000fc80007f5e0ff */
[----:B------:R-:W-:Y:S01]  /*0ea0*/  IADD3.X R11, PT, PT, R9, UR5, RZ, P2, !PT ;  /* 0x00000005090b7c10 */ /* 0x000fe200097fe4ff */
[--C-:B------:R-:W-:Y:S01]  /*0eb0*/  @P0 IMAD.MOV.U32 R14, RZ, RZ, R8.reuse ;  /* 0x000000ffff0e0224 */ /* 0x100fe200078e0008 */
[C---:B------:R-:W-:Y:S01]  /*0ec0*/  ISETP.EQ.AND P2, PT, R10.reuse, 0x8, PT ;  /* 0x000000080a00780c */ /* 0x040fe20003f42270 */
[--C-:B------:R-:W-:Y:S01]  /*0ed0*/  @P3 IMAD.MOV.U32 R18, RZ, RZ, R8.reuse ;  /* 0x000000ffff123224 */ /* 0x100fe200078e0008 */
[----:B------:R-:W-:Y:S01]  /*0ee0*/  @P1 MOV R16, R8 ;  /* 0x0000000800101202 */ /* 0x000fe20000000f00 */
[--C-:B------:R-:W-:Y:S02]  /*0ef0*/  @P4 IMAD.MOV.U32 R19, RZ, RZ, R8.reuse ;  /* 0x000000ffff134224 */ /* 0x100fe400078e0008 */
[----:B------:R-:W-:Y:S02]  /*0f00*/  @P5 IMAD.MOV.U32 R20, RZ, RZ, R8 ;  /* 0x000000ffff145224 */ /* 0x000fe400078e0008 */
[----:B------:R-:W-:-:S06]  /*0f10*/  VIADD R10, R10, 0x4 ;  /* 0x000000040a0a7836 */ /* 0x000fcc0000000000 */
        /* <DEDUP_REMOVED lines=20> */
[----:B------:R-:W-:Y:S01]  /*1060*/  @P0 IMAD.MOV.U32 R7, RZ, RZ, R16 ;  /* 0x000000ffff070224 */ /* 0x000fe200078e0010 */
[----:B------:R-:W-:Y:S01]  /*1070*/  @P1 MOV R7, R17 ;  /* 0x0000001100071202 */ /* 0x000fe20000000f00 */
[----:B------:R-:W-:Y:S02]  /*1080*/  @P0 IMAD.MOV.U32 R10, RZ, RZ, R17 ;  /* 0x000000ffff0a0224 */ /* 0x000fe400078e0011 */
        /* <DEDUP_REMOVED lines=15> */
[----:B------:R-:W-:Y:S01]  /*1180*/  @P4 MOV R8, R19 ;  /* 0x0000001300084202 */ /* 0x000fe20000000f00 */
[----:B------:R-:W-:Y:S01]  /*1190*/  @P5 IMAD.MOV.U32 R8, RZ, RZ, R20 ;  /* 0x000000ffff085224 */ /* 0x000fe200078e0014 */
[----:B------:R-:W-:-:S05]  /*11a0*/  SHF.L.W.U32.HI R10, R7, R6, R10 ;  /* 0x00000006070a7219 */ /* 0x000fca0000010e0a */
[----:B------:R-:W-:-:S05]  /*11b0*/  @P0 IMAD.MOV.U32 R8, RZ, RZ, R11 ;  /* 0x000000ffff080224 */ /* 0x000fca00078e000b */
[----:B------:R-:W-:-:S07]  /*11c0*/  SHF.L.W.U32.HI R7, R8, R6, R7 ;  /* 0x0000000608077219 */ /* 0x000fce0000010e07 */
.L_x_118:
[----:B------:R-:W-:Y:S05]  /*11d0*/  BSYNC.RECONVERGENT B2 ;  /* 0x0000000000027941 */ /* 0x000fea0003800200 */
.L_x_117:
        /* <DEDUP_REMOVED lines=18> */
.L_x_115:
[----:B------:R-:W-:Y:S05]  /*1300*/  BSYNC.RECONVERGENT B1 ;  /* 0x0000000000017941 */ /* 0x000fea0003800200 */
.L_x_114:
[----:B------:R-:W-:Y:S02]  /*1310*/  IMAD.MOV.U32 R0, RZ, RZ, 0x37cbac00 ;  /* 0x37cbac00ff007424 */ /* 0x000fe400078e00ff */
[----:B------:R-:W-:Y:S01]  /*1320*/  FMUL R7, R11, R11 ;  /* 0x0000000b0b077220 */ /* 0x000fe20000400000 */
[C---:B------:R-:W-:Y:S01]  /*1330*/  LOP3.LUT R6, R10.reuse, 0x1, RZ, 0xc0, !PT ;  /* 0x000000010a067812 */ /* 0x040fe200078ec0ff */
[----:B------:R-:W-:Y:S01]  /*1340*/  IMAD.MOV.U32 R8, RZ, RZ, 0x3d2aaabb ;  /* 0x3d2aaabbff087424 */ /* 0x000fe200078e00ff */
[----:B------:R-:W-:Y:S01]  /*1350*/  LOP3.LUT P1, RZ, R10, 0x2, RZ, 0xc0, !PT ;  /* 0x000000020aff7812 */ /* 0x000fe2000782c0ff */
[----:B------:R-:W-:Y:S01]  /*1360*/  FFMA R0, R7, R0, -0.0013887860113754868507 ;  /* 0xbab607ed07007423 */ /* 0x000fe20000000000 */
[----:B------:R-:W-:Y:S01]  /*1370*/  ISETP.NE.U32.AND P0, PT, R6, 0x1, PT ;  /* 0x000000010600780c */ /* 0x000fe20003f05070 */
[----:B------:R-:W-:-:S03]  /*1380*/  IMAD.MOV.U32 R9, RZ, RZ, 0x3effffff ;  /* 0x3effffffff097424 */ /* 0x000fc600078e00ff */
[----:B------:R-:W-:Y:S02]  /*1390*/  FSEL R6, R0, -0.00019574658654164522886, !P0 ;  /* 0xb94d415300067808 */ /* 0x000fe40004000000 */
[----:B------:R-:W-:Y:S02]  /*13a0*/  FSEL R8, R8, 0.0083327032625675201416, !P0 ;  /* 0x3c0885e408087808 */ /* 0x000fe40004000000 */
[----:B------:R-:W-:Y:S02]  /*13b0*/  FSEL R0, R11, 1, P0 ;  /* 0x3f8000000b007808 */ /* 0x000fe40000000000 */
[----:B------:R-:W-:Y:S01]  /*13c0*/  FSEL R11, -R9, -0.16666662693023681641, !P0 ;  /* 0xbe2aaaa8090b7808 */ /* 0x000fe20004000100 */
[C---:B------:R-:W-:Y:S02]  /*13d0*/  FFMA R6, R7.reuse, R6, R8 ;  /* 0x0000000607067223 */ /* 0x040fe40000000008 */
[C---:B------:R-:W-:Y:S02]  /*13e0*/  FFMA R9, R7.reuse, R0, RZ ;  /* 0x0000000007097223 */ /* 0x040fe400000000ff */
[----:B------:R-:W-:-:S04]  /*13f0*/  FFMA R6, R7, R6, R11 ;  /* 0x0000000607067223 */ /* 0x000fc8000000000b */
[----:B------:R-:W-:Y:S01]  /*1400*/  FFMA R0, R9, R6, R0 ;  /* 0x0000000609007223 */ /* 0x000fe20000000000 */
[----:B------:R-:W-:-:S03]  /*1410*/  FMUL R6, R12, R15 ;  /* 0x0000000f0c067220 */ /* 0x000fc60000400000 */
[----:B------:R-:W-:-:S04]  /*1420*/  @P1 FADD R0, RZ, -R0 ;  /* 0x80000000ff001221 */ /* 0x000fc80000000000 */
[----:B------:R-:W-:-:S07]  /*1430*/  FFMA R5, -R6, R0, R5 ;  /* 0x0000000006057223 */ /* 0x000fce0000000105 */
.L_x_113:
[----:B------:R-:W-:Y:S05]  /*1440*/  BSYNC.RECONVERGENT B0 ;  /* 0x0000000000007941 */ /* 0x000fea0003800200 */
.L_x_106:
[----:B------:R-:W-:-:S13]  /*1450*/  ISETP.NE.AND P0, PT, R21, RZ, PT ;  /* 0x000000ff1500720c */ /* 0x000fda0003f05270 */
[----:B------:R-:W-:Y:S05]  /*1460*/  @P0 BRA `(.L_x_119) ;  /* 0xffffffec00b40947 */ /* 0x000fea000383ffff */
.L_x_105:
[----:B------:R-:W0:Y:S02]  /*1470*/  LDC.64 R2, c[0x0][0x3c0] ;  /* 0x0000f000ff027b82 */ /* 0x000e240000000a00 */
[----:B0-----:R-:W-:-:S05]  /*1480*/  IMAD.WIDE R2, R4, 0x4, R2 ;  /* 0x0000000404027825 */ /* 0x001fca00078e0202 */
[----:B------:R-:W-:Y:S01]  /*1490*/  STG.E desc[UR6][R2.64], R5 ;  /* 0x0000000502007986 */ /* 0x000fe2000c101906 */
[----:B------:R-:W-:Y:S05]  /*14a0*/  EXIT ;  /* 0x000000000000794d */ /* 0x000fea0003800000 */
        .weak           $__internal_2_$__cuda_sm3x_div_rn_noftz_f32_slowpath
        .type           $__internal_2_$__cuda_sm3x_div_rn_noftz_f32_slowpath,@function
        .size           $__internal_2_$__cuda_sm3x_div_rn_noftz_f32_slowpath,(.L_x_153 - $__internal_2_$__cuda_sm3x_div_rn_noftz_f32_slowpath)
$__internal_2_$__cuda_sm3x_div_rn_noftz_f32_slowpath:
[----:B------:R-:W0:Y:S08]  /*14b0*/  LDC R3, c[0x0][0x3b0] ;  /* 0x0000ec00ff037b82 */ /* 0x000e300000000800 */
[----:B------:R-:W1:Y:S08]  /*14c0*/  LDC R0, c[0x0][0x3ac] ;  /* 0x0000eb00ff007b82 */ /* 0x000e700000000800 */
[----:B------:R-:W2:Y:S01]  /*14d0*/  LDC R7, c[0x0][0x3ac] ;  /* 0x0000eb00ff077b82 */ /* 0x000ea20000000800 */
[----:B0-----:R-:W-:-:S07]  /*14e0*/  SHF.R.U32.HI R6, RZ, 0x17, R3 ;  /* 0x00000017ff067819 */ /* 0x001fce0000011603 */
[----:B------:R-:W0:Y:S01]  /*14f0*/  LDC R8, c[0x0][0x3b0] ;  /* 0x0000ec00ff087b82 */ /* 0x000e220000000800 */
[----:B------:R-:W-:Y:S02]  /*1500*/  LOP3.LUT R6, R6, 0xff, RZ, 0xc0, !PT ;  /* 0x000000ff06067812 */ /* 0x000fe400078ec0ff */
[----:B-1----:R-:W-:-:S03]  /*1510*/  SHF.R.U32.HI R5, RZ, 0x17, R0 ;  /* 0x00000017ff057819 */ /* 0x002fc60000011600 */
[----:B------:R-:W-:Y:S01]  /*1520*/  VIADD R11, R6, 0xffffffff ;  /* 0xffffffff060b7836 */ /* 0x000fe20000000000 */
[----:B------:R-:W-:-:S04]  /*1530*/  LOP3.LUT R5, R5, 0xff, RZ, 0xc0, !PT ;  /* 0x000000ff05057812 */ /* 0x000fc800078ec0ff */
[----:B------:R-:W-:Y:S01]  /*1540*/  ISETP.GT.U32.AND P0, PT, R11, 0xfd, PT ;  /* 0x000000fd0b00780c */ /* 0x000fe20003f04070 */
[----:B------:R-:W-:-:S05]  /*1550*/  VIADD R10, R5, 0xffffffff ;  /* 0xffffffff050a7836 */ /* 0x000fca0000000000 */
[----:B------:R-:W-:-:S13]  /*1560*/  ISETP.GT.U32.OR P0, PT, R10, 0xfd, P0 ;  /* 0x000000fd0a00780c */ /* 0x000fda0000704470 */
[----:B------:R-:W-:Y:S01]  /*1570*/  @!P0 IMAD.MOV.U32 R9, RZ, RZ, RZ ;  /* 0x000000ffff098224 */ /* 0x000fe200078e00ff */
[----:B--2---:R-:W-:Y:S06]  /*1580*/  @!P0 BRA `(.L_x_120) ;  /* 0x00000000005c8947 */ /* 0x004fec0003800000 */
[----:B------:R-:W-:Y:S02]  /*1590*/  FSETP.GTU.FTZ.AND P0, PT, |R0|, +INF , PT ;  /* 0x7f8000000000780b */ /* 0x000fe40003f1c200 */
[----:B------:R-:W-:-:S04]  /*15a0*/  FSETP.GTU.FTZ.AND P1, PT, |R3|, +INF , PT ;  /* 0x7f8000000300780b */ /* 0x000fc80003f3c200 */
[----:B------:R-:W-:-:S13]  /*15b0*/  PLOP3.LUT P0, PT, P0, P1, PT, 0xf8, 0x8f ;  /* 0x00000000008f781c */ /* 0x000fda0000703f70 */
[----:B------:R-:W-:Y:S05]  /*15c0*/  @P0 BRA `(.L_x_121) ;  /* 0x0000000400440947 */ /* 0x000fea0003800000 */
[----:B0-----:R-:W-:-:S13]  /*15d0*/  LOP3.LUT P0, RZ, R8, 0x7fffffff, R7, 0xc8, !PT ;  /* 0x7fffffff08ff7812 */ /* 0x001fda000780c807 */
        /* <DEDUP_REMOVED lines=13> */
[----:B------:R-:W-:Y:S01]  /*16b0*/  @P0 IMAD.MOV.U32 R9, RZ, RZ, RZ ;  /* 0x000000ffff090224 */ /* 0x000fe200078e00ff */
[----:B------:R-:W-:Y:S01]  /*16c0*/  @!P0 MOV R9, 0xffffffc0 ;  /* 0xffffffc000098802 */ /* 0x000fe20000000f00 */
[----:B------:R-:W-:Y:S01]  /*16d0*/  @!P0 FFMA R7, R0, 1.84467440737095516160e+19, RZ ;  /* 0x5f80000000078823 */ /* 0x000fe200000000ff */
[----:B------:R-:W-:-:S03]  /*16e0*/  @!P1 FFMA R8, R3, 1.84467440737095516160e+19, RZ ;  /* 0x5f80000003089823 */ /* 0x000fc600000000ff */
[----:B------:R-:W-:-:S07]  /*16f0*/  @!P1 VIADD R9, R9, 0x40 ;  /* 0x0000004009099836 */ /* 0x000fce0000000000 */
.L_x_120:
[----:B------:R-:W-:Y:S01]  /*1700*/  LEA R3, R6, 0xc0800000, 0x17 ;  /* 0xc080000006037811 */ /* 0x000fe200078eb8ff */
[----:B------:R-:W-:-:S04]  /*1710*/  VIADD R5, R5, 0xffffff81 ;  /* 0xffffff8105057836 */ /* 0x000fc80000000000 */
[----:B0-----:R-:W-:Y:S01]  /*1720*/  IMAD.IADD R3, R8, 0x1, -R3 ;  /* 0x0000000108037824 */ /* 0x001fe200078e0a03 */
[C---:B------:R-:W-:Y:S01]  /*1730*/  IADD3 R6, PT, PT, R5.reuse, 0x7f, -R6 ;  /* 0x0000007f05067810 */ /* 0x040fe20007ffe806 */
[----:B------:R-:W-:Y:S02]  /*1740*/  IMAD R0, R5, -0x800000, R7 ;  /* 0xff80000005007824 */ /* 0x000fe400078e0207 */
[----:B------:R-:W0:Y:S01]  /*1750*/  MUFU.RCP R8, R3 ;  /* 0x0000000300087308 */ /* 0x000e220000001000 */
[----:B------:R-:W-:Y:S01]  /*1760*/  FADD.FTZ R11, -R3, -RZ ;  /* 0x800000ff030b7221 */ /* 0x000fe20000010100 */
[----:B------:R-:W-:-:S03]  /*1770*/  IMAD.IADD R6, R6, 0x1, R9 ;  /* 0x0000000106067824 */ /* 0x000fc600078e0209 */
        /* <DEDUP_REMOVED lines=8> */
[----:B------:R-:W-:-:S05]  /*1800*/  LOP3.LUT R3, R3, 0xff, RZ, 0xc0, !PT ;  /* 0x000000ff03037812 */ /* 0x000fca00078ec0ff */
[----:B------:R-:W-:-:S04]  /*1810*/  IMAD.IADD R9, R3, 0x1, R6 ;  /* 0x0000000103097824 */ /* 0x000fc800078e0206 */
        /* <DEDUP_REMOVED lines=10> */
[CCC-:B------:R-:W-:Y:S01]  /*18c0*/  FFMA.RZ R3, R10.reuse, R8.reuse, R7.reuse ;  /* 0x000000080a037223 */ /* 0x1c0fe2000000c007 */
[CCC-:B------:R-:W-:Y:S01]  /*18d0*/  FFMA.RM R6, R10.reuse, R8.reuse, R7.reuse ;  /* 0x000000080a067223 */ /* 0x1c0fe20000004007 */
[C---:B------:R-:W-:Y:S02]  /*18e0*/  ISETP.NE.AND P3, PT, R9.reuse, RZ, PT ;  /* 0x000000ff0900720c */ /* 0x040fe40003f65270 */
[----:B------:R-:W-:Y:S02]  /*18f0*/  ISETP.NE.AND P1, PT, R9, RZ, PT ;  /* 0x000000ff0900720c */ /* 0x000fe40003f25270 */
[----:B------:R-:W-:Y:S01]  /*1900*/  LOP3.LUT R5, R3, 0x7fffff, RZ, 0xc0, !PT ;  /* 0x007fffff03057812 */ /* 0x000fe200078ec0ff */
[----:B------:R-:W-:Y:S01]  /*1910*/  FFMA.RP R3, R10, R8, R7 ;  /* 0x000000080a037223 */ /* 0x000fe20000008007 */
[----:B------:R-:W-:Y:S02]  /*1920*/  VIADD R8, R9, 0x20 ;  /* 0x0000002009087836 */ /* 0x000fe40000000000 */
[----:B------:R-:W-:Y:S01]  /*1930*/  LOP3.LUT R5, R5, 0x800000, RZ, 0xfc, !PT ;  /* 0x0080000005057812 */ /* 0x000fe200078efcff */
[----:B------:R-:W-:Y:S01]  /*1940*/  IMAD.MOV R7, RZ, RZ, -R9 ;  /* 0x000000ffff077224 */ /* 0x000fe200078e0a09 */
[----:B------:R-:W-:-:S02]  /*1950*/  FSETP.NEU.FTZ.AND P0, PT, R3, R6, PT ;  /* 0x000000060300720b */ /* 0x000fc40003f1d000 */
[----:B------:R-:W-:Y:S02]  /*1960*/  SHF.L.U32 R8, R5, R8, RZ ;  /* 0x0000000805087219 */ /* 0x000fe400000006ff */
[----:B------:R-:W-:Y:S02]  /*1970*/  SEL R6, R7, RZ, P3 ;  /* 0x000000ff07067207 */ /* 0x000fe40001800000 */
[----:B------:R-:W-:Y:S02]  /*1980*/  ISETP.NE.AND P1, PT, R8, RZ, P1 ;  /* 0x000000ff0800720c */ /* 0x000fe40000f25270 */
[----:B------:R-:W-:Y:S02]  /*1990*/  SHF.R.U32.HI R6, RZ, R6, R5 ;  /* 0x00000006ff067219 */ /* 0x000fe40000011605 */
[----:B------:R-:W-:Y:S02]  /*19a0*/  PLOP3.LUT P0, PT, P0, P1, PT, 0xf8, 0x8f ;  /* 0x00000000008f781c */ /* 0x000fe40000703f70 */
[----:B------:R-:W-:-:S02]  /*19b0*/  SHF.R.U32.HI R8, RZ, 0x1, R6 ;  /* 0x00000001ff087819 */ /* 0x000fc40000011606 */
[----:B------:R-:W-:-:S04]  /*19c0*/  SEL R3, RZ, 0x1, !P0 ;  /* 0x00000001ff037807 */ /* 0x000fc80004000000 */
[----:B------:R-:W-:-:S04]  /*19d0*/  LOP3.LUT R3, R3, 0x1, R8, 0xf8, !PT ;  /* 0x0000000103037812 */ /* 0x000fc800078ef808 */
[----:B------:R-:W-:-:S05]  /*19e0*/  LOP3.LUT R3, R3, R6, RZ, 0xc0, !PT ;  /* 0x0000000603037212 */ /* 0x000fca00078ec0ff */
[----:B------:R-:W-:-:S05]  /*19f0*/  IMAD.IADD R3, R8, 0x1, R3 ;  /* 0x0000000108037824 */ /* 0x000fca00078e0203 */
[----:B------:R-:W-:Y:S01]  /*1a00*/  LOP3.LUT R0, R3, R0, RZ, 0xfc, !PT ;  /* 0x0000000003007212 */ /* 0x000fe200078efcff */
[----:B------:R-:W-:Y:S06]  /*1a10*/  BRA `(.L_x_127) ;  /* 0x0000000000347947 */ /* 0x000fec0003800000 */
.L_x_126:
[----:B------:R-:W-:-:S04]  /*1a20*/  LOP3.LUT R0, R0, 0x80000000, RZ, 0xc0, !PT ;  /* 0x8000000000007812 */ /* 0x000fc800078ec0ff */
[----:B------:R-:W-:Y:S01]  /*1a30*/  LOP3.LUT R0, R0, 0x7f800000, RZ, 0xfc, !PT ;  /* 0x7f80000000007812 */ /* 0x000fe200078efcff */
[----:B------:R-:W-:Y:S06]  /*1a40*/  BRA `(.L_x_127) ;  /* 0x0000000000287947 */ /* 0x000fec0003800000 */
.L_x_125:
[----:B------:R-:W-:Y:S01]  /*1a50*/  IMAD R0, R6, 0x800000, R0 ;  /* 0x0080000006007824 */ /* 0x000fe200078e0200 */
[----:B------:R-:W-:Y:S06]  /*1a60*/  BRA `(.L_x_127) ;  /* 0x0000000000207947 */ /* 0x000fec0003800000 */
.L_x_124:
[----:B------:R-:W-:-:S04]  /*1a70*/  LOP3.LUT R0, R8, 0x80000000, R7, 0x48, !PT ;  /* 0x8000000008007812 */ /* 0x000fc800078e4807 */
[----:B------:R-:W-:Y:S01]  /*1a80*/  LOP3.LUT R0, R0, 0x7f800000, RZ, 0xfc, !PT ;  /* 0x7f80000000007812 */ /* 0x000fe200078efcff */
[----:B------:R-:W-:Y:S06]  /*1a90*/  BRA `(.L_x_127) ;  /* 0x0000000000147947 */ /* 0x000fec0003800000 */
.L_x_123:
[----:B------:R-:W-:Y:S01]  /*1aa0*/  LOP3.LUT R0, R8, 0x80000000, R7, 0x48, !PT ;  /* 0x8000000008007812 */ /* 0x000fe200078e4807 */
[----:B------:R-:W-:Y:S06]  /*1ab0*/  BRA `(.L_x_127) ;  /* 0x00000000000c7947 */ /* 0x000fec0003800000 */
.L_x_122:
[----:B------:R-:W1:Y:S01]  /*1ac0*/  MUFU.RSQ R0, -QNAN ;  /* 0xffc0000000007908 */ /* 0x000e620000001400 */
[----:B------:R-:W-:Y:S05]  /*1ad0*/  BRA `(.L_x_127) ;  /* 0x0000000000047947 */ /* 0x000fea0003800000 */
.L_x_121:
[----:B------:R-:W-:-:S07]  /*1ae0*/  FADD.FTZ R0, R0, R3 ;  /* 0x0000000300007221 */ /* 0x000fce0000010000 */
.L_x_127:
[----:B------:R-:W-:-:S04]  /*1af0*/  IMAD.MOV.U32 R3, RZ, RZ, 0x0 ;  /* 0x00000000ff037424 */ /* 0x000fc800078e00ff */
[----:B01----:R-:W-:Y:S05]  /*1b00*/  RET.REL.NODEC R2 `(compute_coupling_forces_kernel) ;  /* 0xffffffe4023c7950 */ /* 0x003fea0003c3ffff */
.L_x_128:
        /* <DEDUP_REMOVED lines=15> */
.L_x_153:


//--------------------- .text.initialize_oscillators_kernel --------------------------
	.section	.text.initialize_oscillators_kernel,"ax",@progbits
	.align	128
        .global         initialize_oscillators_kernel
        .type           initialize_oscillators_kernel,@function
        .size           initialize_oscillators_kernel,(.L_x_154 - initialize_oscillators_kernel)
        .other          initialize_oscillators_kernel,@"STO_CUDA_ENTRY STV_DEFAULT"
initialize_oscillators_kernel:
.text.initialize_oscillators_kernel:
        /* <DEDUP_REMOVED lines=10> */
[----:B------:R-:W-:Y:S01]  /*00a0*/  ISETP.NE.AND P0, PT, R4, RZ, PT ;  /* 0x000000ff0400720c */ /* 0x000fe20003f05270 */
[----:B------:R-:W1:Y:S01]  /*00b0*/  LDCU.64 UR6, c[0x0][0x358] ;  /* 0x00006b00ff0677ac */ /* 0x000e620008000a00 */
[----:B------:R-:W-:Y:S01]  /*00c0*/  BSSY.RECONVERGENT B0, `(.L_x_129) ;  /* 0x0000262000007945 */ /* 0x000fe20003800200 */
[----:B0-----:R-:W-:Y:S02]  /*00d0*/  LOP3.LUT R0, R2, 0xaad26b49, RZ, 0x3c, !PT ;  /* 0xaad26b4902007812 */ /* 0x001fe400078e3cff */
[----:B------:R-:W-:-:S03]  /*00e0*/  LOP3.LUT R2, R3, 0xf7dcefdd, RZ, 0x3c, !PT ;  /* 0xf7dcefdd03027812 */ /* 0x000fc600078e3cff */
[----:B------:R-:W-:Y:S02]  /*00f0*/  IMAD R0, R0, 0x4182bed5, RZ ;  /* 0x4182bed500007824 */ /* 0x000fe400078e02ff */
[----:B------:R-:W-:Y:S02]  /*0100*/  IMAD R3, R2, -0x658354e5, RZ ;  /* 0x9a7cab1b02037824 */ /* 0x000fe400078e02ff */
[C---:B------:R-:W-:Y:S01]  /*0110*/  VIADD R9, R0.reuse, 0x75bcd15 ;  /* 0x075bcd1500097836 */ /* 0x040fe20000000000 */
[C---:B------:R-:W-:Y:S01]  /*0120*/  LOP3.LUT R6, R0.reuse, 0x159a55e5, RZ, 0x3c, !PT ;  /* 0x159a55e500067812 */ /* 0x040fe200078e3cff */
[C---:B------:R-:W-:Y:S01]  /*0130*/  VIADD R7, R3.reuse, 0x1f123bb5 ;  /* 0x1f123bb503077836 */ /* 0x040fe20000000000 */
[C---:B------:R-:W-:Y:S02]  /*0140*/  IADD3 R8, PT, PT, R0.reuse, 0x64f0c9, R3 ;  /* 0x0064f0c900087810 */ /* 0x040fe40007ffe003 */
[----:B------:R-:W-:Y:S01]  /*0150*/  LOP3.LUT R2, R3, 0x5491333, RZ, 0x3c, !PT ;  /* 0x0549133303027812 */ /* 0x000fe200078e3cff */
[----:B------:R-:W-:Y:S01]  /*0160*/  VIADD R3, R0, 0x583f19 ;  /* 0x00583f1900037836 */ /* 0x000fe20000000000 */
[----:B------:R0:W-:Y:S01]  /*0170*/  STL.64 [R1+0x8], R6 ;  /* 0x0000080601007387 */ /* 0x0001e20000100a00 */
[----:B------:R-:W-:-:S03]  /*0180*/  SHF.R.S32.HI R0, RZ, 0x1f, R4 ;  /* 0x0000001fff007819 */ /* 0x000fc60000011404 */
[----:B------:R0:W-:Y:S04]  /*0190*/  STL.64 [R1], R8 ;  /* 0x0000000801007387 */ /* 0x0001e80000100a00 */
[----:B------:R0:W-:Y:S01]  /*01a0*/  STL.64 [R1+0x10], R2 ;  /* 0x0000100201007387 */ /* 0x0001e20000100a00 */
[----:B-1----:R-:W-:Y:S05]  /*01b0*/  @!P0 BRA `(.L_x_130) ;  /* 0x0000002400488947 */ /* 0x002fea0003800000 */
[----:B------:R-:W-:Y:S02]  /*01c0*/  IMAD.MOV.U32 R14, RZ, RZ, R0 ;  /* 0x000000ffff0e7224 */ /* 0x000fe400078e0000 */
[----:B0-----:R-:W-:Y:S02]  /*01d0*/  IMAD.MOV.U32 R8, RZ, RZ, RZ ;  /* 0x000000ffff087224 */ /* 0x001fe400078e00ff */
[----:B------:R-:W-:-:S07]  /*01e0*/  IMAD.MOV.U32 R5, RZ, RZ, R4 ;  /* 0x000000ffff057224 */ /* 0x000fce00078e0004 */
.L_x_139:
[----:B------:R-:W-:Y:S01]  /*01f0*/  LOP3.LUT R0, R5, 0x3, RZ, 0xc0, !PT ;  /* 0x0000000305007812 */ /* 0x000fe200078ec0ff */
[----:B------:R-:W-:Y:S03]  /*0200*/  BSSY.RECONVERGENT B1, `(.L_x_131) ;  /* 0x0000247000017945 */ /* 0x000fe60003800200 */
[----:B------:R-:W-:-:S04]  /*0210*/  ISETP.NE.U32.AND P0, PT, R0, RZ, PT ;  /* 0x000000ff0000720c */ /* 0x000fc80003f05070 */
[----:B------:R-:W-:-:S13]  /*0220*/  ISETP.NE.AND.EX P0, PT, RZ, RZ, PT, P0 ;  /* 0x000000ffff00720c */ /* 0x000fda0003f05300 */
[----:B0-----:R-:W-:Y:S05]  /*0230*/  @!P0 BRA `(.L_x_132) ;  /* 0x00000024000c8947 */ /* 0x001fea0003800000 */
[----:B------:R-:W0:Y:S01]  /*0240*/  LDC.64 R10, c[0x4][RZ] ;  /* 0x01000000ff0a7b82 */ /* 0x000e220000000a00 */
[----:B------:R-:W-:Y:S01]  /*0250*/  IMAD.MOV.U32 R0, RZ, RZ, RZ ;  /* 0x000000ffff007224 */ /* 0x000fe200078e00ff */
[----:B------:R-:W-:Y:S02]  /*0260*/  CS2R R2, SRZ ;  /* 0x0000000000027805 */ /* 0x000fe4000001ff00 */
[----:B------:R-:W-:Y:S01]  /*0270*/  CS2R R6, SRZ ;  /* 0x0000000000067805 */ /* 0x000fe2000001ff00 */
[----:B------:R-:W-:Y:S02]  /*0280*/  IMAD.MOV.U32 R9, RZ, RZ, RZ ;  /* 0x000000ffff097224 */ /* 0x000fe400078e00ff */
[----:B0-----:R-:W-:-:S07]  /*0290*/  IMAD.WIDE.U32 R10, R8, 0xc80, R10 ;  /* 0x00000c80080a7825 */ /* 0x001fce00078e000a */
.L_x_134:
[----:B------:R-:W-:-:S06]  /*02a0*/  IMAD R15, R0, 0x4, R1 ;  /* 0x00000004000f7824 */ /* 0x000fcc00078e0201 */
[----:B------:R-:W5:Y:S01]  /*02b0*/  LDL R15, [R15+0x4] ;  /* 0x000004000f0f7983 */ /* 0x000f620000100800 */
[----:B------:R-:W-:-:S05]  /*02c0*/  UMOV UR4, URZ ;  /* 0x000000ff00047c82 */ /* 0x000fca0008000000 */
.L_x_133:
[----:B-----5:R-:W-:Y:S01]  /*02d0*/  SHF.R.U32.HI R22, RZ, UR4, R15 ;  /* 0x00000004ff167c19 */ /* 0x020fe2000801160f */
[----:B------:R-:W-:-:S03]  /*02e0*/  IMAD.SHL.U32 R12, R0, 0x20, RZ ;  /* 0x00000020000c7824 */ /* 0x000fc600078e00ff */
[----:B------:R-:W-:Y:S01]  /*02f0*/  LOP3.LUT R13, R22, 0x1, RZ, 0xc0, !PT ;  /* 0x00000001160d7812 */ /* 0x000fe200078ec0ff */
[----:B------:R-:W-:-:S03]  /*0300*/  VIADD R12, R12, UR4 ;  /* 0x000000040c0c7c36 */ /* 0x000fc60008000000 */
[----:B------:R-:W-:Y:S01]  /*0310*/  ISETP.NE.U32.AND P0, PT, R13, 0x1, PT ;  /* 0x000000010d00780c */ /* 0x000fe20003f05070 */
[----:B------:R-:W-:-:S03]  /*0320*/  IMAD R13, R12, 0x5, RZ ;  /* 0x000000050c0d7824 */ /* 0x000fc600078e02ff */
[----:B------:R-:W-:Y:S01]  /*0330*/  R2P PR, R22, 0x7e ;  /* 0x0000007e16007804 */ /* 0x000fe20000000000 */
[----:B------:R-:W-:-:S08]  /*0340*/  IMAD.WIDE.U32 R12, R13, 0x4, R10 ;  /* 0x000000040d0c7825 */ /* 0x000fd000078e000a */
[----:B------:R-:W2:Y:S04]  /*0350*/  @!P0 LDG.E R16, desc[UR6][R12.64+0x10] ;  /* 0x000010060c108981 */ /* 0x000ea8000c1e1900 */
[----:B------:R-:W3:Y:S04]  /*0360*/  @P1 LDG.E R18, desc[UR6][R12.64+0x24] ;  /* 0x000024060c121981 */ /* 0x000ee8000c1e1900 */
[----:B------:R-:W4:Y:S04]  /*0370*/  @P2 LDG.E R20, desc[UR6][R12.64+0x38] ;  /* 0x000038060c142981 */ /* 0x000f28000c1e1900 */
[----:B------:R-:W4:Y:S04]  /*0380*/  @P3 LDG.E R24, desc[UR6][R12.64+0x4c] ;  /* 0x00004c060c183981 */ /* 0x000f28000c1e1900 */
[----:B------:R-:W4:Y:S04]  /*0390*/  @P4 LDG.E R26, desc[UR6][R12.64+0x60] ;  /* 0x000060060c1a4981 */ /* 0x000f28000c1e1900 */
[----:B------:R-:W4:Y:S04]  /*03a0*/  @!P0 LDG.E R17, desc[UR6][R12.64+0x4] ;  /* 0x000004060c118981 */ /* 0x000f28000c1e1900 */
[----:B------:R-:W4:Y:S04]  /*03b0*/  @!P0 LDG.E R19, desc[UR6][R12.64+0xc] ;  /* 0x00000c060c138981 */ /* 0x000f28000c1e1900 */
[----:B------:R-:W4:Y:S04]  /*03c0*/  @P1 LDG.E R21, desc[UR6][R12.64+0x18] ;  /* 0x000018060c151981 */ /* 0x000f28000c1e1900 */
[----:B------:R-:W4:Y:S04]  /*03d0*/  @P3 LDG.E R23, desc[UR6][R12.64+0x40] ;  /* 0x000040060c173981 */ /* 0x000f28000c1e1900 */
[----:B------:R-:W4:Y:S04]  /*03e0*/  @P5 LDG.E R25, desc[UR6][R12.64+0x70] ;  /* 0x000070060c195981 */ /* 0x000f28000c1e1900 */
[----:B------:R-:W4:Y:S01]  /*03f0*/  @P6 LDG.E R28, desc[UR6][R12.64+0x88] ;  /* 0x000088060c1c6981 */ /* 0x000f22000c1e1900 */
[----:B--2---:R-:W-:-:S03]  /*0400*/  @!P0 LOP3.LUT R3, R3, R16, RZ, 0x3c, !PT ;  /* 0x0000001003038212 */ /* 0x004fc600078e3cff */
[----:B------:R-:W2:Y:S01]  /*0410*/  @!P0 LDG.E R16, desc[UR6][R12.64] ;  /* 0x000000060c108981 */ /* 0x000ea2000c1e1900 */
[----:B---3--:R-:W-:-:S03]  /*0420*/  @P1 LOP3.LUT R3, R3, R18, RZ, 0x3c, !PT ;  /* 0x0000001203031212 */ /* 0x008fc600078e3cff */
[----:B------:R-:W3:Y:S01]  /*0430*/  @!P0 LDG.E R18, desc[UR6][R12.64+0x8] ;  /* 0x000008060c128981 */ /* 0x000ee2000c1e1900 */
[----:B----4-:R-:W-:-:S03]  /*0440*/  @P2 LOP3.LUT R3, R3, R20, RZ, 0x3c, !PT ;  /* 0x0000001403032212 */ /* 0x010fc600078e3cff */
[----:B------:R-:W4:Y:S01]  /*0450*/  @P1 LDG.E R20, desc[UR6][R12.64+0x14] ;  /* 0x000014060c141981 */ /* 0x000f22000c1e1900 */
[----:B------:R-:W-:-:S03]  /*0460*/  @P3 LOP3.LUT R3, R3, R24, RZ, 0x3c, !PT ;  /* 0x0000001803033212 */ /* 0x000fc600078e3cff */
[----:B------:R-:W4:Y:S01]  /*0470*/  @P5 LDG.E R24, desc[UR6][R12.64+0x74] ;  /* 0x000074060c185981 */ /* 0x000f22000c1e1900 */
[----:B------:R-:W-:-:S03]  /*0480*/  @P4 LOP3.LUT R3, R3, R26, RZ, 0x3c, !PT ;  /* 0x0000001a03034212 */ /* 0x000fc600078e3cff */
[----:B------:R-:W4:Y:S01]  /*0490*/  @P3 LDG.E R26, desc[UR6][R12.64+0x44] ;  /* 0x000044060c1a3981 */ /* 0x000f22000c1e1900 */
[----:B------:R-:W-:-:S03]  /*04a0*/  @!P0 LOP3.LUT R6, R6, R17, RZ, 0x3c, !PT ;  /* 0x0000001106068212 */ /* 0x000fc600078e3cff */
[----:B------:R-:W4:Y:S01]  /*04b0*/  @P1 LDG.E R17, desc[UR6][R12.64+0x20] ;  /* 0x000020060c111981 */ /* 0x000f22000c1e1900 */
[----:B------:R-:W-:-:S03]  /*04c0*/  @!P0 LOP3.LUT R2, R2, R19, RZ, 0x3c, !PT ;  /* 0x0000001302028212 */ /* 0x000fc600078e3cff */
[----:B------:R-:W4:Y:S01]  /*04d0*/  @P2 LDG.E R19, desc[UR6][R12.64+0x2c] ;  /* 0x00002c060c132981 */ /* 0x000f22000c1e1900 */
[----:B------:R-:W-:-:S03]  /*04e0*/  @P1 LOP3.LUT R6, R6, R21, RZ, 0x3c, !PT ;  /* 0x0000001506061212 */ /* 0x000fc600078e3cff */
[----:B------:R-:W4:Y:S01]  /*04f0*/  @P2 LDG.E R21, desc[UR6][R12.64+0x34] ;  /* 0x000034060c152981 */ /* 0x000f22000c1e1900 */
[----:B--2---:R-:W-:-:S03]  /*0500*/  @!P0 LOP3.LUT R9, R9, R16, RZ, 0x3c, !PT ;  /* 0x0000001009098212 */ /* 0x004fc600078e3cff */
[----:B------:R-:W2:Y:S01]  /*0510*/  @P1 LDG.E R16, desc[UR6][R12.64+0x1c] ;  /* 0x00001c060c101981 */ /* 0x000ea2000c1e1900 */
[----:B---3--:R-:W-:-:S03]  /*0520*/  @!P0 LOP3.LUT R7, R7, R18, RZ, 0x3c, !PT ;  /* 0x0000001207078212 */ /* 0x008fc600078e3cff */
[----:B------:R-:W3:Y:S01]  /*0530*/  @P2 LDG.E R18, desc[UR6][R12.64+0x28] ;  /* 0x000028060c122981 */ /* 0x000ee2000c1e1900 */
[----:B----4-:R-:W-:-:S03]  /*0540*/  @P1 LOP3.LUT R9, R9, R20, RZ, 0x3c, !PT ;  /* 0x0000001409091212 */ /* 0x010fc600078e3cff */
[----:B------:R-:W4:Y:S01]  /*0550*/  @P2 LDG.E R20, desc[UR6][R12.64+0x30] ;  /* 0x000030060c142981 */ /* 0x000f22000c1e1900 */
[----:B------:R-:W-:-:S03]  /*0560*/  @P5 LOP3.LUT R3, R3, R24, RZ, 0x3c, !PT ;  /* 0x0000001803035212 */ /* 0x000fc600078e3cff */
[----:B------:R-:W4:Y:S01]  /*0570*/  @P3 LDG.E R24, desc[UR6][R12.64+0x3c] ;  /* 0x00003c060c183981 */ /* 0x000f22000c1e1900 */
[----:B------:R-:W-:-:S03]  /*0580*/  @P1 LOP3.LUT R2, R2, R17, RZ, 0x3c, !PT ;  /* 0x0000001102021212 */ /* 0x000fc600078e3cff */
[----:B------:R-:W4:Y:S01]  /*0590*/  @P3 LDG.E R17, desc[UR6][R12.64+0x48] ;  /* 0x000048060c113981 */ /* 0x000f22000c1e1900 */
[----:B------:R-:W-:-:S03]  /*05a0*/  @P2 LOP3.LUT R6, R6, R19, RZ, 0x3c, !PT ;  /* 0x0000001306062212 */ /* 0x000fc600078e3cff */
[----:B------:R-:W4:Y:S01]  /*05b0*/  @P4 LDG.E R19, desc[UR6][R12.64+0x54] ;  /* 0x000054060c134981 */ /* 0x000f22000c1e1900 */
[----:B------:R-:W-:Y:S02]  /*05c0*/  @P2 LOP3.LUT R2, R2, R21, RZ, 0x3c, !PT ;  /* 0x0000001502022212 */ /* 0x000fe400078e3cff */
[----:B------:R-:W-:Y:S01]  /*05d0*/  @P3 LOP3.LUT R6, R6, R23, RZ, 0x3c, !PT ;  /* 0x0000001706063212 */ /* 0x000fe200078e3cff */
[----:B------:R-:W4:Y:S04]  /*05e0*/  @P4 LDG.E R21, desc[UR6][R12.64+0x5c] ;  /* 0x00005c060c154981 */ /* 0x000f28000c1e1900 */
[----:B------:R-:W4:Y:S01]  /*05f0*/  @P5 LDG.E R23, desc[UR6][R12.64+0x68] ;  /* 0x000068060c175981 */ /* 0x000f22000c1e1900 */
[----:B--2---:R-:W-:-:S03]  /*0600*/  @P1 LOP3.LUT R7, R7, R16, RZ, 0x3c, !PT ;  /* 0x0000001007071212 */ /* 0x004fc600078e3cff */
[----:B------:R-:W2:Y:S01]  /*0610*/  @P4 LDG.E R16, desc[UR6][R12.64+0x50] ;  /* 0x000050060c104981 */ /* 0x000ea2000c1e1900 */
[----:B---3--:R-:W-:-:S03]  /*0620*/  @P2 LOP3.LUT R9, R9, R18, RZ, 0x3c, !PT ;  /* 0x0000001209092212 */ /* 0x008fc600078e3cff */
[----:B------:R-:W3:Y:S01]  /*0630*/  @P4 LDG.E R18, desc[UR6][R12.64+0x58] ;  /* 0x000058060c124981 */ /* 0x000ee2000c1e1900 */
[----:B----4-:R-:W-:-:S03]  /*0640*/  @P2 LOP3.LUT R7, R7, R20, RZ, 0x3c, !PT ;  /* 0x0000001407072212 */ /* 0x010fc600078e3cff */
[----:B------:R-:W4:Y:S01]  /*0650*/  @P5 LDG.E R20, desc[UR6][R12.64+0x64] ;  /* 0x000064060c145981 */ /* 0x000f22000c1e1900 */
[----:B------:R-:W-:-:S03]  /*0660*/  @P3 LOP3.LUT R9, R9, R24, RZ, 0x3c, !PT ;  /* 0x0000001809093212 */ /* 0x000fc600078e3cff */
[----:B------:R-:W4:Y:S01]  /*0670*/  @P5 LDG.E R24, desc[UR6][R12.64+0x6c] ;  /* 0x00006c060c185981 */ /* 0x000f22000c1e1900 */
[----:B------:R-:W-:Y:S02]  /*0680*/  LOP3.LUT P0, RZ, R22, 0x80, RZ, 0xc0, !PT ;  /* 0x0000008016ff7812 */ /* 0x000fe4000780c0ff */
[----:B------:R-:W-:Y:S02]  /*0690*/  @P3 LOP3.LUT R7, R7, R26, RZ, 0x3c, !PT ;  /* 0x0000001a07073212 */ /* 0x000fe400078e3cff */
[----:B------:R-:W-:Y:S02]  /*06a0*/  @P3 LOP3.LUT R2, R2, R17, RZ, 0x3c, !PT ;  /* 0x0000001102023212 */ /* 0x000fe400078e3cff */
[----:B------:R-:W4:Y:S01]  /*06b0*/  @P6 LDG.E R17, desc[UR6][R12.64+0x7c] ;  /* 0x00007c060c116981 */ /* 0x000f22000c1e1900 */
[----:B------:R-:W-:-:S03]  /*06c0*/  @P4 LOP3.LUT R6, R6, R19, RZ, 0x3c, !PT ;  /* 0x0000001306064212 */ /* 0x000fc600078e3cff */
[----:B------:R-:W4:Y:S01]  /*06d0*/  @P6 LDG.E R19, desc[UR6][R12.64+0x84] ;  /* 0x000084060c136981 */ /* 0x000f22000c1e1900 */
[----:B------:R-:W-:-:S03]  /*06e0*/  @P4 LOP3.LUT R2, R2, R21, RZ, 0x3c, !PT ;  /* 0x0000001502024212 */ /* 0x000fc600078e3cff */
[----:B------:R-:W4:Y:S01]  /*06f0*/  @P0 LDG.E R26, desc[UR6][R12.64+0x9c] ;  /* 0x00009c060c1a0981 */ /* 0x000f22000c1e1900 */
[----:B------:R-:W-:-:S03]  /*0700*/  @P5 LOP3.LUT R6, R6, R23, RZ, 0x3c, !PT ;  /* 0x0000001706065212 */ /* 0x000fc600078e3cff */
        /* <DEDUP_REMOVED lines=10> */
[----:B------:R-:W-:Y:S02]  /*07b0*/  @P5 LOP3.LUT R2, R2, R25, RZ, 0x3c, !PT ;  /* 0x0000001902025212 */ /* 0x000fe400078e3cff */
[----:B------:R-:W-:Y:S02]  /*07c0*/  @P6 LOP3.LUT R3, R3, R28, RZ, 0x3c, !PT ;  /* 0x0000001c03036212 */ /* 0x000fe400078e3cff */
[----:B------:R-:W-:Y:S02]  /*07d0*/  @P6 LOP3.LUT R6, R6, R17, RZ, 0x3c, !PT ;  /* 0x0000001106066212 */ /* 0x000fe400078e3cff */
[----:B------:R-:W-:Y:S02]  /*07e0*/  @P6 LOP3.LUT R2, R2, R19, RZ, 0x3c, !PT ;  /* 0x0000001302026212 */ /* 0x000fe400078e3cff */
[----:B------:R-:W-:Y:S02]  /*07f0*/  @P0 LOP3.LUT R3, R3, R26, RZ, 0x3c, !PT ;  /* 0x0000001a03030212 */ /* 0x000fe400078e3cff */
[----:B------:R-:W-:-:S02]  /*0800*/  @P0 LOP3.LUT R6, R6, R21, RZ, 0x3c, !PT ;  /* 0x0000001506060212 */ /* 0x000fc400078e3cff */
[----:B------:R-:W-:Y:S02]  /*0810*/  @P0 LOP3.LUT R2, R2, R23, RZ, 0x3c, !PT ;  /* 0x0000001702020212 */ /* 0x000fe400078e3cff */
[----:B--2---:R-:W-:Y:S02]  /*0820*/  @P6 LOP3.LUT R9, R9, R16, RZ, 0x3c, !PT ;  /* 0x0000001009096212 */ /* 0x004fe400078e3cff */
[----:B---3--:R-:W-:Y:S02]  /*0830*/  @P6 LOP3.LUT R7, R7, R18, RZ, 0x3c, !PT ;  /* 0x0000001207076212 */ /* 0x008fe400078e3cff */
[----:B----4-:R-:W-:Y:S02]  /*0840*/  @P0 LOP3.LUT R9, R9, R20, RZ, 0x3c, !PT ;  /* 0x0000001409090212 */ /* 0x010fe400078e3cff */
[----:B------:R-:W-:Y:S02]  /*0850*/  @P0 LOP3.LUT R7, R7, R24, RZ, 0x3c, !PT ;  /* 0x0000001807070212 */ /* 0x000fe400078e3cff */
[----:B------:R-:W-:-:S13]  /*0860*/  R2P PR, R22.B1, 0x7f ;  /* 0x0000007f16007804 */ /* 0x000fda0000001000 */
[----:B------:R-:W2:Y:S04]  /*0870*/  @P0 LDG.E R18, desc[UR6][R12.64+0xa0] ;  /* 0x0000a0060c120981 */ /* 0x000ea8000c1e1900 */
[----:B------:R-:W3:Y:S04]  /*0880*/  @P0 LDG.E R19, desc[UR6][R12.64+0xa4] ;  /* 0x0000a4060c130981 */ /* 0x000ee8000c1e1900 */
[----:B------:R-:W4:Y:S04]  /*0890*/  @P0 LDG.E R20, desc[UR6][R12.64+0xa8] ;  /* 0x0000a8060c140981 */ /* 0x000f28000c1e1900 */
[----:B------:R-:W4:Y:S04]  /*08a0*/  @P0 LDG.E R21, desc[UR6][R12.64+0xac] ;  /* 0x0000ac060c150981 */ /* 0x000f28000c1e1900 */
[----:B------:R-:W4:Y:S04]  /*08b0*/  @P0 LDG.E R24, desc[UR6][R12.64+0xb0] ;  /* 0x0000b0060c180981 */ /* 0x000f28000c1e1900 */
[----:B------:R-:W4:Y:S04]  /*08c0*/  @P1 LDG.E R16, desc[UR6][R12.64+0xbc] ;  /* 0x0000bc060c101981 */ /* 0x000f28000c1e1900 */
[----:B------:R-:W4:Y:S04]  /*08d0*/  @P1 LDG.E R26, desc[UR6][R12.64+0xb4] ;  /* 0x0000b4060c1a1981 */ /* 0x000f28000c1e1900 */
        /* <DEDUP_REMOVED lines=11> */
[----:B------:R-:W-:Y:S01]  /*0990*/  LOP3.LUT P0, RZ, R22, 0x8000, RZ, 0xc0, !PT ;  /* 0x0000800016ff7812 */ /* 0x000fe2000780c0ff */
[----:B------:R-:W4:Y:S01]  /*09a0*/  @P2 LDG.E R24, desc[UR6][R12.64+0xd8] ;  /* 0x0000d8060c182981 */ /* 0x000f22000c1e1900 */
[----:B------:R-:W-:-:S03]  /*09b0*/  @P1 LOP3.LUT R7, R7, R16, RZ, 0x3c, !PT ;  /* 0x0000001007071212 */ /* 0x000fc600078e3cff */
[----:B------:R-:W4:Y:S01]  /*09c0*/  @P2 LDG.E R22, desc[UR6][R12.64+0xd0] ;  /* 0x0000d0060c162981 */ /* 0x000f22000c1e1900 */
[----:B------:R-:W-:-:S03]  /*09d0*/  @P1 LOP3.LUT R9, R9, R26, RZ, 0x3c, !PT ;  /* 0x0000001a09091212 */ /* 0x000fc600078e3cff */
[----:B------:R-:W4:Y:S01]  /*09e0*/  @P3 LDG.E R16, desc[UR6][R12.64+0xe4] ;  /* 0x0000e4060c103981 */ /* 0x000f22000c1e1900 */
[----:B------:R-:W-:-:S03]  /*09f0*/  @P1 LOP3.LUT R6, R6, R23, RZ, 0x3c, !PT ;  /* 0x0000001706061212 */ /* 0x000fc600078e3cff */
[----:B------:R-:W4:Y:S01]  /*0a00*/  @P3 LDG.E R26, desc[UR6][R12.64+0xdc] ;  /* 0x0000dc060c1a3981 */ /* 0x000f22000c1e1900 */
[----:B------:R-:W-:-:S03]  /*0a10*/  @P1 LOP3.LUT R2, R2, R17, RZ, 0x3c, !PT ;  /* 0x0000001102021212 */ /* 0x000fc600078e3cff */
        /* <DEDUP_REMOVED lines=43> */
[----:B------:R-:W-:-:S04]  /*0cd0*/  UIADD3 UR4, UPT, UPT, UR4, 0x10, URZ ;  /* 0x0000001004047890 */ /* 0x000fc8000fffe0ff */
[----:B------:R-:W-:Y:S01]  /*0ce0*/  UISETP.NE.AND UP0, UPT, UR4, 0x20, UPT ;  /* 0x000000200400788c */ /* 0x000fe2000bf05270 */
[----:B--2---:R-:W-:Y:S02]  /*0cf0*/  @P5 LOP3.LUT R3, R3, R18, RZ, 0x3c, !PT ;  /* 0x0000001203035212 */ /* 0x004fe400078e3cff */
[----:B---3--:R-:W-:Y:S02]  /*0d00*/  @P6 LOP3.LUT R6, R6, R19, RZ, 0x3c, !PT ;  /* 0x0000001306066212 */ /* 0x008fe400078e3cff */
[----:B----4-:R-:W-:Y:S02]  /*0d10*/  @P6 LOP3.LUT R9, R9, R20, RZ, 0x3c, !PT ;  /* 0x0000001409096212 */ /* 0x010fe400078e3cff */
[----:B------:R-:W-:Y:S02]  /*0d20*/  @P6 LOP3.LUT R2, R2, R21, RZ, 0x3c, !PT ;  /* 0x0000001502026212 */ /* 0x000fe400078e3cff */
[----:B------:R-:W-:Y:S02]  /*0d30*/  @P6 LOP3.LUT R7, R7, R22, RZ, 0x3c, !PT ;  /* 0x0000001607076212 */ /* 0x000fe400078e3cff */
[----:B------:R-:W-:-:S02]  /*0d40*/  @P6 LOP3.LUT R3, R3, R16, RZ, 0x3c, !PT ;  /* 0x0000001003036212 */ /* 0x000fc400078e3cff */
[----:B------:R-:W-:Y:S02]  /*0d50*/  @P0 LOP3.LUT R9, R9, R24, RZ, 0x3c, !PT ;  /* 0x0000001809090212 */ /* 0x000fe400078e3cff */
[----:B------:R-:W-:Y:S02]  /*0d60*/  @P0 LOP3.LUT R3, R3, R28, RZ, 0x3c, !PT ;  /* 0x0000001c03030212 */ /* 0x000fe400078e3cff */
[----:B------:R-:W-:Y:S02]  /*0d70*/  @P0 LOP3.LUT R7, R7, R26, RZ, 0x3c, !PT ;  /* 0x0000001a07070212 */ /* 0x000fe400078e3cff */
[----:B------:R-:W-:Y:S02]  /*0d80*/  @P0 LOP3.LUT R2, R2, R23, RZ, 0x3c, !PT ;  /* 0x0000001702020212 */ /* 0x000fe400078e3cff */
[----:B------:R-:W-:Y:S01]  /*0d90*/  @P0 LOP3.LUT R6, R6, R17, RZ, 0x3c, !PT ;  /* 0x0000001106060212 */ /* 0x000fe200078e3cff */
[----:B------:R-:W-:Y:S06]  /*0da0*/  BRA.U UP0, `(.L_x_133) ;  /* 0xfffffff500487547 */ /* 0x000fec000b83ffff */
[----:B------:R-:W-:-:S05]  /*0db0*/  VIADD R0, R0, 0x1 ;  /* 0x0000000100007836 */ /* 0x000fca0000000000 */
[----:B------:R-:W-:-:S13]  /*0dc0*/  ISETP.NE.AND P0, PT, R0, 0x5, PT ;  /* 0x000000050000780c */ /* 0x000fda0003f05270 */
[----:B------:R-:W-:Y:S05]  /*0dd0*/  @P0 BRA `(.L_x_134) ;  /* 0xfffffff400300947 */ /* 0x000fea000383ffff */
[----:B------:R-:W-:Y:S01]  /*0de0*/  LOP3.LUT R0, R5, 0x3, RZ, 0xc0, !PT ;  /* 0x0000000305007812 */ /* 0x000fe200078ec0ff */
[----:B------:R0:W-:Y:S03]  /*0df0*/  STL [R1+0x4], R9 ;  /* 0x0000040901007387 */ /* 0x0001e60000100800 */
[----:B------:R-:W-:Y:S01]  /*0e00*/  ISETP.NE.U32.AND P0, PT, R0, 0x1, PT ;  /* 0x000000010000780c */ /* 0x000fe20003f05070 */
[----:B------:R0:W-:Y:S03]  /*0e10*/  STL.64 [R1+0x8], R6 ;  /* 0x0000080601007387 */ /* 0x0001e60000100a00 */
[----:B------:R-:W-:Y:S01]  /*0e20*/  ISETP.NE.AND.EX P0, PT, RZ, RZ, PT, P0 ;  /* 0x000000ffff00720c */ /* 0x000fe20003f05300 */
[----:B------:R0:W-:-:S12]  /*0e30*/  STL.64 [R1+0x10], R2 ;  /* 0x0000100201007387 */ /* 0x0001d80000100a00 */
[----:B0-----:R-:W-:Y:S05]  /*0e40*/  @!P0 BRA `(.L_x_132) ;  /* 0x0000001800088947 */ /* 0x001fea0003800000 */
[----:B------:R-:W-:Y:S01]  /*0e50*/  UMOV UR4, URZ ;  /* 0x000000ff00047c82 */ /* 0x000fe20008000000 */
[----:B------:R-:W-:Y:S01]  /*0e60*/  UMOV UR5, URZ ;  /* 0x000000ff00057c82 */ /* 0x000fe20008000000 */
[----:B------:R-:W-:Y:S02]  /*0e70*/  IMAD.MOV.U32 R0, RZ, RZ, RZ ;  /* 0x000000ffff007224 */ /* 0x000fe400078e00ff */
[----:B------:R-:W-:Y:S02]  /*0e80*/  IMAD.MOV.U32 R9, RZ, RZ, RZ ;  /* 0x000000ffff097224 */ /* 0x000fe400078e00ff */
[----:B------:R-:W-:Y:S02]  /*0e90*/  IMAD.U32 R3, RZ, RZ, UR4 ;  /* 0x00000004ff037e24 */ /* 0x000fe4000f8e00ff */
[----:B------:R-:W-:Y:S02]  /*0ea0*/  IMAD.U32 R2, RZ, RZ, UR5 ;  /* 0x00000005ff027e24 */ /* 0x000fe4000f8e00ff */
[----:B------:R-:W-:-:S02]  /*0eb0*/  IMAD.U32 R7, RZ, RZ, UR4 ;  /* 0x00000004ff077e24 */ /* 0x000fc4000f8e00ff */
[----:B------:R-:W-:-:S07]  /*0ec0*/  IMAD.U32 R6, RZ, RZ, UR5 ;  /* 0x00000005ff067e24 */ /* 0x000fce000f8e00ff */
.L_x_136:
[----:B------:R-:W-:-:S06]  /*0ed0*/  IMAD R15, R0, 0x4, R1 ;  /* 0x00000004000f7824 */ /* 0x000fcc00078e0201 */
[----:B------:R-:W5:Y:S01]  /*0ee0*/  LDL R15, [R15+0x4] ;  /* 0x000004000f0f7983 */ /* 0x000f620000100800 */
[----:B------:R-:W-:-:S05]  /*0ef0*/  UMOV UR4, URZ ;  /* 0x000000ff00047c82 */ /* 0x000fca0008000000 */
.L_x_135:
        /* <DEDUP_REMOVED lines=183> */
[----:B0-----:R-:W-:Y:S05]  /*1a70*/  @P0 BRA `(.L_x_132) ;  /* 0x0000000800fc0947 */ /* 0x001fea0003800000 */
        /* <DEDUP_REMOVED lines=8> */
.L_x_138:
[----:B------:R-:W-:-:S06]  /*1b00*/  IMAD R15, R0, 0x4, R1 ;  /* 0x00000004000f7824 */ /* 0x000fcc00078e0201 */
[----:B------:R-:W5:Y:S01]  /*1b10*/  LDL R15, [R15+0x4] ;  /* 0x000004000f0f7983 */ /* 0x000f620000100800 */
[----:B------:R-:W-:-:S05]  /*1b20*/  UMOV UR4, URZ ;  /* 0x000000ff00047c82 */ /* 0x000fca0008000000 */
.L_x_137:
        /* <DEDUP_REMOVED lines=177> */
[----:B------:R0:W-:Y:S04]  /*2640*/  STL [R1+0x4], R9 ;  /* 0x0000040901007387 */ /* 0x0001e80000100800 */
[----:B------:R0:W-:Y:S04]  /*2650*/  STL.64 [R1+0x8], R6 ;  /* 0x0000080601007387 */ /* 0x0001e80000100a00 */
[----:B------:R0:W-:Y:S02]  /*2660*/  STL.64 [R1+0x10], R2 ;  /* 0x0000100201007387 */ /* 0x0001e40000100a00 */
.L_x_132:
[----:B------:R-:W-:Y:S05]  /*2670*/  BSYNC.RECONVERGENT B1 ;  /* 0x0000000000017941 */ /* 0x000fea0003800200 */
.L_x_131:
[C---:B------:R-:W-:Y:S01]  /*2680*/  ISETP.GT.U32.AND P0, PT, R5.reuse, 0x3, PT ;  /* 0x000000030500780c */ /* 0x040fe20003f04070 */
[----:B------:R-:W-:Y:S01]  /*2690*/  VIADD R8, R8, 0x1 ;  /* 0x0000000108087836 */ /* 0x000fe20000000000 */
[--C-:B------:R-:W-:Y:S02]  /*26a0*/  SHF.R.U64 R5, R5, 0x2, R14.reuse ;  /* 0x0000000205057819 */ /* 0x100fe4000000120e */
[----:B------:R-:W-:Y:S02]  /*26b0*/  ISETP.GT.U32.AND.EX P0, PT, R14, RZ, PT, P0 ;  /* 0x000000ff0e00720c */ /* 0x000fe40003f04100 */
[----:B------:R-:W-:-:S11]  /*26c0*/  SHF.R.U32.HI R14, RZ, 0x2, R14 ;  /* 0x00000002ff0e7819 */ /* 0x000fd6000001160e */
[----:B------:R-:W-:Y:S05]  /*26d0*/  @P0 BRA `(.L_x_139) ;  /* 0xffffffd800c40947 */ /* 0x000fea000383ffff */
.L_x_130:
[----:B------:R-:W-:Y:S05]  /*26e0*/  BSYNC.RECONVERGENT B0 ;  /* 0x0000000000007941 */ /* 0x000fea0003800200 */
.L_x_129:
[----:B------:R-:W1:Y:S01]  /*26f0*/  LDC.64 R10, c[0x0][0x3a0] ;  /* 0x0000e800ff0a7b82 */ /* 0x000e620000000a00 */
[----:B------:R-:W-:Y:S01]  /*2700*/  SHF.R.U32.HI R0, RZ, 0x2, R9 ;  /* 0x00000002ff007819 */ /* 0x000fe20000011609 */
[----:B------:R-:W-:Y:S01]  /*2710*/  IMAD.SHL.U32 R5, R3, 0x10, RZ ;  /* 0x0000001003057824 */ /* 0x000fe200078e00ff */
[----:B------:R-:W-:Y:S01]  /*2720*/  BSSY.RECONVERGENT B0, `(.L_x_140) ;  /* 0x000007c000007945 */ /* 0x000fe20003800200 */
[----:B------:R-:W-:Y:S01]  /*2730*/  IMAD.MOV.U32 R14, RZ, RZ, 0x0 ;  /* 0x00000000ff0e7424 */ /* 0x000fe200078e00ff */
[----:B------:R-:W-:Y:S01]  /*2740*/  LOP3.LUT R0, R0, R9, RZ, 0x3c, !PT ;  /* 0x0000000900007212 */ /* 0x000fe200078e3cff */
[----:B------:R-:W-:Y:S01]  /*2750*/  IMAD.MOV.U32 R15, RZ, RZ, 0x3ca00000 ;  /* 0x3ca00000ff0f7424 */ /* 0x000fe200078e00ff */
[----:B0-----:R-:W-:-:S03]  /*2760*/  SHF.R.U32.HI R9, RZ, 0x2, R6 ;  /* 0x00000002ff097819 */ /* 0x001fc60000011606 */
[----:B------:R-:W-:Y:S01]  /*2770*/  IMAD.SHL.U32 R8, R0, 0x2, RZ ;  /* 0x0000000200087824 */ /* 0x000fe200078e00ff */
[----:B------:R-:W-:-:S04]  /*2780*/  LOP3.LUT R9, R9, R6, RZ, 0x3c, !PT ;  /* 0x0000000609097212 */ /* 0x000fc800078e3cff */
[----:B------:R-:W-:Y:S01]  /*2790*/  LOP3.LUT R8, R0, R8, R5, 0x96, !PT ;  /* 0x0000000800087212 */ /* 0x000fe200078e9605 */
[----:B------:R-:W-:-:S03]  /*27a0*/  IMAD.SHL.U32 R6, R9, 0x2, RZ ;  /* 0x0000000209067824 */ /* 0x000fc600078e00ff */
[----:B------:R-:W-:Y:S02]  /*27b0*/  LOP3.LUT R5, R8, R3, RZ, 0x3c, !PT ;  /* 0x0000000308057212 */ /* 0x000fe400078e3cff */
[----:B-1----:R-:W-:-:S03]  /*27c0*/  LOP3.LUT R10, R10, 0xaad26b49, RZ, 0x3c, !PT ;  /* 0xaad26b490a0a7812 */ /* 0x002fc600078e3cff */
[----:B------:R-:W-:Y:S01]  /*27d0*/  IMAD.SHL.U32 R0, R5, 0x10, RZ ;  /* 0x0000001005007824 */ /* 0x000fe200078e00ff */
[----:B------:R-:W-:Y:S01]  /*27e0*/  LOP3.LUT R11, R11, 0xf7dcefdd, RZ, 0x3c, !PT ;  /* 0xf7dcefdd0b0b7812 */ /* 0x000fe200078e3cff */
[----:B------:R-:W-:-:S03]  /*27f0*/  IMAD R10, R10, 0x4182bed5, RZ ;  /* 0x4182bed50a0a7824 */ /* 0x000fc600078e02ff */
[----:B------:R-:W-:Y:S01]  /*2800*/  LOP3.LUT R6, R9, R6, R0, 0x96, !PT ;  /* 0x0000000609067212 */ /* 0x000fe200078e9600 */
[----:B------:R-:W-:-:S03]  /*2810*/  IMAD R11, R11, -0x658354e5, RZ ;  /* 0x9a7cab1b0b0b7824 */ /* 0x000fc600078e02ff */
[----:B------:R-:W-:Y:S02]  /*2820*/  LOP3.LUT R17, R6, R5, RZ, 0x3c, !PT ;  /* 0x0000000506117212 */ /* 0x000fe400078e3cff */
[----:B------:R-:W-:Y:S02]  /*2830*/  IADD3 R0, PT, PT, R10, 0x64f0c9, R11 ;  /* 0x0064f0c90a007810 */ /* 0x000fe40007ffe00b */
[----:B------:R-:W-:Y:S02]  /*2840*/  SHF.R.U32.HI R6, RZ, 0x2, R7 ;  /* 0x00000002ff067819 */ /* 0x000fe40000011607 */
[C---:B------:R-:W-:Y:S02]  /*2850*/  IADD3 R8, PT, PT, R0.reuse, 0xb0f8a, R17 ;  /* 0x000b0f8a00087810 */ /* 0x040fe40007ffe011 */
[----:B------:R-:W-:Y:S02]  /*2860*/  IADD3 R11, PT, PT, R0, 0x587c5, R5 ;  /* 0x000587c5000b7810 */ /* 0x000fe40007ffe005 */
[----:B------:R-:W-:Y:S01]  /*2870*/  LOP3.LUT R6, R6, R7, RZ, 0x3c, !PT ;  /* 0x0000000706067212 */ /* 0x000fe200078e3cff */
[----:B------:R-:W-:-:S04]  /*2880*/  IMAD.WIDE.U32 R8, R8, 0x200000, RZ ;  /* 0x0020000008087825 */ /* 0x000fc800078e00ff */
[----:B------:R-:W-:Y:S01]  /*2890*/  IMAD.SHL.U32 R10, R6, 0x2, RZ ;  /* 0x00000002060a7824 */ /* 0x000fe200078e00ff */
[----:B------:R-:W-:Y:S01]  /*28a0*/  LOP3.LUT R8, R8, R11, RZ, 0x3c, !PT ;  /* 0x0000000b08087212 */ /* 0x000fe200078e3cff */
[----:B------:R-:W-:Y:S01]  /*28b0*/  IMAD.SHL.U32 R7, R17, 0x10, RZ ;  /* 0x0000001011077824 */ /* 0x000fe200078e00ff */
[----:B------:R-:W-:Y:S02]  /*28c0*/  SHF.R.U32.HI R11, RZ, 0x2, R2 ;  /* 0x00000002ff0b7819 */ /* 0x000fe40000011602 */
[----:B------:R-:W0:Y:S02]  /*28d0*/  I2F.F64.U64 R12, R8 ;  /* 0x00000008000c7312 */ /* 0x000e240000301800 */
[----:B------:R-:W-:Y:S02]  /*28e0*/  LOP3.LUT R10, R6, R10, R7, 0x96, !PT ;  /* 0x0000000a060a7212 */ /* 0x000fe400078e9607 */
[----:B------:R-:W-:Y:S02]  /*28f0*/  LOP3.LUT R11, R11, R2, RZ, 0x3c, !PT ;  /* 0x000000020b0b7212 */ /* 0x000fe400078e3cff */
[----:B------:R-:W-:-:S03]  /*2900*/  LOP3.LUT R17, R10, R17, RZ, 0x3c, !PT ;  /* 0x000000110a117212 */ /* 0x000fc600078e3cff */
[----:B------:R-:W-:Y:S02]  /*2910*/  IMAD.SHL.U32 R6, R11, 0x2, RZ ;  /* 0x000000020b067824 */ /* 0x000fe400078e00ff */
[----:B------:R-:W-:Y:S01]  /*2920*/  IMAD.SHL.U32 R2, R17, 0x10, RZ ;  /* 0x0000001011027824 */ /* 0x000fe200078e00ff */
[----:B0-----:R-:W-:-:S04]  /*2930*/  DFMA R12, R12, R14, 5.5511151231257827021e-17 ;  /* 0x3c9000000c0c742b */ /* 0x001fc8000000000e */
[----:B------:R-:W-:-:S04]  /*2940*/  LOP3.LUT R2, R11, R6, R2, 0x96, !PT ;  /* 0x000000060b027212 */ /* 0x000fc800078e9602 */
[----:B------:R-:W-:Y:S02]  /*2950*/  LOP3.LUT R27, R2, R17, RZ, 0x3c, !PT ;  /* 0x00000011021b7212 */ /* 0x000fe400078e3cff */
[C---:B------:R-:W-:Y:S02]  /*2960*/  IADD3 R17, PT, PT, R0.reuse, 0x10974f, R17 ;  /* 0x0010974f00117810 */ /* 0x040fe40007ffe011 */
[----:B------:R-:W-:Y:S01]  /*2970*/  IADD3 R8, PT, PT, R0, 0x161f14, R27 ;  /* 0x00161f1400087810 */ /* 0x000fe20007ffe01b */
[----:B------:R-:W-:Y:S01]  /*2980*/  IMAD.MOV.U32 R6, RZ, RZ, R12 ;  /* 0x000000ffff067224 */ /* 0x000fe200078e000c */
[----:B------:R-:W-:Y:S01]  /*2990*/  ISETP.GT.AND P0, PT, R13, 0xfffff, PT ;  /* 0x000fffff0d00780c */ /* 0x000fe20003f04270 */
[----:B------:R-:W-:Y:S02]  /*29a0*/  IMAD.MOV.U32 R7, RZ, RZ, R13 ;  /* 0x000000ffff077224 */ /* 0x000fe400078e000d */
[----:B------:R-:W-:-:S04]  /*29b0*/  IMAD.WIDE.U32 R8, R8, 0x200000, RZ ;  /* 0x0020000008087825 */ /* 0x000fc800078e00ff */
[----:B------:R-:W-:Y:S01]  /*29c0*/  IMAD.MOV.U32 R20, RZ, RZ, R12 ;  /* 0x000000ffff147224 */ /* 0x000fe200078e000c */
[----:B------:R-:W-:-:S05]  /*29d0*/  LOP3.LUT R8, R8, R17, RZ, 0x3c, !PT ;  /* 0x0000001108087212 */ /* 0x000fca00078e3cff */
[----:B------:R-:W-:Y:S01]  /*29e0*/  @!P0 DMUL R6, R6, 1.80143985094819840000e+16 ;  /* 0x4350000006068828 */ /* 0x000fe20000000000 */
[----:B------:R-:W0:Y:S09]  /*29f0*/  I2F.F64.U64 R8, R8 ;  /* 0x0000000800087312 */ /* 0x000e320000301800 */
[----:B------:R-:W-:-:S02]  /*2a00*/  @!P0 IMAD.MOV.U32 R13, RZ, RZ, R7 ;  /* 0x000000ffff0d8224 */ /* 0x000fc400078e0007 */
[----:B------:R-:W-:Y:S02]  /*2a10*/  @!P0 IMAD.MOV.U32 R20, RZ, RZ, R6 ;  /* 0x000000ffff148224 */ /* 0x000fe400078e0006 */
[----:B------:R-:W-:Y:S01]  /*2a20*/  VIADD R2, R13, 0xffffffff ;  /* 0xffffffff0d027836 */ /* 0x000fe20000000000 */
[----:B0-----:R-:W-:-:S04]  /*2a30*/  DFMA R14, R8, 2.2204460492503130808e-16, R14 ;  /* 0x3cb00000080e782b */ /* 0x001fc8000000000e */
[----:B------:R-:W-:Y:S01]  /*2a40*/  ISETP.GT.U32.AND P1, PT, R2, 0x7feffffe, PT ;  /* 0x7feffffe0200780c */ /* 0x000fe20003f24070 */
[----:B------:R-:W-:Y:S02]  /*2a50*/  IMAD.MOV.U32 R2, RZ, RZ, -0x3ff ;  /* 0xfffffc01ff027424 */ /* 0x000fe400078e00ff */
[----:B------:R-:W-:-:S10]  /*2a60*/  @!P0 IMAD.MOV.U32 R2, RZ, RZ, -0x435 ;  /* 0xfffffbcbff028424 */ /* 0x000fd400078e00ff */
[----:B------:R-:W-:Y:S05]  /*2a70*/  @P1 BRA `(.L_x_141) ;  /* 0x0000000400001947 */ /* 0x000fea0003800000 */
[C---:B------:R-:W-:Y:S01]  /*2a80*/  LOP3.LUT R6, R13.reuse, 0xfffff, RZ, 0xc0, !PT ;  /* 0x000fffff0d067812 */ /* 0x040fe200078ec0ff */
[----:B------:R-:W-:Y:S01]  /*2a90*/  IMAD.MOV.U32 R18, RZ, RZ, -0x748574fc ;  /* 0x8b7a8b04ff127424 */ /* 0x000fe200078e00ff */
[----:B------:R-:W-:Y:S01]  /*2aa0*/  UMOV UR4, 0x3ae80f1e ;  /* 0x3ae80f1e00047882 */ /* 0x000fe20000000000 */
[----:B------:R-:W-:Y:S01]  /*2ab0*/  IMAD.MOV.U32 R19, RZ, RZ, 0x3ed0ee25 ;  /* 0x3ed0ee25ff137424 */ /* 0x000fe200078e00ff */
[----:B------:R-:W-:Y:S01]  /*2ac0*/  LOP3.LUT R21, R6, 0x3ff00000, RZ, 0xfc, !PT ;  /* 0x3ff0000006157812 */ /* 0x000fe200078efcff */
[----:B------:R-:W-:Y:S01]  /*2ad0*/  IMAD.MOV.U32 R6, RZ, RZ, RZ ;  /* 0x000000ffff067224 */ /* 0x000fe200078e00ff */
[----:B------:R-:W-:Y:S01]  /*2ae0*/  UMOV UR5, 0x3eb1380b ;  /* 0x3eb1380b00057882 */ /* 0x000fe20000000000 */
[----:B------:R-:W-:Y:S01]  /*2af0*/  LEA.HI R13, R13, R2, RZ, 0xc ;  /* 0x000000020d0d7211 */ /* 0x000fe200078f60ff */
[----:B------:R-:W-:Y:S01]  /*2b00*/  UMOV UR8, 0x80000000 ;  /* 0x8000000000087882 */ /* 0x000fe20000000000 */
[----:B------:R-:W-:Y:S01]  /*2b10*/  ISETP.GE.U32.AND P0, PT, R21, 0x3ff6a09f, PT ;  /* 0x3ff6a09f1500780c */ /* 0x000fe20003f06070 */
[----:B------:R-:W-:-:S12]  /*2b20*/  UMOV UR9, 0x43300000 ;  /* 0x4330000000097882 */ /* 0x000fd80000000000 */
[----:B------:R-:W-:Y:S02]  /*2b30*/  @P0 VIADD R7, R21, 0xfff00000 ;  /* 0xfff0000015070836 */ /* 0x000fe40000000000 */
[----:B------:R-:W-:Y:S02]  /*2b40*/  @P0 VIADD R13, R13, 0x1 ;  /* 0x000000010d0d0836 */ /* 0x000fe40000000000 */
[----:B------:R-:W-:-:S03]  /*2b50*/  @P0 IMAD.MOV.U32 R21, RZ, RZ, R7 ;  /* 0x000000ffff150224 */ /* 0x000fc600078e0007 */
[----:B------:R-:W-:Y:S01]  /*2b60*/  LOP3.LUT R12, R13, 0x80000000, RZ, 0x3c, !PT ;  /* 0x800000000d0c7812 */ /* 0x000fe200078e3cff */
[----:B------:R-:W-:Y:S02]  /*2b70*/  IMAD.MOV.U32 R13, RZ, RZ, 0x43300000 ;  /* 0x43300000ff0d7424 */ /* 0x000fe400078e00ff */
[C---:B------:R-:W-:Y:S02]  /*2b80*/  DADD R16, R20.reuse, 1 ;  /* 0x3ff0000014107429 */ /* 0x040fe40000000000 */
[----:B------:R-:W-:Y:S02]  /*2b90*/  DADD R20, R20, -1 ;  /* 0xbff0000014147429 */ /* 0x000fe40000000000 */
[----:B------:R-:W-:Y:S01]  /*2ba0*/  DADD R12, R12, -UR8 ;  /* 0x800000080c0c7e29 */ /* 0x000fe20008000000 */
[----:B------:R-:W-:Y:S01]  /*2bb0*/  UMOV UR8, 0xfefa39ef ;  /* 0xfefa39ef00087882 */ /* 0x000fe20000000000 */
[----:B------:R-:W0:Y:S01]  /*2bc0*/  MUFU.RCP64H R7, R17 ;  /* 0x0000001100077308 */ /* 0x000e220000001800 */
[----:B------:R-:W-:Y:S01]  /*2bd0*/  UMOV UR9, 0x3fe62e42 ;  /* 0x3fe62e4200097882 */ /* 0x000fe20000000000 */
[----:B0-----:R-:W-:-:S08]  /*2be0*/  DFMA R8, -R16, R6, 1 ;  /* 0x3ff000001008742b */ /* 0x001fd00000000106 */
[----:B------:R-:W-:-:S08]  /*2bf0*/  DFMA R8, R8, R8, R8 ;  /* 0x000000080808722b */ /* 0x000fd00000000008 */
[----:B------:R-:W-:-:S08]  /*2c00*/  DFMA R6, R6, R8, R6 ;  /* 0x000000080606722b */ /* 0x000fd00000000006 */
[----:B------:R-:W-:-:S08]  /*2c10*/  DMUL R8, R20, R6 ;  /* 0x0000000614087228 */ /* 0x000fd00000000000 */
[----:B------:R-:W-:-:S08]  /*2c20*/  DFMA R8, R20, R6, R8 ;  /* 0x000000061408722b */ /* 0x000fd00000000008 */
[----:B------:R-:W-:-:S08]  /*2c30*/  DMUL R10, R8, R8 ;  /* 0x00000008080a7228 */ /* 0x000fd00000000000 */
[----:B------:R-:W-:Y:S01]  /*2c40*/  DFMA R16, R10, UR4, R18 ;  /* 0x000000040a107c2b */ /* 0x000fe20008000012 */
[----:B------:R-:W-:Y:S01]  /*2c50*/  UMOV UR4, 0x9f02676f ;  /* 0x9f02676f00047882 */ /* 0x000fe20000000000 */
[----:B------:R-:W-:Y:S01]  /*2c60*/  UMOV UR5, 0x3ef3b266 ;  /* 0x3ef3b26600057882 */ /* 0x000fe20000000000 */
[----:B------:R-:W-:-:S05]  /*2c70*/  DADD R18, R20, -R8 ;  /* 0x0000000014127229 */ /* 0x000fca0000000808 */
[----:B------:R-:W-:Y:S01]  /*2c80*/  DFMA R16, R10, R16, UR4 ;  /* 0x000000040a107e2b */ /* 0x000fe20008000010 */
[----:B------:R-:W-:Y:S01]  /*2c90*/  UMOV UR4, 0xa9ab0956 ;  /* 0xa9ab095600047882 */ /* 0x000fe20000000000 */
[----:B------:R-:W-:Y:S01]  /*2ca0*/  UMOV UR5, 0x3f1745cb ;  /* 0x3f1745cb00057882 */ /* 0x000fe20000000000 */
[----:B------:R-:W-:-:S05]  /*2cb0*/  DADD R18, R18, R18 ;  /* 0x0000000012127229 */ /* 0x000fca0000000012 */
[----:B------:R-:W-:Y:S01]  /*2cc0*/  DFMA R16, R10, R16, UR4 ;  /* 0x000000040a107e2b */ /* 0x000fe20008000010 */
[----:B------:R-:W-:Y:S01]  /*2cd0*/  UMOV UR4, 0x2d1b5154 ;  /* 0x2d1b515400047882 */ /* 0x000fe20000000000 */
[----:B------:R-:W-:Y:S01]  /*2ce0*/  UMOV UR5, 0x3f3c71c7 ;  /* 0x3f3c71c700057882 */ /* 0x000fe20000000000 */
[----:B------:R-:W-:Y:S02]  /*2cf0*/  DFMA R20, R20, -R8, R18 ;  /* 0x800000081414722b */ /* 0x000fe40000000012 */
        /* <DEDUP_REMOVED lines=24> */
.L_x_141:
[----:B------:R-:W-:Y:S01]  /*2e80*/  IMAD.MOV.U32 R8, RZ, RZ, 0x0 ;  /* 0x00000000ff087424 */ /* 0x000fe200078e00ff */
[----:B------:R-:W-:Y:S01]  /*2e90*/  LOP3.LUT P0, RZ, R7, 0x7fffffff, RZ, 0xc0, !PT ;  /* 0x7fffffff07ff7812 */ /* 0x000fe2000780c0ff */
[----:B------:R-:W-:-:S06]  /*2ea0*/  IMAD.MOV.U32 R9, RZ, RZ, 0x7ff00000 ;  /* 0x7ff00000ff097424 */ /* 0x000fcc00078e00ff */
[----:B------:R-:W-:-:S10]  /*2eb0*/  DFMA R8, R6, R8, +INF ;  /* 0x7ff000000608742b */ /* 0x000fd40000000008 */
[----:B------:R-:W-:Y:S02]  /*2ec0*/  FSEL R8, R8, RZ, P0 ;  /* 0x000000ff08087208 */ /* 0x000fe40000000000 */
[----:B------:R-:W-:-:S07]  /*2ed0*/  FSEL R9, R9, -QNAN , P0 ;  /* 0xfff0000009097808 */ /* 0x000fce0000000000 */
.L_x_142:
[----:B------:R-:W-:Y:S05]  /*2ee0*/  BSYNC.RECONVERGENT B0 ;  /* 0x0000000000007941 */ /* 0x000fea0003800200 */
.L_x_140:
[----:B------:R-:W-:Y:S01]  /*2ef0*/  DMUL R6, RZ, R14 ;  /* 0x0000000eff067228 */ /* 0x000fe20000000000 */
[----:B------:R-:W-:Y:S01]  /*2f00*/  IMAD.SHL.U32 R2, R15, 0x2, RZ ;  /* 0x000000020f027824 */ /* 0x000fe200078e00ff */
[----:B------:R-:W-:Y:S01]  /*2f10*/  UMOV UR4, 0x33145c07 ;  /* 0x33145c0700047882 */ /* 0x000fe20000000000 */
[----:B------:R-:W-:Y:S01]  /*2f20*/  UMOV UR5, 0x3ca1a626 ;  /* 0x3ca1a62600057882 */ /* 0x000fe20000000000 */
[----:B------:R-:W-:Y:S01]  /*2f30*/  IMAD.MOV.U32 R12, RZ, RZ, -0x3e107ad8 ;  /* 0xc1ef8528ff0c7424 */ /* 0x000fe200078e00ff */
[----:B------:R-:W-:Y:S01]  /*2f40*/  UMOV UR8, 0xf9785eba ;  /* 0xf9785eba00087882 */ /* 0x000fe20000000000 */
[----:B------:R-:W-:Y:S01]  /*2f50*/  ISETP.GT.U32.AND P0, PT, R2, -0x79800000, PT ;  /* 0x868000000200780c */ /* 0x000fe20003f04070 */
[----:B------:R-:W-:Y:S01]  /*2f60*/  IMAD.MOV.U32 R13, RZ, RZ, 0x3e21eea7 ;  /* 0x3e21eea7ff0d7424 */ /* 0x000fe200078e00ff */
[----:B------:R-:W-:Y:S01]  /*2f70*/  UMOV UR9, 0x3de5db65 ;  /* 0x3de5db6500097882 */ /* 0x000fe20000000000 */
[----:B------:R-:W-:Y:S01]  /*2f80*/  IMAD.MOV.U32 R22, RZ, RZ, 0x2cb0d246 ;  /* 0x2cb0d246ff167424 */ /* 0x000fe200078e00ff */
[----:B------:R-:W-:Y:S01]  /*2f90*/  FSEL R7, R7, R15, P0 ;  /* 0x0000000f07077208 */ /* 0x000fe20000000000 */
[----:B------:R-:W-:Y:S01]  /*2fa0*/  IMAD.MOV.U32 R23, RZ, RZ, 0x3e5ae5f1 ;  /* 0x3e5ae5f1ff177424 */ /* 0x000fe200078e00ff */
[----:B------:R-:W-:Y:S01]  /*2fb0*/  FSEL R14, R6, R14, P0 ;  /* 0x0000000e060e7208 */ /* 0x000fe20000000000 */
[----:B------:R-:W-:Y:S01]  /*2fc0*/  DMUL R8, R8, -2 ;  /* 0xc000000008087828 */ /* 0x000fe20000000000 */
[----:B------:R-:W-:Y:S01]  /*2fd0*/  IMAD.MOV.U32 R24, RZ, RZ, 0x0 ;  /* 0x00000000ff187424 */ /* 0x000fe200078e00ff */
[----:B------:R-:W-:Y:S01]  /*2fe0*/  BSSY.RECONVERGENT B0, `(.L_x_143) ;  /* 0x0000049000007945 */ /* 0x000fe20003800200 */
[----:B------:R-:W-:-:S02]  /*2ff0*/  VIADD R15, R7, 0x100000 ;  /* 0x00100000070f7836 */ /* 0x000fc40000000000 */
[----:B------:R-:W-:Y:S02]  /*3000*/  IMAD.MOV.U32 R6, RZ, RZ, R14 ;  /* 0x000000ffff067224 */ /* 0x000fe400078e000e */
[----:B------:R-:W0:Y:S01]  /*3010*/  FRND.F64 R10, R14 ;  /* 0x0000000e000a7313 */ /* 0x000e220000301800 */
[----:B------:R-:W-:-:S07]  /*3020*/  IMAD.MOV.U32 R25, RZ, RZ, 0x3fd80000 ;  /* 0x3fd80000ff197424 */ /* 0x000fce00078e00ff */
[----:B------:R-:W1:Y:S01]  /*3030*/  F2I.S64.F64 R14, R14 ;  /* 0x0000000e000e7311 */ /* 0x000e620000301900 */
[----:B0-----:R-:W-:-:S08]  /*3040*/  DFMA R10, R10, -0.5, R6 ;  /* 0xbfe000000a0a782b */ /* 0x001fd00000000006 */
[C---:B------:R-:W-:Y:S01]  /*3050*/  DMUL R16, R10.reuse, UR4 ;  /* 0x000000040a107c28 */ /* 0x040fe20008000000 */
[----:B------:R-:W-:Y:S01]  /*3060*/  UMOV UR4, 0x54442d18 ;  /* 0x54442d1800047882 */ /* 0x000fe20000000000 */
[----:B------:R-:W-:Y:S01]  /*3070*/  UMOV UR5, 0x400921fb ;  /* 0x400921fb00057882 */ /* 0x000fe20000000000 */
[C---:B-1----:R-:W-:Y:S02]  /*3080*/  LOP3.LUT R2, R14.reuse, 0x1, RZ, 0xc0, !PT ;  /* 0x000000010e027812 */ /* 0x042fe400078ec0ff */
[----:B------:R-:W-:Y:S02]  /*3090*/  LOP3.LUT P1, RZ, R14, 0x2, RZ, 0xc0, !PT ;  /* 0x000000020eff7812 */ /* 0x000fe4000782c0ff */
[----:B------:R-:W-:Y:S01]  /*30a0*/  ISETP.NE.U32.AND P0, PT, R2, 0x1, PT ;  /* 0x000000010200780c */ /* 0x000fe20003f05070 */
[----:B------:R-:W-:Y:S01]  /*30b0*/  DFMA R16, R10, UR4, R16 ;  /* 0x000000040a107c2b */ /* 0x000fe20008000010 */
[----:B------:R-:W-:Y:S01]  /*30c0*/  UMOV UR4, 0x20fd8164 ;  /* 0x20fd816400047882 */ /* 0x000fe20000000000 */
[----:B------:R-:W-:Y:S01]  /*30d0*/  UMOV UR5, 0x3da8ff83 ;  /* 0x3da8ff8300057882 */ /* 0x000fe20000000000 */
[----:B------:R-:W0:Y:S01]  /*30e0*/  MUFU.RSQ64H R11, R9 ;  /* 0x00000009000b7308 */ /* 0x000e220000001c00 */
[----:B------:R-:W-:Y:S01]  /*30f0*/  VIADD R10, R9, 0xfcb00000 ;  /* 0xfcb00000090a7836 */ /* 0x000fe20000000000 */
[----:B------:R-:W-:-:S03]  /*3100*/  ISETP.NE.U32.AND.EX P0, PT, RZ, RZ, PT, P0 ;  /* 0x000000ffff00720c */ /* 0x000fc60003f05100 */
[----:B------:R-:W-:-:S08]  /*3110*/  DMUL R18, R16, R16 ;  /* 0x0000001010127228 */ /* 0x000fd00000000000 */
[C---:B------:R-:W-:Y:S01]  /*3120*/  DFMA R12, R18.reuse, -UR4, R12 ;  /* 0x80000004120c7c2b */ /* 0x040fe2000800000c */
[----:B------:R-:W-:Y:S01]  /*3130*/  UMOV UR4, 0x8e06e6d9 ;  /* 0x8e06e6d900047882 */ /* 0x000fe20000000000 */
[----:B------:R-:W-:Y:S01]  /*3140*/  DFMA R22, R18, UR8, -R22 ;  /* 0x0000000812167c2b */ /* 0x000fe20008000816 */
[----:B------:R-:W-:Y:S01]  /*3150*/  UMOV UR5, 0x3e927e4f ;  /* 0x3e927e4f00057882 */ /* 0x000fe20000000000 */
[----:B------:R-:W-:Y:S01]  /*3160*/  UMOV UR8, 0x19db62a1 ;  /* 0x19db62a100087882 */ /* 0x000fe20000000000 */
[----:B------:R-:W-:Y:S01]  /*3170*/  UMOV UR9, 0x3f2a01a0 ;  /* 0x3f2a01a000097882 */ /* 0x000fe20000000000 */
[----:B0-----:R-:W-:Y:S02]  /*3180*/  DMUL R20, R10, R10 ;  /* 0x0000000a0a147228 */ /* 0x001fe40000000000 */
[----:B------:R-:W-:Y:S01]  /*3190*/  DFMA R12, R18, R12, -UR4 ;  /* 0x80000004120c7e2b */ /* 0x000fe2000800000c */
[----:B------:R-:W-:Y:S01]  /*31a0*/  UMOV UR4, 0x69ace392 ;  /* 0x69ace39200047882 */ /* 0x000fe20000000000 */
[----:B------:R-:W-:-:S02]  /*31b0*/  UMOV UR5, 0x3ec71de3 ;  /* 0x3ec71de300057882 */ /* 0x000fc40000000000 */
[----:B------:R-:W-:Y:S01]  /*31c0*/  DFMA R22, R18, R22, UR4 ;  /* 0x0000000412167e2b */ /* 0x000fe20008000016 */
[----:B------:R-:W-:Y:S01]  /*31d0*/  UMOV UR4, 0x19ddbce9 ;  /* 0x19ddbce900047882 */ /* 0x000fe20000000000 */
[----:B------:R-:W-:Y:S01]  /*31e0*/  UMOV UR5, 0x3efa01a0 ;  /* 0x3efa01a000057882 */ /* 0x000fe20000000000 */
[----:B------:R-:W-:Y:S02]  /*31f0*/  DFMA R20, R8, -R20, 1 ;  /* 0x3ff000000814742b */ /* 0x000fe40000000814 */
[C---:B------:R-:W-:Y:S01]  /*3200*/  DFMA R12, R18.reuse, R12, UR4 ;  /* 0x00000004120c7e2b */ /* 0x040fe2000800000c */
[----:B------:R-:W-:Y:S01]  /*3210*/  UMOV UR4, 0x16c15d47 ;  /* 0x16c15d4700047882 */ /* 0x000fe20000000000 */
[----:B------:R-:W-:Y:S01]  /*3220*/  UMOV UR5, 0x3f56c16c ;  /* 0x3f56c16c00057882 */ /* 0x000fe20000000000 */
[----:B------:R-:W-:Y:S01]  /*3230*/  DFMA R22, R18, R22, -UR8 ;  /* 0x8000000812167e2b */ /* 0x000fe20008000016 */
[----:B------:R-:W-:Y:S01]  /*3240*/  UMOV UR8, 0x11110818 ;  /* 0x1111081800087882 */ /* 0x000fe20000000000 */
[----:B------:R-:W-:Y:S01]  /*3250*/  UMOV UR9, 0x3f811111 ;  /* 0x3f81111100097882 */ /* 0x000fe20000000000 */
[----:B------:R-:W-:-:S02]  /*3260*/  DFMA R24, R20, R24, 0.5 ;  /* 0x3fe000001418742b */ /* 0x000fc40000000018 */
[C---:B------:R-:W-:Y:S01]  /*3270*/  DFMA R12, R18.reuse, R12, -UR4 ;  /* 0x80000004120c7e2b */ /* 0x040fe2000800000c */
[----:B------:R-:W-:Y:S01]  /*3280*/  UMOV UR4, 0x55555551 ;  /* 0x5555555100047882 */ /* 0x000fe20000000000 */
[----:B------:R-:W-:Y:S01]  /*3290*/  UMOV UR5, 0x3fa55555 ;  /* 0x3fa5555500057882 */ /* 0x000fe20000000000 */
[----:B------:R-:W-:Y:S01]  /*32a0*/  DFMA R22, R18, R22, UR8 ;  /* 0x0000000812167e2b */ /* 0x000fe20008000016 */
[----:B------:R-:W-:Y:S01]  /*32b0*/  UMOV UR8, 0x55555554 ;  /* 0x5555555400087882 */ /* 0x000fe20000000000 */
[----:B------:R-:W-:Y:S01]  /*32c0*/  UMOV UR9, 0x3fc55555 ;  /* 0x3fc5555500097882 */ /* 0x000fe20000000000 */
[----:B------:R-:W-:Y:S02]  /*32d0*/  DMUL R20, R10, R20 ;  /* 0x000000140a147228 */ /* 0x000fe40000000000 */
[----:B------:R-:W-:-:S03]  /*32e0*/  DFMA R12, R18, R12, UR4 ;  /* 0x00000004120c7e2b */ /* 0x000fc6000800000c */
[----:B------:R-:W-:-:S03]  /*32f0*/  DFMA R22, R18, R22, -UR8 ;  /* 0x8000000812167e2b */ /* 0x000fc60008000016 */
[----:B------:R-:W-:Y:S02]  /*3300*/  DFMA R20, R24, R20, R10 ;  /* 0x000000141814722b */ /* 0x000fe4000000000a */
[----:B------:R-:W-:-:S03]  /*3310*/  DFMA R12, R18, R12, -0.5 ;  /* 0xbfe00000120c742b */ /* 0x000fc6000000000c */
[----:B------:R-:W-:-:S05]  /*3320*/  DFMA R28, R18, R22, RZ ;  /* 0x00000016121c722b */ /* 0x000fca00000000ff */
[----:B------:R-:W-:Y:S02]  /*3330*/  DFMA R22, R18, R12, 1 ;  /* 0x3ff000001216742b */ /* 0x000fe4000000000c */
[----:B------:R-:W-:Y:S02]  /*3340*/  DMUL R18, R8, R20 ;  /* 0x0000001408127228 */ /* 0x000fe40000000000 */
[----:B------:R-:W-:Y:S01]  /*3350*/  DFMA R28, R16, R28, R16 ;  /* 0x0000001c101c722b */ /* 0x000fe20000000010 */
[----:B------:R-:W-:Y:S02]  /*3360*/  VIADD R17, R21, 0xfff00000 ;  /* 0xfff0000015117836 */ /* 0x000fe40000000000 */
[----:B------:R-:W-:-:S03]  /*3370*/  IMAD.MOV.U32 R16, RZ, RZ, R20 ;  /* 0x000000ffff107224 */ /* 0x000fc600078e0014 */
[----:B------:R-:W-:-:S04]  /*3380*/  DFMA R12, R18, -R18, R8 ;  /* 0x80000012120c722b */ /* 0x000fc80000000008 */
[----:B------:R-:W-:Y:S02]  /*3390*/  LOP3.LUT R15, R29, 0x80000000, RZ, 0x3c, !PT ;  /* 0x800000001d0f7812 */ /* 0x000fe400078e3cff */
[----:B------:R-:W-:Y:S02]  /*33a0*/  FSEL R24, R22, R28, !P0 ;  /* 0x0000001c16187208 */ /* 0x000fe40004000000 */
[----:B------:R-:W-:Y:S02]  /*33b0*/  FSEL R25, R23, R29, !P0 ;  /* 0x0000001d17197208 */ /* 0x000fe40004000000 */
[----:B------:R-:W-:Y:S02]  /*33c0*/  FSEL R14, R28, R22, !P0 ;  /* 0x000000161c0e7208 */ /* 0x000fe40004000000 */
[----:B------:R-:W-:Y:S01]  /*33d0*/  FSEL R15, R15, R23, !P0 ;  /* 0x000000170f0f7208 */ /* 0x000fe20004000000 */
[----:B------:R-:W-:Y:S01]  /*33e0*/  DFMA R22, R12, R16, R18 ;  /* 0x000000100c16722b */ /* 0x000fe20000000012 */
[----:B------:R-:W-:-:S02]  /*33f0*/  ISETP.GE.U32.AND P0, PT, R10, 0x7ca00000, PT ;  /* 0x7ca000000a00780c */ /* 0x000fc40003f06070 */
[----:B------:R-:W-:Y:S02]  /*3400*/  @P1 LOP3.LUT R29, R25, 0x80000000, RZ, 0x3c, !PT ;  /* 0x80000000191d1812 */ /* 0x000fe400078e3cff */
[----:B------:R-:W-:-:S03]  /*3410*/  @P1 LOP3.LUT R2, R15, 0x80000000, RZ, 0x3c, !PT ;  /* 0x800000000f021812 */ /* 0x000fc600078e3cff */
[----:B------:R-:W-:Y:S02]  /*3420*/  @P1 IMAD.MOV.U32 R25, RZ, RZ, R29 ;  /* 0x000000ffff191224 */ /* 0x000fe400078e001d */
[----:B------:R-:W-:-:S04]  /*3430*/  @P1 IMAD.MOV.U32 R15, RZ, RZ, R2 ;  /* 0x000000ffff0f1224 */ /* 0x000fc800078e0002 */
[----:B------:R-:W-:Y:S05]  /*3440*/  @!P0 BRA `(.L_x_144) ;  /* 0x0000000000088947 */ /* 0x000fea0003800000 */
[----:B------:R-:W-:-:S07]  /*3450*/  MOV R2, 0x3470 ;  /* 0x0000347000027802 */ /* 0x000fce0000000f00 */
[----:B------:R-:W-:Y:S05]  /*3460*/  CALL.REL.NOINC `($__internal_3_$__cuda_sm20_dsqrt_rn_f64_mediumpath_v1) ;  /* 0x0000000000d47944 */ /* 0x000fea0003c00000 */
.L_x_144:
[----:B------:R-:W-:Y:S05]  /*3470*/  BSYNC.RECONVERGENT B0 ;  /* 0x0000000000007941 */ /* 0x000fea0003800200 */
.L_x_143:
[----:B------:R-:W-:Y:S01]  /*3480*/  SHF.R.U32.HI R2, RZ, 0x2, R3 ;  /* 0x00000002ff027819 */ /* 0x000fe20000011603 */
[----:B------:R-:W0:Y:S01]  /*3490*/  LDCU.128 UR8, c[0x0][0x380] ;  /* 0x00007000ff0877ac */ /* 0x000e220008000c00 */
[----:B------:R-:W-:Y:S01]  /*34a0*/  SHF.R.U32.HI R10, RZ, 0x2, R5 ;  /* 0x00000002ff0a7819 */ /* 0x000fe20000011605 */
[----:B------:R-:W-:Y:S01]  /*34b0*/  DADD R14, RZ, R14 ;  /* 0x00000000ff0e7229 */ /* 0x000fe2000000000e */
[----:B------:R-:W-:Y:S01]  /*34c0*/  LOP3.LUT R2, R2, R3, RZ, 0x3c, !PT ;  /* 0x0000000302027212 */ /* 0x000fe200078e3cff */
[----:B------:R-:W-:Y:S01]  /*34d0*/  IMAD.SHL.U32 R3, R27, 0x10, RZ ;  /* 0x000000101b037824 */ /* 0x000fe200078e00ff */
[----:B------:R-:W-:Y:S01]  /*34e0*/  LOP3.LUT R10, R10, R5, RZ, 0x3c, !PT ;  /* 0x000000050a0a7212 */ /* 0x000fe200078e3cff */
[----:B------:R-:W1:Y:S01]  /*34f0*/  LDCU.64 UR12, c[0x0][0x390] ;  /* 0x00007200ff0c77ac */ /* 0x000e620008000a00 */
[----:B------:R-:W-:Y:S01]  /*3500*/  SHF.R.S32.HI R5, RZ, 0x1f, R4 ;  /* 0x0000001fff057819 */ /* 0x000fe20000011404 */
[C---:B------:R-:W-:Y:S02]  /*3510*/  IMAD.SHL.U32 R8, R2.reuse, 0x2, RZ ;  /* 0x0000000202087824 */ /* 0x040fe400078e00ff */
[----:B------:R-:W-:Y:S01]  /*3520*/  DMUL R14, R14, R22 ;  /* 0x000000160e0e7228 */ /* 0x000fe20000000000 */
[----:B------:R-:W-:Y:S01]  /*3530*/  UMOV UR4, 0x9999999a ;  /* 0x9999999a00047882 */ /* 0x000fe20000000000 */
[----:B------:R-:W-:Y:S01]  /*3540*/  UMOV UR5, 0x3fb99999 ;  /* 0x3fb9999900057882 */ /* 0x000fe20000000000 */
[----:B------:R-:W-:Y:S01]  /*3550*/  LOP3.LUT R8, R2, R8, R3, 0x96, !PT ;  /* 0x0000000802087212 */ /* 0x000fe200078e9603 */
[----:B------:R-:W-:-:S03]  /*3560*/  IMAD.SHL.U32 R2, R10, 0x2, RZ ;  /* 0x000000020a027824 */ /* 0x000fc600078e00ff */
[----:B------:R-:W-:Y:S01]  /*3570*/  LOP3.LUT R27, R8, R27, RZ, 0x3c, !PT ;  /* 0x0000001b081b7212 */ /* 0x000fe200078e3cff */
[----:B------:R-:W-:Y:S02]  /*3580*/  DMUL R8, RZ, R6 ;  /* 0x00000006ff087228 */ /* 0x000fe40000000000 */
[----:B------:R-:W-:Y:S01]  /*3590*/  DMUL R14, R14, UR4 ;  /* 0x000000040e0e7c28 */ /* 0x000fe20008000000 */
[----:B------:R-:W-:Y:S01]  /*35a0*/  IADD3 R13, PT, PT, R0, 0x1ba6d9, R27 ;  /* 0x001ba6d9000d7810 */ /* 0x000fe20007ffe01b */
[----:B------:R-:W-:-:S05]  /*35b0*/  IMAD.SHL.U32 R3, R27, 0x10, RZ ;  /* 0x000000101b037824 */ /* 0x000fca00078e00ff */
[----:B------:R-:W-:-:S04]  /*35c0*/  LOP3.LUT R2, R10, R2, R3, 0x96, !PT ;  /* 0x000000020a027212 */ /* 0x000fc800078e9603 */
[----:B------:R-:W-:-:S04]  /*35d0*/  LOP3.LUT R3, R2, R27, RZ, 0x3c, !PT ;  /* 0x0000001b02037212 */ /* 0x000fc800078e3cff */
[----:B------:R-:W-:Y:S02]  /*35e0*/  IADD3 R10, PT, PT, R0, 0x212e9e, R3 ;  /* 0x00212e9e000a7810 */ /* 0x000fe40007ffe003 */
[----:B------:R-:W2:Y:S01]  /*35f0*/  FRND.F64.TRUNC R2, R6 ;  /* 0x0000000600027313 */ /* 0x000ea2000030d800 */
[----:B------:R-:W-:Y:S02]  /*3600*/  SHF.L.U64.HI R0, R4, 0x3, R5 ;  /* 0x0000000304007819 */ /* 0x000fe40000010205 */
[----:B------:R-:W-:-:S03]  /*3610*/  IMAD.WIDE.U32 R10, R10, 0x200000, RZ ;  /* 0x002000000a0a7825 */ /* 0x000fc600078e00ff */
[----:B------:R-:W-:Y:S01]  /*3620*/  LOP3.LUT R12, R10, R13, RZ, 0x3c, !PT ;  /* 0x0000000d0a0c7212 */ /* 0x000fe200078e3cff */
[----:B------:R-:W-:-:S04]  /*3630*/  IMAD.MOV.U32 R13, RZ, RZ, R11 ;  /* 0x000000ffff0d7224 */ /* 0x000fc800078e000b */
[----:B------:R-:W3:Y:S01]  /*3640*/  I2F.F64.U64 R10, R12 ;  /* 0x0000000c000a7312 */ /* 0x000ee20000301800 */
[----:B--2---:R-:W-:Y:S01]  /*3650*/  DSETP.NEU.AND P0, PT, R6, R2, PT ;  /* 0x000000020600722a */ /* 0x004fe20003f0d000 */
[----:B------:R-:W-:Y:S02]  /*3660*/  IMAD.MOV.U32 R2, RZ, RZ, 0x0 ;  /* 0x00000000ff027424 */ /* 0x000fe400078e00ff */
[----:B------:R-:W-:-:S03]  /*3670*/  IMAD.MOV.U32 R3, RZ, RZ, 0x3ca00000 ;  /* 0x3ca00000ff037424 */ /* 0x000fc600078e00ff */
[----:B------:R-:W-:Y:S01]  /*3680*/  FSEL R6, R8, R24, !P0 ;  /* 0x0000001808067208 */ /* 0x000fe20004000000 */
[----:B------:R-:W-:Y:S01]  /*3690*/  IMAD.SHL.U32 R8, R4, 0x8, RZ ;  /* 0x0000000804087824 */ /* 0x000fe200078e00ff */
[----:B------:R-:W-:Y:S01]  /*36a0*/  FSEL R7, R9, R25, !P0 ;  /* 0x0000001909077208 */ /* 0x000fe20004000000 */
[----:B---3--:R-:W-:-:S05]  /*36b0*/  DFMA R10, R10, R2, 5.5511151231257827021e-17 ;  /* 0x3c9000000a0a742b */ /* 0x008fca0000000002 */
[----:B------:R-:W-:Y:S01]  /*36c0*/  DMUL R4, R22, R6 ;  /* 0x0000000616047228 */ /* 0x000fe20000000000 */
[C---:B0-----:R-:W-:Y:S01]  /*36d0*/  IADD3 R2, P0, PT, R8.reuse, UR8, RZ ;  /* 0x0000000808027c10 */ /* 0x041fe2000ff1e0ff */
[----:B------:R-:W-:Y:S01]  /*36e0*/  UMOV UR8, 0x54442d18 ;  /* 0x54442d1800087882 */ /* 0x000fe20000000000 */
[----:B------:R-:W-:Y:S02]  /*36f0*/  IADD3 R6, P1, PT, R8, UR10, RZ ;  /* 0x0000000a08067c10 */ /* 0x000fe4000ff3e0ff */
[----:B------:R-:W-:Y:S01]  /*3700*/  IADD3.X R3, PT, PT, R0, UR9, RZ, P0, !PT ;  /* 0x0000000900037c10 */ /* 0x000fe200087fe4ff */
[----:B------:R-:W-:Y:S01]  /*3710*/  DADD R10, R10, R10 ;  /* 0x000000000a0a7229 */ /* 0x000fe2000000000a */
[----:B-1----:R-:W-:Y:S01]  /*3720*/  IADD3 R8, P0, PT, R8, UR12, RZ ;  /* 0x0000000c08087c10 */ /* 0x002fe2000ff1e0ff */
[----:B------:R-:W-:Y:S01]  /*3730*/  DMUL R4, R4, UR4 ;  /* 0x0000000404047c28 */ /* 0x000fe20008000000 */
[----:B------:R-:W-:Y:S01]  /*3740*/  UMOV UR9, 0x400921fb ;  /* 0x400921fb00097882 */ /* 0x000fe20000000000 */
[----:B------:R-:W-:-:S02]  /*3750*/  IADD3.X R7, PT, PT, R0, UR11, RZ, P1, !PT ;  /* 0x0000000b00077c10 */ /* 0x000fc40008ffe4ff */
[----:B------:R-:W-:Y:S02]  /*3760*/  IADD3.X R9, PT, PT, R0, UR13, RZ, P0, !PT ;  /* 0x0000000d00097c10 */ /* 0x000fe400087fe4ff */
[----:B------:R-:W-:Y:S01]  /*3770*/  DMUL R10, R10, UR8 ;  /* 0x000000080a0a7c28 */ /* 0x000fe20008000000 */
[----:B------:R-:W-:Y:S04]  /*3780*/  STG.E.64 desc[UR6][R2.64], R4 ;  /* 0x0000000402007986 */ /* 0x000fe8000c101b06 */
[----:B------:R-:W-:Y:S04]  /*3790*/  STG.E.64 desc[UR6][R6.64], R14 ;  /* 0x0000000e06007986 */ /* 0x000fe8000c101b06 */
[----:B------:R-:W-:Y:S01]  /*37a0*/  STG.E.64 desc[UR6][R8.64], R10 ;  /* 0x0000000a08007986 */ /* 0x000fe2000c101b06 */
[----:B------:R-:W-:Y:S05]  /*37b0*/  EXIT ;  /* 0x000000000000794d */ /* 0x000fea0003800000 */
        .weak           $__internal_3_$__cuda_sm20_dsqrt_rn_f64_mediumpath_v1
        .type           $__internal_3_$__cuda_sm20_dsqrt_rn_f64_mediumpath_v1,@function
        .size           $__internal_3_$__cuda_sm20_dsqrt_rn_f64_mediumpath_v1,(.L_x_154 - $__internal_3_$__cuda_sm20_dsqrt_rn_f64_mediumpath_v1)
$__internal_3_$__cuda_sm20_dsqrt_rn_f64_mediumpath_v1:
        /* <DEDUP_REMOVED lines=12> */
.L_x_146:
[----:B------:R-:W-:-:S14]  /*3880*/  DSETP.NE.AND P0, PT, R8, RZ, PT ;  /* 0x000000ff0800722a */ /* 0x000fdc0003f05000 */
[----:B------:R-:W-:Y:S05]  /*3890*/  @!P0 BRA `(.L_x_148) ;  /* 0x0000000000588947 */ /* 0x000fea0003800000 */
[----:B------:R-:W-:-:S13]  /*38a0*/  ISETP.GE.AND P0, PT, R9, RZ, PT ;  /* 0x000000ff0900720c */ /* 0x000fda0003f06270 */
[----:B------:R-:W-:Y:S02]  /*38b0*/  @!P0 IMAD.MOV.U32 R10, RZ, RZ, 0x0 ;  /* 0x00000000ff0a8424 */ /* 0x000fe400078e00ff */
[----:B------:R-:W-:Y:S01]  /*38c0*/  @!P0 IMAD.MOV.U32 R11, RZ, RZ, -0x80000 ;  /* 0xfff80000ff0b8424 */ /* 0x000fe200078e00ff */
        /* <DEDUP_REMOVED lines=14> */
[----:B------:R-:W-:-:S06]  /*39b0*/  VIADD R13, R13, 0xfff00000 ;  /* 0xfff000000d0d7836 */ /* 0x000fcc0000000000 */
[----:B------:R-:W-:-:S08]  /*39c0*/  DFMA R16, R10, -R10, R8 ;  /* 0x8000000a0a10722b */ /* 0x000fd00000000008 */
[----:B------:R-:W-:-:S10]  /*39d0*/  DFMA R10, R12, R16, R10 ;  /* 0x000000100c0a722b */ /* 0x000fd4000000000a */
[----:B------:R-:W-:Y:S01]  /*39e0*/  VIADD R11, R11, 0xfcb00000 ;  /* 0xfcb000000b0b7836 */ /* 0x000fe20000000000 */
[----:B------:R-:W-:Y:S06]  /*39f0*/  BRA `(.L_x_147) ;  /* 0x0000000000047947 */ /* 0x000fec0003800000 */
.L_x_148:
[----:B------:R-:W-:-:S11]  /*3a00*/  DADD R10, R8, R8 ;  /* 0x00000000080a7229 */ /* 0x000fd60000000008 */
.L_x_147:
[----:B------:R-:W-:Y:S05]  /*3a10*/  BSYNC.RECONVERGENT B1 ;  /* 0x0000000000017941 */ /* 0x000fea0003800200 */
.L_x_145:
[----:B------:R-:W-:Y:S02]  /*3a20*/  IMAD.MOV.U32 R8, RZ, RZ, R2 ;  /* 0x000000ffff087224 */ /* 0x000fe400078e0002 */
[----:B------:R-:W-:Y:S02]  /*3a30*/  IMAD.MOV.U32 R9, RZ, RZ, 0x0 ;  /* 0x00000000ff097424 */ /* 0x000fe400078e00ff */
[----:B------:R-:W-:Y:S02]  /*3a40*/  IMAD.MOV.U32 R22, RZ, RZ, R10 ;  /* 0x000000ffff167224 */ /* 0x000fe400078e000a */
[----:B------:R-:W-:Y:S01]  /*3a50*/  IMAD.MOV.U32 R23, RZ, RZ, R11 ;  /* 0x000000ffff177224 */ /* 0x000fe200078e000b */
[----:B------:R-:W-:Y:S06]  /*3a60*/  RET.REL.NODEC R8 `(initialize_oscillators_kernel) ;  /* 0xffffffc408647950 */ /* 0x000fec0003c3ffff */
.L_x_149:
        /* <DEDUP_REMOVED lines=9> */
.L_x_154:


//--------------------- .nv.global.init           --------------------------
	.section	.nv.global.init,"aw",@progbits
	.align	16
.nv.global.init:
	.type		__cudart_sin_cos_coeffs,@object
	.size		__cudart_sin_cos_coeffs,(__cudart_i2opi_d - __cudart_sin_cos_coeffs)
__cudart_sin_cos_coeffs:
        /*0000*/ 	.byte	0x46, 0xd2, 0xb0, 0x2c, 0xf1, 0xe5, 0x5a, 0xbe, 0x92, 0xe3, 0xac, 0x69, 0xe3, 0x1d, 0xc7, 0x3e
        /*0010*/ 	.byte	0xa1, 0x62, 0xdb, 0x19, 0xa0, 0x01, 0x2a, 0xbf, 0x18, 0x08, 0x11, 0x11, 0x11, 0x11, 0x81, 0x3f
        /*0020*/ 	.byte	0x54, 0x55, 0x55, 0x55, 0x55, 0x55, 0xc5, 0xbf, 0x00, 0x00, 0x00, 0x00, 0x00, 0x00, 0x00, 0x00
        /*0030*/ 	.byte	0x00, 0x00, 0x00, 0x00, 0x00, 0x00, 0x00, 0x00, 0x64, 0x81, 0xfd, 0x20, 0x83, 0xff, 0xa8, 0xbd
        /*0040*/ 	.byte	0x28, 0x85, 0xef, 0xc1, 0xa7, 0xee, 0x21, 0x3e, 0xd9, 0xe6, 0x06, 0x8e, 0x4f, 0x7e, 0x92, 0xbe
        /*0050*/ 	.byte	0xe9, 0xbc, 0xdd, 0x19, 0xa0, 0x01, 0xfa, 0x3e, 0x47, 0x5d, 0xc1, 0x16, 0x6c, 0xc1, 0x56, 0xbf
        /*0060*/ 	.byte	0x51, 0x55, 0x55, 0x55, 0x55, 0x55, 0xa5, 0x3f, 0x00, 0x00, 0x00, 0x00, 0x00, 0x00, 0xe0, 0xbf
        /*0070*/ 	.byte	0x00, 0x00, 0x00, 0x00, 0x00, 0x00, 0xf0, 0x3f, 0x00, 0x00, 0x00, 0x00, 0x00, 0x00, 0x00, 0x00
	.type		__cudart_i2opi_d,@object
	.size		__cudart_i2opi_d,(__cudart_i2opi_f - __cudart_i2opi_d)
__cudart_i2opi_d:
        /* <DEDUP_REMOVED lines=9> */
	.type		__cudart_i2opi_f,@object
	.size		__cudart_i2opi_f,(mrg32k3aM1SubSeq - __cudart_i2opi_f)
__cudart_i2opi_f:
        /*0110*/ 	.byte	0x41, 0x90, 0x43, 0x3c, 0x99, 0x95, 0x62, 0xdb, 0xc0, 0xdd, 0x34, 0xf5, 0xd1, 0x57, 0x27, 0xfc
        /*0120*/ 	.byte	0x29, 0x15, 0x44, 0x4e, 0x6e, 0x83, 0xf9, 0xa2
	.type		mrg32k3aM1SubSeq,@object
	.size		mrg32k3aM1SubSeq,(mrg32k3aM2SubSeq - mrg32k3aM1SubSeq)
mrg32k3aM1SubSeq:
        /* <DEDUP_REMOVED lines=126> */
	.type		mrg32k3aM2SubSeq,@object
	.size		mrg32k3aM2SubSeq,(mrg32k3aM1 - mrg32k3aM2SubSeq)
mrg32k3aM2SubSeq:
        /* <DEDUP_REMOVED lines=126> */
	.type		mrg32k3aM1,@object
	.size		mrg32k3aM1,(mrg32k3aM1Seq - mrg32k3aM1)
mrg32k3aM1:
        /* <DEDUP_REMOVED lines=144> */
	.type		mrg32k3aM1Seq,@object
	.size		mrg32k3aM1Seq,(mrg32k3aM2 - mrg32k3aM1Seq)
mrg32k3aM1Seq:
        /* <DEDUP_REMOVED lines=144> */
	.type		mrg32k3aM2,@object
	.size		mrg32k3aM2,(mrg32k3aM2Seq - mrg32k3aM2)
mrg32k3aM2:
        /* <DEDUP_REMOVED lines=144> */
	.type		mrg32k3aM2Seq,@object
	.size		mrg32k3aM2Seq,(precalc_xorwow_matrix - mrg32k3aM2Seq)
mrg32k3aM2Seq:
        /* <DEDUP_REMOVED lines=144> */
	.type		precalc_xorwow_matrix,@object
	.size		precalc_xorwow_matrix,(precalc_xorwow_offset_matrix - precalc_xorwow_matrix)
precalc_xorwow_matrix:
        /* <DEDUP_REMOVED lines=6400> */
	.type		precalc_xorwow_offset_matrix,@object
	.size		precalc_xorwow_offset_matrix,(.L_1 - precalc_xorwow_offset_matrix)
precalc_xorwow_offset_matrix:
        /* <DEDUP_REMOVED lines=6400> */
.L_1:


//--------------------- .nv.shared.reserved.0     --------------------------
	.section	.nv.shared.reserved.0,"aw",@nobits
	.weak		__nv_reservedSMEM_offset_0_alias
	.size		__nv_reservedSMEM_offset_0_alias, 0, 64
	.other		__nv_reservedSMEM_offset_0_alias,@"STO_CUDA_RESERVED_SHARED STV_DEFAULT"
__nv_reservedSMEM_offset_0_alias:
	.zero		0
	.zero		64


//--------------------- .nv.shared.compute_order_parameter_kernel --------------------------
	.section	.nv.shared.compute_order_parameter_kernel,"aw",@nobits
	.sectionflags	@""
	.align	8
.nv.shared.compute_order_parameter_kernel:
	.zero		5120


//--------------------- .nv.shared.compute_entropy_kernel --------------------------
	.section	.nv.shared.compute_entropy_kernel,"aw",@nobits
	.sectionflags	@""
	.align	8
.nv.shared.compute_entropy_kernel:
	.zero		3072


//--------------------- .nv.shared.compute_energy_kernel --------------------------
	.section	.nv.shared.compute_energy_kernel,"aw",@nobits
	.sectionflags	@""
	.align	4
.nv.shared.compute_energy_kernel:
	.zero		2048


//--------------------- .nv.constant0.compute_conflicts_kernel --------------------------
	.section	.nv.constant0.compute_conflicts_kernel,"a",@progbits
	.sectionflags	@""
	.align	4
.nv.constant0.compute_conflicts_kernel:
	.zero		936


//--------------------- .nv.constant0.compute_order_parameter_kernel --------------------------
	.section	.nv.constant0.compute_order_parameter_kernel,"a",@progbits
	.sectionflags	@""
	.align	4
.nv.constant0.compute_order_parameter_kernel:
	.zero		924


//--------------------- .nv.constant0.compute_entropy_kernel --------------------------
	.section	.nv.constant0.compute_entropy_kernel,"a",@progbits
	.sectionflags	@""
	.align	4
.nv.constant0.compute_entropy_kernel:
	.zero		936


//--------------------- .nv.constant0.compute_energy_kernel --------------------------
	.section	.nv.constant0.compute_energy_kernel,"a",@progbits
	.sectionflags	@""
	.align	4
.nv.constant0.compute_energy_kernel:
	.zero		944


//--------------------- .nv.constant0.evolve_oscillators_with_conflicts_kernel --------------------------
	.section	.nv.constant0.evolve_oscillators_with_conflicts_kernel,"a",@progbits
	.sectionflags	@""
	.align	4
.nv.constant0.evolve_oscillators_with_conflicts_kernel:
	.zero		1016


//--------------------- .nv.constant0.evolve_oscillators_kernel --------------------------
	.section	.nv.constant0.evolve_oscillators_kernel,"a",@progbits
	.sectionflags	@""
	.align	4
.nv.constant0.evolve_oscillators_kernel:
	.zero		952


//--------------------- .nv.constant0.compute_coupling_forces_kernel --------------------------
	.section	.nv.constant0.compute_coupling_forces_kernel,"a",@progbits
	.sectionflags	@""
	.align	4
.nv.constant0.compute_coupling_forces_kernel:
	.zero		968


//--------------------- .nv.constant0.initialize_oscillators_kernel --------------------------
	.section	.nv.constant0.initialize_oscillators_kernel,"a",@progbits
	.sectionflags	@""
	.align	4
.nv.constant0.initialize_oscillators_kernel:
	.zero		936


//--------------------- SYMBOLS --------------------------

	.type		.nv.reservedSmem.offset0,@object
	.size		.nv.reservedSmem.offset0,0x4
	.type		.nv.reservedSmem.cap,@object
	.size		.nv.reservedSmem.cap,0x4
